//
// Generated by NVIDIA NVVM Compiler
//
// Compiler Build ID: CL-36424714
// Cuda compilation tools, release 13.0, V13.0.88
// Based on NVVM 20.0.0
//

.version 9.0
.target sm_100
.address_size 64

	// .globl	_Z16d_make_dens_stepPfS_S_Piiii

.visible .entry _Z16d_make_dens_stepPfS_S_Piiii(
	.param .u64 .ptr .align 1 _Z16d_make_dens_stepPfS_S_Piiii_param_0,
	.param .u64 .ptr .align 1 _Z16d_make_dens_stepPfS_S_Piiii_param_1,
	.param .u64 .ptr .align 1 _Z16d_make_dens_stepPfS_S_Piiii_param_2,
	.param .u64 .ptr .align 1 _Z16d_make_dens_stepPfS_S_Piiii_param_3,
	.param .u32 _Z16d_make_dens_stepPfS_S_Piiii_param_4,
	.param .u32 _Z16d_make_dens_stepPfS_S_Piiii_param_5,
	.param .u32 _Z16d_make_dens_stepPfS_S_Piiii_param_6
)
{
	.local .align 4 .b8 	__local_depot0[24];
	.reg .b64 	%SP;
	.reg .b64 	%SPL;
	.reg .pred 	%p<18>;
	.reg .b32 	%r<63>;
	.reg .b32 	%f<89>;
	.reg .b64 	%rd<53>;
	.reg .b64 	%fd<8>;

	mov.u64 	%SPL, __local_depot0;
	ld.param.u64 	%rd24, [_Z16d_make_dens_stepPfS_S_Piiii_param_0];
	ld.param.u64 	%rd25, [_Z16d_make_dens_stepPfS_S_Piiii_param_1];
	ld.param.u64 	%rd26, [_Z16d_make_dens_stepPfS_S_Piiii_param_2];
	ld.param.u64 	%rd27, [_Z16d_make_dens_stepPfS_S_Piiii_param_3];
	ld.param.u32 	%r17, [_Z16d_make_dens_stepPfS_S_Piiii_param_4];
	ld.param.u32 	%r18, [_Z16d_make_dens_stepPfS_S_Piiii_param_5];
	ld.param.u32 	%r19, [_Z16d_make_dens_stepPfS_S_Piiii_param_6];
	cvta.to.global.u64 	%rd1, %rd26;
	cvta.to.global.u64 	%rd2, %rd27;
	add.u64 	%rd3, %SPL, 0;
	add.u64 	%rd4, %SPL, 12;
	mov.u32 	%r20, %ctaid.x;
	mov.u32 	%r21, %ntid.x;
	mov.u32 	%r22, %tid.x;
	mad.lo.s32 	%r1, %r20, %r21, %r22;
	setp.ge.s32 	%p1, %r1, %r18;
	@%p1 bra 	$L__BB0_22;
	setp.eq.s32 	%p2, %r17, 3;
	@%p2 bra 	$L__BB0_6;
	setp.eq.s32 	%p3, %r17, 2;
	@%p3 bra 	$L__BB0_5;
	setp.ne.s32 	%p4, %r17, 1;
	@%p4 bra 	$L__BB0_7;
	st.local.u32 	[%rd3], %r1;
	bra.uni 	$L__BB0_7;
$L__BB0_5:
	ld.global.u32 	%r32, [%rd2];
	div.s32 	%r33, %r1, %r32;
	st.local.u32 	[%rd3+4], %r33;
	mul.lo.s32 	%r34, %r33, %r32;
	sub.s32 	%r35, %r1, %r34;
	st.local.u32 	[%rd3], %r35;
	bra.uni 	$L__BB0_7;
$L__BB0_6:
	ld.global.u32 	%r23, [%rd2+4];
	ld.global.u32 	%r24, [%rd2];
	mul.lo.s32 	%r25, %r24, %r23;
	div.s32 	%r26, %r1, %r25;
	st.local.u32 	[%rd3+8], %r26;
	mul.lo.s32 	%r27, %r25, %r26;
	sub.s32 	%r28, %r1, %r27;
	div.s32 	%r29, %r28, %r24;
	st.local.u32 	[%rd3+4], %r29;
	mul.lo.s32 	%r30, %r29, %r24;
	sub.s32 	%r31, %r28, %r30;
	st.local.u32 	[%rd3], %r31;
$L__BB0_7:
	setp.lt.s32 	%p5, %r17, 1;
	@%p5 bra 	$L__BB0_20;
	and.b32  	%r2, %r17, 15;
	setp.lt.u32 	%p6, %r17, 16;
	mov.b32 	%r60, 0;
	@%p6 bra 	$L__BB0_11;
	and.b32  	%r60, %r17, 2147483632;
	neg.s32 	%r58, %r60;
	add.s64 	%rd49, %rd3, 32;
	add.s64 	%rd48, %rd1, 32;
	add.s64 	%rd47, %rd4, 32;
$L__BB0_10:
	.pragma "nounroll";
	ld.local.u32 	%r37, [%rd49+-32];
	cvt.rn.f32.s32 	%f2, %r37;
	ld.global.f32 	%f3, [%rd48+-32];
	mul.f32 	%f4, %f3, %f2;
	st.local.f32 	[%rd47+-32], %f4;
	ld.local.u32 	%r38, [%rd49+-28];
	cvt.rn.f32.s32 	%f5, %r38;
	ld.global.f32 	%f6, [%rd48+-28];
	mul.f32 	%f7, %f6, %f5;
	st.local.f32 	[%rd47+-28], %f7;
	ld.local.u32 	%r39, [%rd49+-24];
	cvt.rn.f32.s32 	%f8, %r39;
	ld.global.f32 	%f9, [%rd48+-24];
	mul.f32 	%f10, %f9, %f8;
	st.local.f32 	[%rd47+-24], %f10;
	ld.local.u32 	%r40, [%rd49+-20];
	cvt.rn.f32.s32 	%f11, %r40;
	ld.global.f32 	%f12, [%rd48+-20];
	mul.f32 	%f13, %f12, %f11;
	st.local.f32 	[%rd47+-20], %f13;
	ld.local.u32 	%r41, [%rd49+-16];
	cvt.rn.f32.s32 	%f14, %r41;
	ld.global.f32 	%f15, [%rd48+-16];
	mul.f32 	%f16, %f15, %f14;
	st.local.f32 	[%rd47+-16], %f16;
	ld.local.u32 	%r42, [%rd49+-12];
	cvt.rn.f32.s32 	%f17, %r42;
	ld.global.f32 	%f18, [%rd48+-12];
	mul.f32 	%f19, %f18, %f17;
	st.local.f32 	[%rd47+-12], %f19;
	ld.local.u32 	%r43, [%rd49+-8];
	cvt.rn.f32.s32 	%f20, %r43;
	ld.global.f32 	%f21, [%rd48+-8];
	mul.f32 	%f22, %f21, %f20;
	st.local.f32 	[%rd47+-8], %f22;
	ld.local.u32 	%r44, [%rd49+-4];
	cvt.rn.f32.s32 	%f23, %r44;
	ld.global.f32 	%f24, [%rd48+-4];
	mul.f32 	%f25, %f24, %f23;
	st.local.f32 	[%rd47+-4], %f25;
	ld.local.u32 	%r45, [%rd49];
	cvt.rn.f32.s32 	%f26, %r45;
	ld.global.f32 	%f27, [%rd48];
	mul.f32 	%f28, %f27, %f26;
	st.local.f32 	[%rd47], %f28;
	ld.local.u32 	%r46, [%rd49+4];
	cvt.rn.f32.s32 	%f29, %r46;
	ld.global.f32 	%f30, [%rd48+4];
	mul.f32 	%f31, %f30, %f29;
	st.local.f32 	[%rd47+4], %f31;
	ld.local.u32 	%r47, [%rd49+8];
	cvt.rn.f32.s32 	%f32, %r47;
	ld.global.f32 	%f33, [%rd48+8];
	mul.f32 	%f34, %f33, %f32;
	st.local.f32 	[%rd47+8], %f34;
	ld.local.u32 	%r48, [%rd49+12];
	cvt.rn.f32.s32 	%f35, %r48;
	ld.global.f32 	%f36, [%rd48+12];
	mul.f32 	%f37, %f36, %f35;
	st.local.f32 	[%rd47+12], %f37;
	ld.local.u32 	%r49, [%rd49+16];
	cvt.rn.f32.s32 	%f38, %r49;
	ld.global.f32 	%f39, [%rd48+16];
	mul.f32 	%f40, %f39, %f38;
	st.local.f32 	[%rd47+16], %f40;
	ld.local.u32 	%r50, [%rd49+20];
	cvt.rn.f32.s32 	%f41, %r50;
	ld.global.f32 	%f42, [%rd48+20];
	mul.f32 	%f43, %f42, %f41;
	st.local.f32 	[%rd47+20], %f43;
	ld.local.u32 	%r51, [%rd49+24];
	cvt.rn.f32.s32 	%f44, %r51;
	ld.global.f32 	%f45, [%rd48+24];
	mul.f32 	%f46, %f45, %f44;
	st.local.f32 	[%rd47+24], %f46;
	ld.local.u32 	%r52, [%rd49+28];
	cvt.rn.f32.s32 	%f47, %r52;
	ld.global.f32 	%f48, [%rd48+28];
	mul.f32 	%f49, %f48, %f47;
	st.local.f32 	[%rd47+28], %f49;
	add.s32 	%r58, %r58, 16;
	add.s64 	%rd49, %rd49, 64;
	add.s64 	%rd48, %rd48, 64;
	add.s64 	%rd47, %rd47, 64;
	setp.ne.s32 	%p7, %r58, 0;
	@%p7 bra 	$L__BB0_10;
$L__BB0_11:
	setp.eq.s32 	%p8, %r2, 0;
	@%p8 bra 	$L__BB0_20;
	and.b32  	%r8, %r17, 7;
	setp.lt.u32 	%p9, %r2, 8;
	@%p9 bra 	$L__BB0_14;
	mul.wide.u32 	%rd30, %r60, 4;
	add.s64 	%rd31, %rd3, %rd30;
	ld.local.u32 	%r53, [%rd31];
	cvt.rn.f32.s32 	%f50, %r53;
	add.s64 	%rd32, %rd1, %rd30;
	ld.global.f32 	%f51, [%rd32];
	mul.f32 	%f52, %f51, %f50;
	add.s64 	%rd33, %rd4, %rd30;
	st.local.f32 	[%rd33], %f52;
	ld.local.u32 	%r54, [%rd31+4];
	cvt.rn.f32.s32 	%f53, %r54;
	ld.global.f32 	%f54, [%rd32+4];
	mul.f32 	%f55, %f54, %f53;
	st.local.f32 	[%rd33+4], %f55;
	add.s32 	%r60, %r60, 8;
$L__BB0_14:
	setp.eq.s32 	%p10, %r8, 0;
	@%p10 bra 	$L__BB0_20;
	and.b32  	%r11, %r17, 3;
	setp.lt.u32 	%p11, %r8, 4;
	@%p11 bra 	$L__BB0_17;
	mul.wide.u32 	%rd34, %r60, 4;
	add.s64 	%rd35, %rd3, %rd34;
	ld.local.u32 	%r55, [%rd35];
	cvt.rn.f32.s32 	%f56, %r55;
	add.s64 	%rd36, %rd1, %rd34;
	ld.global.f32 	%f57, [%rd36];
	mul.f32 	%f58, %f57, %f56;
	add.s64 	%rd37, %rd4, %rd34;
	st.local.f32 	[%rd37], %f58;
	ld.local.u32 	%r56, [%rd35+4];
	cvt.rn.f32.s32 	%f59, %r56;
	ld.global.f32 	%f60, [%rd36+4];
	mul.f32 	%f61, %f60, %f59;
	st.local.f32 	[%rd37+4], %f61;
	add.s32 	%r60, %r60, 4;
$L__BB0_17:
	setp.eq.s32 	%p12, %r11, 0;
	@%p12 bra 	$L__BB0_20;
	mul.wide.u32 	%rd38, %r60, 4;
	add.s64 	%rd52, %rd4, %rd38;
	add.s64 	%rd51, %rd1, %rd38;
	add.s64 	%rd50, %rd3, %rd38;
	neg.s32 	%r62, %r11;
$L__BB0_19:
	.pragma "nounroll";
	ld.local.u32 	%r57, [%rd50];
	cvt.rn.f32.s32 	%f62, %r57;
	ld.global.f32 	%f63, [%rd51];
	mul.f32 	%f64, %f63, %f62;
	st.local.f32 	[%rd52], %f64;
	add.s64 	%rd52, %rd52, 4;
	add.s64 	%rd51, %rd51, 4;
	add.s64 	%rd50, %rd50, 4;
	add.s32 	%r62, %r62, 1;
	setp.ne.s32 	%p13, %r62, 0;
	@%p13 bra 	$L__BB0_19;
$L__BB0_20:
	ld.local.f32 	%f65, [%rd4+4];
	cvta.to.global.u64 	%rd39, %rd25;
	ld.global.f32 	%f66, [%rd39+4];
	fma.rn.f32 	%f67, %f66, 0fBF000000, %f65;
	abs.f32 	%f68, %f67;
	cvt.f64.f32 	%fd1, %f68;
	cvt.f64.f32 	%fd2, %f66;
	fma.rn.f64 	%fd3, %fd2, 0dBFD0000000000000, %fd1;
	cvt.rn.f32.f64 	%f69, %fd3;
	abs.f32 	%f70, %f69;
	mul.f32 	%f71, %f70, 0f4038AA3B;
	ex2.approx.ftz.f32 	%f72, %f71;
	add.f32 	%f73, %f72, 0f3F800000;
	rcp.approx.ftz.f32 	%f74, %f73;
	fma.rn.f32 	%f75, %f74, 0fC0000000, 0f3F800000;
	setp.ge.f32 	%p14, %f70, 0f41102CB4;
	selp.f32 	%f76, 0f3F800000, %f75, %p14;
	abs.f32 	%f77, %f76;
	neg.f32 	%f78, %f77;
	mov.b64 	%rd40, %fd3;
	shr.u64 	%rd41, %rd40, 63;
	and.b64  	%rd42, %rd41, 1;
	setp.eq.b64 	%p15, %rd42, 1;
	selp.f32 	%f79, %f78, %f77, %p15;
	mul.f32 	%f80, %f69, %f69;
	fma.rn.f32 	%f81, %f80, 0f3C80F082, 0fBD563CAE;
	fma.rn.f32 	%f82, %f81, %f80, 0f3E085941;
	fma.rn.f32 	%f83, %f82, %f80, 0fBEAAA9ED;
	fma.rn.f32 	%f84, %f83, %f80, 0f00000000;
	fma.rn.f32 	%f85, %f84, %f69, %f69;
	setp.ge.f32 	%p16, %f70, 0f3F19999A;
	selp.f32 	%f86, %f79, %f85, %p16;
	cvt.f64.f32 	%fd4, %f86;
	mov.f64 	%fd5, 0d3FF0000000000000;
	sub.f64 	%fd6, %fd5, %fd4;
	mul.f64 	%fd7, %fd6, 0d3FE0000000000000;
	cvt.rn.f32.f64 	%f1, %fd7;
	cvta.to.global.u64 	%rd43, %rd24;
	mul.wide.s32 	%rd44, %r1, 4;
	add.s64 	%rd23, %rd43, %rd44;
	st.global.f32 	[%rd23], %f1;
	setp.lt.s32 	%p17, %r19, 2;
	@%p17 bra 	$L__BB0_22;
	mov.f32 	%f87, 0f3F800000;
	sub.f32 	%f88, %f87, %f1;
	mul.wide.s32 	%rd45, %r18, 4;
	add.s64 	%rd46, %rd23, %rd45;
	st.global.f32 	[%rd46], %f88;
$L__BB0_22:
	ret;

}
	// .globl	_Z11d_make_stepP6float2PfS1_Piii
.visible .entry _Z11d_make_stepP6float2PfS1_Piii(
	.param .u64 .ptr .align 1 _Z11d_make_stepP6float2PfS1_Piii_param_0,
	.param .u64 .ptr .align 1 _Z11d_make_stepP6float2PfS1_Piii_param_1,
	.param .u64 .ptr .align 1 _Z11d_make_stepP6float2PfS1_Piii_param_2,
	.param .u64 .ptr .align 1 _Z11d_make_stepP6float2PfS1_Piii_param_3,
	.param .u32 _Z11d_make_stepP6float2PfS1_Piii_param_4,
	.param .u32 _Z11d_make_stepP6float2PfS1_Piii_param_5
)
{
	.local .align 4 .b8 	__local_depot1[24];
	.reg .b64 	%SP;
	.reg .b64 	%SPL;
	.reg .pred 	%p<16>;
	.reg .b32 	%r<63>;
	.reg .b32 	%f<63>;
	.reg .b64 	%rd<49>;

	mov.u64 	%SPL, __local_depot1;
	ld.param.u64 	%rd24, [_Z11d_make_stepP6float2PfS1_Piii_param_0];
	ld.param.u64 	%rd25, [_Z11d_make_stepP6float2PfS1_Piii_param_1];
	ld.param.u64 	%rd26, [_Z11d_make_stepP6float2PfS1_Piii_param_2];
	ld.param.u64 	%rd27, [_Z11d_make_stepP6float2PfS1_Piii_param_3];
	ld.param.u32 	%r17, [_Z11d_make_stepP6float2PfS1_Piii_param_4];
	ld.param.u32 	%r18, [_Z11d_make_stepP6float2PfS1_Piii_param_5];
	cvta.to.global.u64 	%rd1, %rd26;
	cvta.to.global.u64 	%rd2, %rd27;
	add.u64 	%rd3, %SPL, 0;
	add.u64 	%rd4, %SPL, 12;
	mov.u32 	%r19, %ctaid.x;
	mov.u32 	%r20, %ntid.x;
	mov.u32 	%r21, %tid.x;
	mad.lo.s32 	%r1, %r19, %r20, %r21;
	setp.ge.s32 	%p1, %r1, %r18;
	@%p1 bra 	$L__BB1_24;
	setp.eq.s32 	%p2, %r17, 3;
	@%p2 bra 	$L__BB1_6;
	setp.eq.s32 	%p3, %r17, 2;
	@%p3 bra 	$L__BB1_5;
	setp.ne.s32 	%p4, %r17, 1;
	@%p4 bra 	$L__BB1_7;
	st.local.u32 	[%rd3], %r1;
	bra.uni 	$L__BB1_7;
$L__BB1_5:
	ld.global.u32 	%r31, [%rd2];
	div.s32 	%r32, %r1, %r31;
	st.local.u32 	[%rd3+4], %r32;
	mul.lo.s32 	%r33, %r32, %r31;
	sub.s32 	%r34, %r1, %r33;
	st.local.u32 	[%rd3], %r34;
	bra.uni 	$L__BB1_7;
$L__BB1_6:
	ld.global.u32 	%r22, [%rd2+4];
	ld.global.u32 	%r23, [%rd2];
	mul.lo.s32 	%r24, %r23, %r22;
	div.s32 	%r25, %r1, %r24;
	st.local.u32 	[%rd3+8], %r25;
	mul.lo.s32 	%r26, %r24, %r25;
	sub.s32 	%r27, %r1, %r26;
	div.s32 	%r28, %r27, %r23;
	st.local.u32 	[%rd3+4], %r28;
	mul.lo.s32 	%r29, %r28, %r23;
	sub.s32 	%r30, %r27, %r29;
	st.local.u32 	[%rd3], %r30;
$L__BB1_7:
	setp.lt.s32 	%p5, %r17, 1;
	@%p5 bra 	$L__BB1_20;
	and.b32  	%r2, %r17, 15;
	setp.lt.u32 	%p6, %r17, 16;
	mov.b32 	%r60, 0;
	@%p6 bra 	$L__BB1_11;
	and.b32  	%r60, %r17, 2147483632;
	neg.s32 	%r58, %r60;
	add.s64 	%rd45, %rd3, 32;
	add.s64 	%rd44, %rd1, 32;
	add.s64 	%rd43, %rd4, 32;
$L__BB1_10:
	.pragma "nounroll";
	ld.local.u32 	%r36, [%rd45+-32];
	cvt.rn.f32.s32 	%f3, %r36;
	ld.global.f32 	%f4, [%rd44+-32];
	mul.f32 	%f5, %f4, %f3;
	st.local.f32 	[%rd43+-32], %f5;
	ld.local.u32 	%r37, [%rd45+-28];
	cvt.rn.f32.s32 	%f6, %r37;
	ld.global.f32 	%f7, [%rd44+-28];
	mul.f32 	%f8, %f7, %f6;
	st.local.f32 	[%rd43+-28], %f8;
	ld.local.u32 	%r38, [%rd45+-24];
	cvt.rn.f32.s32 	%f9, %r38;
	ld.global.f32 	%f10, [%rd44+-24];
	mul.f32 	%f11, %f10, %f9;
	st.local.f32 	[%rd43+-24], %f11;
	ld.local.u32 	%r39, [%rd45+-20];
	cvt.rn.f32.s32 	%f12, %r39;
	ld.global.f32 	%f13, [%rd44+-20];
	mul.f32 	%f14, %f13, %f12;
	st.local.f32 	[%rd43+-20], %f14;
	ld.local.u32 	%r40, [%rd45+-16];
	cvt.rn.f32.s32 	%f15, %r40;
	ld.global.f32 	%f16, [%rd44+-16];
	mul.f32 	%f17, %f16, %f15;
	st.local.f32 	[%rd43+-16], %f17;
	ld.local.u32 	%r41, [%rd45+-12];
	cvt.rn.f32.s32 	%f18, %r41;
	ld.global.f32 	%f19, [%rd44+-12];
	mul.f32 	%f20, %f19, %f18;
	st.local.f32 	[%rd43+-12], %f20;
	ld.local.u32 	%r42, [%rd45+-8];
	cvt.rn.f32.s32 	%f21, %r42;
	ld.global.f32 	%f22, [%rd44+-8];
	mul.f32 	%f23, %f22, %f21;
	st.local.f32 	[%rd43+-8], %f23;
	ld.local.u32 	%r43, [%rd45+-4];
	cvt.rn.f32.s32 	%f24, %r43;
	ld.global.f32 	%f25, [%rd44+-4];
	mul.f32 	%f26, %f25, %f24;
	st.local.f32 	[%rd43+-4], %f26;
	ld.local.u32 	%r44, [%rd45];
	cvt.rn.f32.s32 	%f27, %r44;
	ld.global.f32 	%f28, [%rd44];
	mul.f32 	%f29, %f28, %f27;
	st.local.f32 	[%rd43], %f29;
	ld.local.u32 	%r45, [%rd45+4];
	cvt.rn.f32.s32 	%f30, %r45;
	ld.global.f32 	%f31, [%rd44+4];
	mul.f32 	%f32, %f31, %f30;
	st.local.f32 	[%rd43+4], %f32;
	ld.local.u32 	%r46, [%rd45+8];
	cvt.rn.f32.s32 	%f33, %r46;
	ld.global.f32 	%f34, [%rd44+8];
	mul.f32 	%f35, %f34, %f33;
	st.local.f32 	[%rd43+8], %f35;
	ld.local.u32 	%r47, [%rd45+12];
	cvt.rn.f32.s32 	%f36, %r47;
	ld.global.f32 	%f37, [%rd44+12];
	mul.f32 	%f38, %f37, %f36;
	st.local.f32 	[%rd43+12], %f38;
	ld.local.u32 	%r48, [%rd45+16];
	cvt.rn.f32.s32 	%f39, %r48;
	ld.global.f32 	%f40, [%rd44+16];
	mul.f32 	%f41, %f40, %f39;
	st.local.f32 	[%rd43+16], %f41;
	ld.local.u32 	%r49, [%rd45+20];
	cvt.rn.f32.s32 	%f42, %r49;
	ld.global.f32 	%f43, [%rd44+20];
	mul.f32 	%f44, %f43, %f42;
	st.local.f32 	[%rd43+20], %f44;
	ld.local.u32 	%r50, [%rd45+24];
	cvt.rn.f32.s32 	%f45, %r50;
	ld.global.f32 	%f46, [%rd44+24];
	mul.f32 	%f47, %f46, %f45;
	st.local.f32 	[%rd43+24], %f47;
	ld.local.u32 	%r51, [%rd45+28];
	cvt.rn.f32.s32 	%f48, %r51;
	ld.global.f32 	%f49, [%rd44+28];
	mul.f32 	%f50, %f49, %f48;
	st.local.f32 	[%rd43+28], %f50;
	add.s32 	%r58, %r58, 16;
	add.s64 	%rd45, %rd45, 64;
	add.s64 	%rd44, %rd44, 64;
	add.s64 	%rd43, %rd43, 64;
	setp.ne.s32 	%p7, %r58, 0;
	@%p7 bra 	$L__BB1_10;
$L__BB1_11:
	setp.eq.s32 	%p8, %r2, 0;
	@%p8 bra 	$L__BB1_20;
	and.b32  	%r8, %r17, 7;
	setp.lt.u32 	%p9, %r2, 8;
	@%p9 bra 	$L__BB1_14;
	mul.wide.u32 	%rd30, %r60, 4;
	add.s64 	%rd31, %rd3, %rd30;
	ld.local.u32 	%r52, [%rd31];
	cvt.rn.f32.s32 	%f51, %r52;
	add.s64 	%rd32, %rd1, %rd30;
	ld.global.f32 	%f52, [%rd32];
	mul.f32 	%f53, %f52, %f51;
	add.s64 	%rd33, %rd4, %rd30;
	st.local.f32 	[%rd33], %f53;
	add.s32 	%r60, %r60, 8;
$L__BB1_14:
	setp.eq.s32 	%p10, %r8, 0;
	@%p10 bra 	$L__BB1_20;
	and.b32  	%r11, %r17, 3;
	setp.lt.u32 	%p11, %r8, 4;
	@%p11 bra 	$L__BB1_17;
	mul.wide.u32 	%rd34, %r60, 4;
	add.s64 	%rd35, %rd3, %rd34;
	ld.local.u32 	%r53, [%rd35];
	cvt.rn.f32.s32 	%f54, %r53;
	add.s64 	%rd36, %rd1, %rd34;
	ld.global.f32 	%f55, [%rd36];
	mul.f32 	%f56, %f55, %f54;
	add.s64 	%rd37, %rd4, %rd34;
	st.local.f32 	[%rd37], %f56;
	add.s32 	%r60, %r60, 4;
$L__BB1_17:
	setp.eq.s32 	%p12, %r11, 0;
	@%p12 bra 	$L__BB1_20;
	mul.wide.u32 	%rd38, %r60, 4;
	add.s64 	%rd48, %rd4, %rd38;
	add.s64 	%rd47, %rd1, %rd38;
	add.s64 	%rd46, %rd3, %rd38;
	neg.s32 	%r62, %r11;
$L__BB1_19:
	.pragma "nounroll";
	ld.local.u32 	%r54, [%rd46];
	cvt.rn.f32.s32 	%f57, %r54;
	ld.global.f32 	%f58, [%rd47];
	mul.f32 	%f59, %f58, %f57;
	st.local.f32 	[%rd48], %f59;
	add.s64 	%rd48, %rd48, 4;
	add.s64 	%rd47, %rd47, 4;
	add.s64 	%rd46, %rd46, 4;
	add.s32 	%r62, %r62, 1;
	setp.ne.s32 	%p13, %r62, 0;
	@%p13 bra 	$L__BB1_19;
$L__BB1_20:
	cvta.to.global.u64 	%rd39, %rd24;
	mul.wide.s32 	%rd40, %r1, 8;
	add.s64 	%rd41, %rd39, %rd40;
	add.s64 	%rd23, %rd41, 4;
	mov.b32 	%r55, 0;
	st.global.u32 	[%rd41+4], %r55;
	ld.local.f32 	%f1, [%rd4];
	cvta.to.global.u64 	%rd42, %rd25;
	ld.global.f32 	%f2, [%rd42];
	mul.f32 	%f60, %f2, 0f3E800000;
	setp.lt.f32 	%p14, %f1, %f60;
	@%p14 bra 	$L__BB1_22;
	mul.f32 	%f61, %f2, 0f40400000;
	mul.f32 	%f62, %f61, 0f3E800000;
	setp.leu.f32 	%p15, %f1, %f62;
	@%p15 bra 	$L__BB1_23;
$L__BB1_22:
	mov.b32 	%r57, 0;
	st.global.u32 	[%rd23+-4], %r57;
	bra.uni 	$L__BB1_24;
$L__BB1_23:
	mov.b32 	%r56, 1065353216;
	st.global.u32 	[%rd23+-4], %r56;
$L__BB1_24:
	ret;

}
	// .globl	_Z14d_real2complexPfP6float2i
.visible .entry _Z14d_real2complexPfP6float2i(
	.param .u64 .ptr .align 1 _Z14d_real2complexPfP6float2i_param_0,
	.param .u64 .ptr .align 1 _Z14d_real2complexPfP6float2i_param_1,
	.param .u32 _Z14d_real2complexPfP6float2i_param_2
)
{
	.reg .pred 	%p<2>;
	.reg .b32 	%r<6>;
	.reg .b32 	%f<3>;
	.reg .b64 	%rd<9>;

	ld.param.u64 	%rd1, [_Z14d_real2complexPfP6float2i_param_0];
	ld.param.u64 	%rd2, [_Z14d_real2complexPfP6float2i_param_1];
	ld.param.u32 	%r2, [_Z14d_real2complexPfP6float2i_param_2];
	mov.u32 	%r3, %ctaid.x;
	mov.u32 	%r4, %ntid.x;
	mov.u32 	%r5, %tid.x;
	mad.lo.s32 	%r1, %r3, %r4, %r5;
	setp.ge.s32 	%p1, %r1, %r2;
	@%p1 bra 	$L__BB2_2;
	cvta.to.global.u64 	%rd3, %rd1;
	cvta.to.global.u64 	%rd4, %rd2;
	mul.wide.s32 	%rd5, %r1, 4;
	add.s64 	%rd6, %rd3, %rd5;
	ld.global.f32 	%f1, [%rd6];
	mul.wide.s32 	%rd7, %r1, 8;
	add.s64 	%rd8, %rd4, %rd7;
	mov.f32 	%f2, 0f00000000;
	st.global.v2.f32 	[%rd8], {%f1, %f2};
$L__BB2_2:
	ret;

}
	// .globl	_Z14d_complex2realP6float2Pfi
.visible .entry _Z14d_complex2realP6float2Pfi(
	.param .u64 .ptr .align 1 _Z14d_complex2realP6float2Pfi_param_0,
	.param .u64 .ptr .align 1 _Z14d_complex2realP6float2Pfi_param_1,
	.param .u32 _Z14d_complex2realP6float2Pfi_param_2
)
{
	.reg .pred 	%p<2>;
	.reg .b32 	%r<6>;
	.reg .b32 	%f<2>;
	.reg .b64 	%rd<9>;

	ld.param.u64 	%rd1, [_Z14d_complex2realP6float2Pfi_param_0];
	ld.param.u64 	%rd2, [_Z14d_complex2realP6float2Pfi_param_1];
	ld.param.u32 	%r2, [_Z14d_complex2realP6float2Pfi_param_2];
	mov.u32 	%r3, %ctaid.x;
	mov.u32 	%r4, %ntid.x;
	mov.u32 	%r5, %tid.x;
	mad.lo.s32 	%r1, %r3, %r4, %r5;
	setp.ge.s32 	%p1, %r1, %r2;
	@%p1 bra 	$L__BB3_2;
	cvta.to.global.u64 	%rd3, %rd1;
	cvta.to.global.u64 	%rd4, %rd2;
	mul.wide.s32 	%rd5, %r1, 8;
	add.s64 	%rd6, %rd3, %rd5;
	ld.global.f32 	%f1, [%rd6];
	mul.wide.s32 	%rd7, %r1, 4;
	add.s64 	%rd8, %rd4, %rd7;
	st.global.f32 	[%rd8], %f1;
$L__BB3_2:
	ret;

}
	// .globl	_Z26d_multiply_cufftCpx_scalarP6float2fi
.visible .entry _Z26d_multiply_cufftCpx_scalarP6float2fi(
	.param .u64 .ptr .align 1 _Z26d_multiply_cufftCpx_scalarP6float2fi_param_0,
	.param .f32 _Z26d_multiply_cufftCpx_scalarP6float2fi_param_1,
	.param .u32 _Z26d_multiply_cufftCpx_scalarP6float2fi_param_2
)
{
	.reg .pred 	%p<2>;
	.reg .b32 	%r<6>;
	.reg .b32 	%f<6>;
	.reg .b64 	%rd<5>;

	ld.param.u64 	%rd1, [_Z26d_multiply_cufftCpx_scalarP6float2fi_param_0];
	ld.param.f32 	%f1, [_Z26d_multiply_cufftCpx_scalarP6float2fi_param_1];
	ld.param.u32 	%r2, [_Z26d_multiply_cufftCpx_scalarP6float2fi_param_2];
	mov.u32 	%r3, %ctaid.x;
	mov.u32 	%r4, %ntid.x;
	mov.u32 	%r5, %tid.x;
	mad.lo.s32 	%r1, %r3, %r4, %r5;
	setp.ge.s32 	%p1, %r1, %r2;
	@%p1 bra 	$L__BB4_2;
	cvta.to.global.u64 	%rd2, %rd1;
	mul.wide.s32 	%rd3, %r1, 8;
	add.s64 	%rd4, %rd2, %rd3;
	ld.global.v2.f32 	{%f2, %f3}, [%rd4];
	mul.f32 	%f4, %f1, %f2;
	mul.f32 	%f5, %f1, %f3;
	st.global.v2.f32 	[%rd4], {%f4, %f5};
$L__BB4_2:
	ret;

}
	// .globl	_Z26d_multiply_cufftCpx_scalarP6float2fS0_i
.visible .entry _Z26d_multiply_cufftCpx_scalarP6float2fS0_i(
	.param .u64 .ptr .align 1 _Z26d_multiply_cufftCpx_scalarP6float2fS0_i_param_0,
	.param .f32 _Z26d_multiply_cufftCpx_scalarP6float2fS0_i_param_1,
	.param .u64 .ptr .align 1 _Z26d_multiply_cufftCpx_scalarP6float2fS0_i_param_2,
	.param .u32 _Z26d_multiply_cufftCpx_scalarP6float2fS0_i_param_3
)
{
	.reg .pred 	%p<2>;
	.reg .b32 	%r<6>;
	.reg .b32 	%f<6>;
	.reg .b64 	%rd<8>;

	ld.param.u64 	%rd1, [_Z26d_multiply_cufftCpx_scalarP6float2fS0_i_param_0];
	ld.param.f32 	%f1, [_Z26d_multiply_cufftCpx_scalarP6float2fS0_i_param_1];
	ld.param.u64 	%rd2, [_Z26d_multiply_cufftCpx_scalarP6float2fS0_i_param_2];
	ld.param.u32 	%r2, [_Z26d_multiply_cufftCpx_scalarP6float2fS0_i_param_3];
	mov.u32 	%r3, %ctaid.x;
	mov.u32 	%r4, %ntid.x;
	mov.u32 	%r5, %tid.x;
	mad.lo.s32 	%r1, %r3, %r4, %r5;
	setp.ge.s32 	%p1, %r1, %r2;
	@%p1 bra 	$L__BB5_2;
	cvta.to.global.u64 	%rd3, %rd1;
	cvta.to.global.u64 	%rd4, %rd2;
	mul.wide.s32 	%rd5, %r1, 8;
	add.s64 	%rd6, %rd3, %rd5;
	ld.global.v2.f32 	{%f2, %f3}, [%rd6];
	mul.f32 	%f4, %f1, %f2;
	add.s64 	%rd7, %rd4, %rd5;
	mul.f32 	%f5, %f1, %f3;
	st.global.v2.f32 	[%rd7], {%f4, %f5};
$L__BB5_2:
	ret;

}
	// .globl	_Z23d_multiply_float_scalarPffi
.visible .entry _Z23d_multiply_float_scalarPffi(
	.param .u64 .ptr .align 1 _Z23d_multiply_float_scalarPffi_param_0,
	.param .f32 _Z23d_multiply_float_scalarPffi_param_1,
	.param .u32 _Z23d_multiply_float_scalarPffi_param_2
)
{
	.reg .pred 	%p<2>;
	.reg .b32 	%r<6>;
	.reg .b32 	%f<4>;
	.reg .b64 	%rd<5>;

	ld.param.u64 	%rd1, [_Z23d_multiply_float_scalarPffi_param_0];
	ld.param.f32 	%f1, [_Z23d_multiply_float_scalarPffi_param_1];
	ld.param.u32 	%r2, [_Z23d_multiply_float_scalarPffi_param_2];
	mov.u32 	%r3, %ctaid.x;
	mov.u32 	%r4, %ntid.x;
	mov.u32 	%r5, %tid.x;
	mad.lo.s32 	%r1, %r3, %r4, %r5;
	setp.ge.s32 	%p1, %r1, %r2;
	@%p1 bra 	$L__BB6_2;
	cvta.to.global.u64 	%rd2, %rd1;
	mul.wide.s32 	%rd3, %r1, 4;
	add.s64 	%rd4, %rd2, %rd3;
	ld.global.f32 	%f2, [%rd4];
	mul.f32 	%f3, %f1, %f2;
	st.global.f32 	[%rd4], %f3;
$L__BB6_2:
	ret;

}
	// .globl	_Z23d_multiply_float_scalarPffS_i
.visible .entry _Z23d_multiply_float_scalarPffS_i(
	.param .u64 .ptr .align 1 _Z23d_multiply_float_scalarPffS_i_param_0,
	.param .f32 _Z23d_multiply_float_scalarPffS_i_param_1,
	.param .u64 .ptr .align 1 _Z23d_multiply_float_scalarPffS_i_param_2,
	.param .u32 _Z23d_multiply_float_scalarPffS_i_param_3
)
{
	.reg .pred 	%p<2>;
	.reg .b32 	%r<6>;
	.reg .b32 	%f<4>;
	.reg .b64 	%rd<8>;

	ld.param.u64 	%rd1, [_Z23d_multiply_float_scalarPffS_i_param_0];
	ld.param.f32 	%f1, [_Z23d_multiply_float_scalarPffS_i_param_1];
	ld.param.u64 	%rd2, [_Z23d_multiply_float_scalarPffS_i_param_2];
	ld.param.u32 	%r2, [_Z23d_multiply_float_scalarPffS_i_param_3];
	mov.u32 	%r3, %ctaid.x;
	mov.u32 	%r4, %ntid.x;
	mov.u32 	%r5, %tid.x;
	mad.lo.s32 	%r1, %r3, %r4, %r5;
	setp.ge.s32 	%p1, %r1, %r2;
	@%p1 bra 	$L__BB7_2;
	cvta.to.global.u64 	%rd3, %rd1;
	cvta.to.global.u64 	%rd4, %rd2;
	mul.wide.s32 	%rd5, %r1, 4;
	add.s64 	%rd6, %rd3, %rd5;
	ld.global.f32 	%f2, [%rd6];
	mul.f32 	%f3, %f1, %f2;
	add.s64 	%rd7, %rd4, %rd5;
	st.global.f32 	[%rd7], %f3;
$L__BB7_2:
	ret;

}
	// .globl	_Z16d_prepareDensityiPfP6float2i
.visible .entry _Z16d_prepareDensityiPfP6float2i(
	.param .u32 _Z16d_prepareDensityiPfP6float2i_param_0,
	.param .u64 .ptr .align 1 _Z16d_prepareDensityiPfP6float2i_param_1,
	.param .u64 .ptr .align 1 _Z16d_prepareDensityiPfP6float2i_param_2,
	.param .u32 _Z16d_prepareDensityiPfP6float2i_param_3
)
{
	.reg .pred 	%p<2>;
	.reg .b32 	%r<8>;
	.reg .b32 	%f<3>;
	.reg .b64 	%rd<9>;

	ld.param.u32 	%r2, [_Z16d_prepareDensityiPfP6float2i_param_0];
	ld.param.u64 	%rd1, [_Z16d_prepareDensityiPfP6float2i_param_1];
	ld.param.u64 	%rd2, [_Z16d_prepareDensityiPfP6float2i_param_2];
	ld.param.u32 	%r3, [_Z16d_prepareDensityiPfP6float2i_param_3];
	mov.u32 	%r4, %ctaid.x;
	mov.u32 	%r5, %ntid.x;
	mov.u32 	%r6, %tid.x;
	mad.lo.s32 	%r1, %r4, %r5, %r6;
	setp.ge.s32 	%p1, %r1, %r3;
	@%p1 bra 	$L__BB8_2;
	cvta.to.global.u64 	%rd3, %rd1;
	cvta.to.global.u64 	%rd4, %rd2;
	mad.lo.s32 	%r7, %r3, %r2, %r1;
	mul.wide.s32 	%rd5, %r7, 4;
	add.s64 	%rd6, %rd3, %rd5;
	ld.global.f32 	%f1, [%rd6];
	mul.wide.s32 	%rd7, %r1, 8;
	add.s64 	%rd8, %rd4, %rd7;
	mov.f32 	%f2, 0f00000000;
	st.global.v2.f32 	[%rd8], {%f1, %f2};
$L__BB8_2:
	ret;

}
	// .globl	_Z22d_prepareChargeDensityPfP6float2i
.visible .entry _Z22d_prepareChargeDensityPfP6float2i(
	.param .u64 .ptr .align 1 _Z22d_prepareChargeDensityPfP6float2i_param_0,
	.param .u64 .ptr .align 1 _Z22d_prepareChargeDensityPfP6float2i_param_1,
	.param .u32 _Z22d_prepareChargeDensityPfP6float2i_param_2
)
{
	.reg .pred 	%p<2>;
	.reg .b32 	%r<6>;
	.reg .b32 	%f<3>;
	.reg .b64 	%rd<9>;

	ld.param.u64 	%rd1, [_Z22d_prepareChargeDensityPfP6float2i_param_0];
	ld.param.u64 	%rd2, [_Z22d_prepareChargeDensityPfP6float2i_param_1];
	ld.param.u32 	%r2, [_Z22d_prepareChargeDensityPfP6float2i_param_2];
	mov.u32 	%r3, %ctaid.x;
	mov.u32 	%r4, %ntid.x;
	mov.u32 	%r5, %tid.x;
	mad.lo.s32 	%r1, %r3, %r4, %r5;
	setp.ge.s32 	%p1, %r1, %r2;
	@%p1 bra 	$L__BB9_2;
	cvta.to.global.u64 	%rd3, %rd1;
	cvta.to.global.u64 	%rd4, %rd2;
	mul.wide.s32 	%rd5, %r1, 4;
	add.s64 	%rd6, %rd3, %rd5;
	ld.global.f32 	%f1, [%rd6];
	mul.wide.s32 	%rd7, %r1, 8;
	add.s64 	%rd8, %rd4, %rd7;
	mov.f32 	%f2, 0f00000000;
	st.global.v2.f32 	[%rd8], {%f1, %f2};
$L__BB9_2:
	ret;

}
	// .globl	_Z31d_prepareElectrostaticPotentialP6float2S0_ffiiPKfPKi
.visible .entry _Z31d_prepareElectrostaticPotentialP6float2S0_ffiiPKfPKi(
	.param .u64 .ptr .align 1 _Z31d_prepareElectrostaticPotentialP6float2S0_ffiiPKfPKi_param_0,
	.param .u64 .ptr .align 1 _Z31d_prepareElectrostaticPotentialP6float2S0_ffiiPKfPKi_param_1,
	.param .f32 _Z31d_prepareElectrostaticPotentialP6float2S0_ffiiPKfPKi_param_2,
	.param .f32 _Z31d_prepareElectrostaticPotentialP6float2S0_ffiiPKfPKi_param_3,
	.param .u32 _Z31d_prepareElectrostaticPotentialP6float2S0_ffiiPKfPKi_param_4,
	.param .u32 _Z31d_prepareElectrostaticPotentialP6float2S0_ffiiPKfPKi_param_5,
	.param .u64 .ptr .align 1 _Z31d_prepareElectrostaticPotentialP6float2S0_ffiiPKfPKi_param_6,
	.param .u64 .ptr .align 1 _Z31d_prepareElectrostaticPotentialP6float2S0_ffiiPKfPKi_param_7
)
{
	.local .align 4 .b8 	__local_depot10[12];
	.reg .b64 	%SP;
	.reg .b64 	%SPL;
	.reg .pred 	%p<23>;
	.reg .b32 	%r<69>;
	.reg .b32 	%f<121>;
	.reg .b64 	%rd<41>;
	.reg .b64 	%fd<52>;

	mov.u64 	%SPL, __local_depot10;
	ld.param.u64 	%rd19, [_Z31d_prepareElectrostaticPotentialP6float2S0_ffiiPKfPKi_param_1];
	ld.param.f32 	%f44, [_Z31d_prepareElectrostaticPotentialP6float2S0_ffiiPKfPKi_param_2];
	ld.param.f32 	%f45, [_Z31d_prepareElectrostaticPotentialP6float2S0_ffiiPKfPKi_param_3];
	ld.param.u32 	%r28, [_Z31d_prepareElectrostaticPotentialP6float2S0_ffiiPKfPKi_param_4];
	ld.param.u32 	%r27, [_Z31d_prepareElectrostaticPotentialP6float2S0_ffiiPKfPKi_param_5];
	ld.param.u64 	%rd20, [_Z31d_prepareElectrostaticPotentialP6float2S0_ffiiPKfPKi_param_6];
	ld.param.u64 	%rd21, [_Z31d_prepareElectrostaticPotentialP6float2S0_ffiiPKfPKi_param_7];
	cvta.to.global.u64 	%rd1, %rd20;
	cvta.to.global.u64 	%rd2, %rd19;
	cvta.to.global.u64 	%rd3, %rd21;
	add.u64 	%rd4, %SPL, 0;
	mov.u32 	%r29, %ctaid.x;
	mov.u32 	%r30, %ntid.x;
	mov.u32 	%r31, %tid.x;
	mad.lo.s32 	%r1, %r29, %r30, %r31;
	setp.ge.s32 	%p1, %r1, %r28;
	@%p1 bra 	$L__BB10_43;
	setp.eq.s32 	%p2, %r27, 3;
	@%p2 bra 	$L__BB10_6;
	setp.eq.s32 	%p3, %r27, 2;
	@%p3 bra 	$L__BB10_5;
	setp.ne.s32 	%p4, %r27, 1;
	@%p4 bra 	$L__BB10_7;
	st.local.u32 	[%rd4], %r1;
	bra.uni 	$L__BB10_7;
$L__BB10_5:
	ld.global.u32 	%r41, [%rd3];
	div.s32 	%r42, %r1, %r41;
	st.local.u32 	[%rd4+4], %r42;
	mul.lo.s32 	%r43, %r42, %r41;
	sub.s32 	%r44, %r1, %r43;
	st.local.u32 	[%rd4], %r44;
	bra.uni 	$L__BB10_7;
$L__BB10_6:
	ld.global.u32 	%r32, [%rd3+4];
	ld.global.u32 	%r33, [%rd3];
	mul.lo.s32 	%r34, %r33, %r32;
	div.s32 	%r35, %r1, %r34;
	st.local.u32 	[%rd4+8], %r35;
	mul.lo.s32 	%r36, %r34, %r35;
	sub.s32 	%r37, %r1, %r36;
	div.s32 	%r38, %r37, %r33;
	st.local.u32 	[%rd4+4], %r38;
	mul.lo.s32 	%r39, %r38, %r33;
	sub.s32 	%r40, %r37, %r39;
	st.local.u32 	[%rd4], %r40;
$L__BB10_7:
	setp.lt.s32 	%p5, %r27, 1;
	mov.f32 	%f120, 0f00000000;
	@%p5 bra 	$L__BB10_37;
	and.b32  	%r2, %r27, 3;
	setp.lt.u32 	%p6, %r27, 4;
	mov.f32 	%f120, 0f00000000;
	mov.b32 	%r68, 0;
	@%p6 bra 	$L__BB10_23;
	and.b32  	%r68, %r27, 2147483644;
	neg.s32 	%r66, %r68;
	add.s64 	%rd40, %rd4, 8;
	add.s64 	%rd39, %rd3, 8;
	add.s64 	%rd38, %rd1, 8;
	mov.f32 	%f120, 0f00000000;
$L__BB10_10:
	.pragma "nounroll";
	ld.local.u32 	%r6, [%rd40+-8];
	cvt.rn.f32.s32 	%f2, %r6;
	cvt.f64.f32 	%fd6, %f2;
	ld.global.u32 	%r7, [%rd39+-8];
	cvt.rn.f32.s32 	%f50, %r7;
	cvt.f64.f32 	%fd7, %f50;
	mul.f64 	%fd8, %fd7, 0d3FE0000000000000;
	setp.leu.f64 	%p7, %fd8, %fd6;
	@%p7 bra 	$L__BB10_12;
	mul.f32 	%f54, %f2, 0f40C90FDB;
	ld.global.f32 	%f55, [%rd38+-8];
	div.rn.f32 	%f109, %f54, %f55;
	bra.uni 	$L__BB10_13;
$L__BB10_12:
	sub.s32 	%r46, %r6, %r7;
	cvt.rn.f32.s32 	%f51, %r46;
	mul.f32 	%f52, %f51, 0f40C90FDB;
	ld.global.f32 	%f53, [%rd38+-8];
	div.rn.f32 	%f109, %f52, %f53;
$L__BB10_13:
	fma.rn.f32 	%f6, %f109, %f109, %f120;
	ld.local.u32 	%r8, [%rd40+-4];
	cvt.rn.f32.s32 	%f7, %r8;
	cvt.f64.f32 	%fd9, %f7;
	ld.global.u32 	%r9, [%rd39+-4];
	cvt.rn.f32.s32 	%f56, %r9;
	cvt.f64.f32 	%fd10, %f56;
	mul.f64 	%fd11, %fd10, 0d3FE0000000000000;
	setp.gt.f64 	%p8, %fd11, %fd9;
	@%p8 bra 	$L__BB10_15;
	sub.s32 	%r47, %r8, %r9;
	cvt.rn.f32.s32 	%f57, %r47;
	mul.f32 	%f58, %f57, 0f40C90FDB;
	ld.global.f32 	%f59, [%rd38+-4];
	div.rn.f32 	%f110, %f58, %f59;
	bra.uni 	$L__BB10_16;
$L__BB10_15:
	mul.f32 	%f60, %f7, 0f40C90FDB;
	ld.global.f32 	%f61, [%rd38+-4];
	div.rn.f32 	%f110, %f60, %f61;
$L__BB10_16:
	fma.rn.f32 	%f11, %f110, %f110, %f6;
	ld.local.u32 	%r10, [%rd40];
	cvt.rn.f32.s32 	%f12, %r10;
	cvt.f64.f32 	%fd12, %f12;
	ld.global.u32 	%r11, [%rd39];
	cvt.rn.f32.s32 	%f62, %r11;
	cvt.f64.f32 	%fd13, %f62;
	mul.f64 	%fd14, %fd13, 0d3FE0000000000000;
	setp.gt.f64 	%p9, %fd14, %fd12;
	@%p9 bra 	$L__BB10_18;
	sub.s32 	%r48, %r10, %r11;
	cvt.rn.f32.s32 	%f63, %r48;
	mul.f32 	%f64, %f63, 0f40C90FDB;
	ld.global.f32 	%f65, [%rd38];
	div.rn.f32 	%f111, %f64, %f65;
	bra.uni 	$L__BB10_19;
$L__BB10_18:
	mul.f32 	%f66, %f12, 0f40C90FDB;
	ld.global.f32 	%f67, [%rd38];
	div.rn.f32 	%f111, %f66, %f67;
$L__BB10_19:
	fma.rn.f32 	%f16, %f111, %f111, %f11;
	ld.local.u32 	%r12, [%rd40+4];
	cvt.rn.f32.s32 	%f17, %r12;
	cvt.f64.f32 	%fd15, %f17;
	ld.global.u32 	%r13, [%rd39+4];
	cvt.rn.f32.s32 	%f68, %r13;
	cvt.f64.f32 	%fd16, %f68;
	mul.f64 	%fd17, %fd16, 0d3FE0000000000000;
	setp.gt.f64 	%p10, %fd17, %fd15;
	@%p10 bra 	$L__BB10_21;
	sub.s32 	%r49, %r12, %r13;
	cvt.rn.f32.s32 	%f69, %r49;
	mul.f32 	%f70, %f69, 0f40C90FDB;
	ld.global.f32 	%f71, [%rd38+4];
	div.rn.f32 	%f112, %f70, %f71;
	bra.uni 	$L__BB10_22;
$L__BB10_21:
	mul.f32 	%f72, %f17, 0f40C90FDB;
	ld.global.f32 	%f73, [%rd38+4];
	div.rn.f32 	%f112, %f72, %f73;
$L__BB10_22:
	fma.rn.f32 	%f120, %f112, %f112, %f16;
	add.s32 	%r66, %r66, 4;
	add.s64 	%rd40, %rd40, 16;
	add.s64 	%rd39, %rd39, 16;
	add.s64 	%rd38, %rd38, 16;
	setp.ne.s32 	%p11, %r66, 0;
	@%p11 bra 	$L__BB10_10;
$L__BB10_23:
	setp.eq.s32 	%p12, %r2, 0;
	@%p12 bra 	$L__BB10_37;
	setp.eq.s32 	%p13, %r2, 1;
	@%p13 bra 	$L__BB10_32;
	mul.wide.u32 	%rd23, %r68, 4;
	add.s64 	%rd14, %rd4, %rd23;
	ld.local.u32 	%r16, [%rd14];
	cvt.rn.f32.s32 	%f24, %r16;
	cvt.f64.f32 	%fd18, %f24;
	add.s64 	%rd15, %rd3, %rd23;
	ld.global.u32 	%r17, [%rd15];
	cvt.rn.f32.s32 	%f75, %r17;
	cvt.f64.f32 	%fd19, %f75;
	mul.f64 	%fd20, %fd19, 0d3FE0000000000000;
	setp.gt.f64 	%p14, %fd20, %fd18;
	add.s64 	%rd16, %rd1, %rd23;
	@%p14 bra 	$L__BB10_27;
	sub.s32 	%r50, %r16, %r17;
	cvt.rn.f32.s32 	%f76, %r50;
	mul.f32 	%f77, %f76, 0f40C90FDB;
	ld.global.f32 	%f78, [%rd16];
	div.rn.f32 	%f115, %f77, %f78;
	bra.uni 	$L__BB10_28;
$L__BB10_27:
	mul.f32 	%f79, %f24, 0f40C90FDB;
	ld.global.f32 	%f80, [%rd16];
	div.rn.f32 	%f115, %f79, %f80;
$L__BB10_28:
	fma.rn.f32 	%f28, %f115, %f115, %f120;
	ld.local.u32 	%r18, [%rd14+4];
	cvt.rn.f32.s32 	%f29, %r18;
	cvt.f64.f32 	%fd21, %f29;
	ld.global.u32 	%r19, [%rd15+4];
	cvt.rn.f32.s32 	%f81, %r19;
	cvt.f64.f32 	%fd22, %f81;
	mul.f64 	%fd23, %fd22, 0d3FE0000000000000;
	setp.gt.f64 	%p15, %fd23, %fd21;
	@%p15 bra 	$L__BB10_30;
	sub.s32 	%r51, %r18, %r19;
	cvt.rn.f32.s32 	%f82, %r51;
	mul.f32 	%f83, %f82, 0f40C90FDB;
	ld.global.f32 	%f84, [%rd16+4];
	div.rn.f32 	%f116, %f83, %f84;
	bra.uni 	$L__BB10_31;
$L__BB10_30:
	mul.f32 	%f85, %f29, 0f40C90FDB;
	ld.global.f32 	%f86, [%rd16+4];
	div.rn.f32 	%f116, %f85, %f86;
$L__BB10_31:
	fma.rn.f32 	%f120, %f116, %f116, %f28;
	add.s32 	%r68, %r68, 2;
$L__BB10_32:
	and.b32  	%r52, %r27, 1;
	setp.eq.b32 	%p16, %r52, 1;
	not.pred 	%p17, %p16;
	@%p17 bra 	$L__BB10_37;
	mul.wide.u32 	%rd24, %r68, 4;
	add.s64 	%rd25, %rd4, %rd24;
	ld.local.u32 	%r22, [%rd25];
	cvt.rn.f32.s32 	%f36, %r22;
	cvt.f64.f32 	%fd24, %f36;
	add.s64 	%rd26, %rd3, %rd24;
	ld.global.u32 	%r23, [%rd26];
	cvt.rn.f32.s32 	%f87, %r23;
	cvt.f64.f32 	%fd25, %f87;
	mul.f64 	%fd26, %fd25, 0d3FE0000000000000;
	setp.gt.f64 	%p18, %fd26, %fd24;
	@%p18 bra 	$L__BB10_35;
	sub.s32 	%r53, %r22, %r23;
	cvt.rn.f32.s32 	%f88, %r53;
	mul.f32 	%f89, %f88, 0f40C90FDB;
	add.s64 	%rd28, %rd1, %rd24;
	ld.global.f32 	%f90, [%rd28];
	div.rn.f32 	%f119, %f89, %f90;
	bra.uni 	$L__BB10_36;
$L__BB10_35:
	mul.f32 	%f91, %f36, 0f40C90FDB;
	add.s64 	%rd30, %rd1, %rd24;
	ld.global.f32 	%f92, [%rd30];
	div.rn.f32 	%f119, %f91, %f92;
$L__BB10_36:
	fma.rn.f32 	%f120, %f119, %f119, %f120;
$L__BB10_37:
	setp.eq.f32 	%p19, %f120, 0f00000000;
	@%p19 bra 	$L__BB10_42;
	ld.param.u64 	%rd37, [_Z31d_prepareElectrostaticPotentialP6float2S0_ffiiPKfPKi_param_0];
	cvta.to.global.u64 	%rd33, %rd37;
	mul.wide.s32 	%rd34, %r1, 8;
	add.s64 	%rd17, %rd33, %rd34;
	ld.global.f32 	%f94, [%rd17];
	mul.f32 	%f95, %f94, 0f40800000;
	mul.f32 	%f96, %f95, 0f40490FDB;
	mul.f32 	%f97, %f44, %f96;
	div.rn.f32 	%f42, %f97, %f120;
	mul.f32 	%f98, %f45, %f120;
	mul.f32 	%f99, %f45, %f98;
	cvt.f64.f32 	%fd27, %f99;
	mul.f64 	%fd1, %fd27, 0dBFE0000000000000;
	fma.rn.f64 	%fd28, %fd1, 0d3FF71547652B82FE, 0d4338000000000000;
	{
	.reg .b32 %temp; 
	mov.b64 	{%r24, %temp}, %fd28;
	}
	mov.f64 	%fd29, 0dC338000000000000;
	add.rn.f64 	%fd30, %fd28, %fd29;
	fma.rn.f64 	%fd31, %fd30, 0dBFE62E42FEFA39EF, %fd1;
	fma.rn.f64 	%fd32, %fd30, 0dBC7ABC9E3B39803F, %fd31;
	fma.rn.f64 	%fd33, %fd32, 0d3E5ADE1569CE2BDF, 0d3E928AF3FCA213EA;
	fma.rn.f64 	%fd34, %fd33, %fd32, 0d3EC71DEE62401315;
	fma.rn.f64 	%fd35, %fd34, %fd32, 0d3EFA01997C89EB71;
	fma.rn.f64 	%fd36, %fd35, %fd32, 0d3F2A01A014761F65;
	fma.rn.f64 	%fd37, %fd36, %fd32, 0d3F56C16C1852B7AF;
	fma.rn.f64 	%fd38, %fd37, %fd32, 0d3F81111111122322;
	fma.rn.f64 	%fd39, %fd38, %fd32, 0d3FA55555555502A1;
	fma.rn.f64 	%fd40, %fd39, %fd32, 0d3FC5555555555511;
	fma.rn.f64 	%fd41, %fd40, %fd32, 0d3FE000000000000B;
	fma.rn.f64 	%fd42, %fd41, %fd32, 0d3FF0000000000000;
	fma.rn.f64 	%fd43, %fd42, %fd32, 0d3FF0000000000000;
	{
	.reg .b32 %temp; 
	mov.b64 	{%r25, %temp}, %fd43;
	}
	{
	.reg .b32 %temp; 
	mov.b64 	{%temp, %r26}, %fd43;
	}
	shl.b32 	%r54, %r24, 20;
	add.s32 	%r55, %r54, %r26;
	mov.b64 	%fd51, {%r25, %r55};
	{
	.reg .b32 %temp; 
	mov.b64 	{%temp, %r56}, %fd1;
	}
	mov.b32 	%f100, %r56;
	abs.f32 	%f43, %f100;
	setp.lt.f32 	%p20, %f43, 0f4086232B;
	@%p20 bra 	$L__BB10_41;
	setp.lt.f64 	%p21, %fd1, 0d0000000000000000;
	add.f64 	%fd44, %fd1, 0d7FF0000000000000;
	selp.f64 	%fd51, 0d0000000000000000, %fd44, %p21;
	setp.geu.f32 	%p22, %f43, 0f40874800;
	@%p22 bra 	$L__BB10_41;
	shr.u32 	%r57, %r24, 31;
	add.s32 	%r58, %r24, %r57;
	shr.s32 	%r59, %r58, 1;
	shl.b32 	%r60, %r59, 20;
	add.s32 	%r61, %r26, %r60;
	mov.b64 	%fd45, {%r25, %r61};
	sub.s32 	%r62, %r24, %r59;
	shl.b32 	%r63, %r62, 20;
	add.s32 	%r64, %r63, 1072693248;
	mov.b32 	%r65, 0;
	mov.b64 	%fd46, {%r65, %r64};
	mul.f64 	%fd51, %fd46, %fd45;
$L__BB10_41:
	cvt.f64.f32 	%fd47, %f42;
	mul.f64 	%fd48, %fd51, %fd47;
	cvt.rn.f32.f64 	%f101, %fd48;
	add.s64 	%rd36, %rd2, %rd34;
	ld.global.f32 	%f102, [%rd17+4];
	mul.f32 	%f103, %f102, 0f40800000;
	mul.f32 	%f104, %f103, 0f40490FDB;
	mul.f32 	%f105, %f44, %f104;
	div.rn.f32 	%f106, %f105, %f120;
	cvt.f64.f32 	%fd49, %f106;
	mul.f64 	%fd50, %fd51, %fd49;
	cvt.rn.f32.f64 	%f107, %fd50;
	st.global.v2.f32 	[%rd36], {%f101, %f107};
	bra.uni 	$L__BB10_43;
$L__BB10_42:
	mul.wide.s32 	%rd31, %r1, 8;
	add.s64 	%rd32, %rd2, %rd31;
	mov.f32 	%f93, 0f00000000;
	st.global.v2.f32 	[%rd32], {%f93, %f93};
$L__BB10_43:
	ret;

}
	// .globl	_Z22d_prepareElectricFieldP6float2S0_S0_S0_fiiPKfPKi
.visible .entry _Z22d_prepareElectricFieldP6float2S0_S0_S0_fiiPKfPKi(
	.param .u64 .ptr .align 1 _Z22d_prepareElectricFieldP6float2S0_S0_S0_fiiPKfPKi_param_0,
	.param .u64 .ptr .align 1 _Z22d_prepareElectricFieldP6float2S0_S0_S0_fiiPKfPKi_param_1,
	.param .u64 .ptr .align 1 _Z22d_prepareElectricFieldP6float2S0_S0_S0_fiiPKfPKi_param_2,
	.param .u64 .ptr .align 1 _Z22d_prepareElectricFieldP6float2S0_S0_S0_fiiPKfPKi_param_3,
	.param .f32 _Z22d_prepareElectricFieldP6float2S0_S0_S0_fiiPKfPKi_param_4,
	.param .u32 _Z22d_prepareElectricFieldP6float2S0_S0_S0_fiiPKfPKi_param_5,
	.param .u32 _Z22d_prepareElectricFieldP6float2S0_S0_S0_fiiPKfPKi_param_6,
	.param .u64 .ptr .align 1 _Z22d_prepareElectricFieldP6float2S0_S0_S0_fiiPKfPKi_param_7,
	.param .u64 .ptr .align 1 _Z22d_prepareElectricFieldP6float2S0_S0_S0_fiiPKfPKi_param_8
)
{
	.local .align 4 .b8 	__local_depot11[24];
	.reg .b64 	%SP;
	.reg .b64 	%SPL;
	.reg .pred 	%p<23>;
	.reg .b32 	%r<69>;
	.reg .b32 	%f<128>;
	.reg .b64 	%rd<57>;
	.reg .b64 	%fd<48>;

	mov.u64 	%SPL, __local_depot11;
	ld.param.f32 	%f46, [_Z22d_prepareElectricFieldP6float2S0_S0_S0_fiiPKfPKi_param_4];
	ld.param.u32 	%r28, [_Z22d_prepareElectricFieldP6float2S0_S0_S0_fiiPKfPKi_param_5];
	ld.param.u32 	%r27, [_Z22d_prepareElectricFieldP6float2S0_S0_S0_fiiPKfPKi_param_6];
	ld.param.u64 	%rd25, [_Z22d_prepareElectricFieldP6float2S0_S0_S0_fiiPKfPKi_param_7];
	ld.param.u64 	%rd26, [_Z22d_prepareElectricFieldP6float2S0_S0_S0_fiiPKfPKi_param_8];
	cvta.to.global.u64 	%rd1, %rd25;
	cvta.to.global.u64 	%rd2, %rd26;
	add.u64 	%rd3, %SPL, 0;
	add.u64 	%rd4, %SPL, 12;
	mov.u32 	%r29, %ctaid.x;
	mov.u32 	%r30, %ntid.x;
	mov.u32 	%r31, %tid.x;
	mad.lo.s32 	%r1, %r29, %r30, %r31;
	setp.ge.s32 	%p1, %r1, %r28;
	@%p1 bra 	$L__BB11_42;
	setp.eq.s32 	%p2, %r27, 3;
	@%p2 bra 	$L__BB11_6;
	setp.eq.s32 	%p3, %r27, 2;
	@%p3 bra 	$L__BB11_5;
	setp.ne.s32 	%p4, %r27, 1;
	@%p4 bra 	$L__BB11_7;
	st.local.u32 	[%rd3], %r1;
	bra.uni 	$L__BB11_7;
$L__BB11_5:
	ld.global.u32 	%r41, [%rd2];
	div.s32 	%r42, %r1, %r41;
	st.local.u32 	[%rd3+4], %r42;
	mul.lo.s32 	%r43, %r42, %r41;
	sub.s32 	%r44, %r1, %r43;
	st.local.u32 	[%rd3], %r44;
	bra.uni 	$L__BB11_7;
$L__BB11_6:
	ld.global.u32 	%r32, [%rd2+4];
	ld.global.u32 	%r33, [%rd2];
	mul.lo.s32 	%r34, %r33, %r32;
	div.s32 	%r35, %r1, %r34;
	st.local.u32 	[%rd3+8], %r35;
	mul.lo.s32 	%r36, %r34, %r35;
	sub.s32 	%r37, %r1, %r36;
	div.s32 	%r38, %r37, %r33;
	st.local.u32 	[%rd3+4], %r38;
	mul.lo.s32 	%r39, %r38, %r33;
	sub.s32 	%r40, %r37, %r39;
	st.local.u32 	[%rd3], %r40;
$L__BB11_7:
	setp.lt.s32 	%p5, %r27, 1;
	mov.f32 	%f127, 0f00000000;
	@%p5 bra 	$L__BB11_37;
	and.b32  	%r2, %r27, 3;
	setp.lt.u32 	%p6, %r27, 4;
	mov.f32 	%f127, 0f00000000;
	mov.b32 	%r68, 0;
	@%p6 bra 	$L__BB11_23;
	and.b32  	%r68, %r27, 2147483644;
	neg.s32 	%r66, %r68;
	add.s64 	%rd56, %rd3, 8;
	add.s64 	%rd55, %rd2, 8;
	add.s64 	%rd54, %rd1, 8;
	add.s64 	%rd53, %rd4, 8;
	mov.f32 	%f127, 0f00000000;
$L__BB11_10:
	.pragma "nounroll";
	ld.local.u32 	%r6, [%rd56+-8];
	cvt.rn.f32.s32 	%f2, %r6;
	cvt.f64.f32 	%fd6, %f2;
	ld.global.u32 	%r7, [%rd55+-8];
	cvt.rn.f32.s32 	%f51, %r7;
	cvt.f64.f32 	%fd7, %f51;
	mul.f64 	%fd8, %fd7, 0d3FE0000000000000;
	setp.leu.f64 	%p7, %fd8, %fd6;
	@%p7 bra 	$L__BB11_12;
	mul.f32 	%f55, %f2, 0f40C90FDB;
	ld.global.f32 	%f56, [%rd54+-8];
	div.rn.f32 	%f116, %f55, %f56;
	st.local.f32 	[%rd53+-8], %f116;
	bra.uni 	$L__BB11_13;
$L__BB11_12:
	sub.s32 	%r46, %r6, %r7;
	cvt.rn.f32.s32 	%f52, %r46;
	mul.f32 	%f53, %f52, 0f40C90FDB;
	ld.global.f32 	%f54, [%rd54+-8];
	div.rn.f32 	%f116, %f53, %f54;
	st.local.f32 	[%rd53+-8], %f116;
$L__BB11_13:
	fma.rn.f32 	%f6, %f116, %f116, %f127;
	ld.local.u32 	%r8, [%rd56+-4];
	cvt.rn.f32.s32 	%f7, %r8;
	cvt.f64.f32 	%fd9, %f7;
	ld.global.u32 	%r9, [%rd55+-4];
	cvt.rn.f32.s32 	%f57, %r9;
	cvt.f64.f32 	%fd10, %f57;
	mul.f64 	%fd11, %fd10, 0d3FE0000000000000;
	setp.gt.f64 	%p8, %fd11, %fd9;
	@%p8 bra 	$L__BB11_15;
	sub.s32 	%r47, %r8, %r9;
	cvt.rn.f32.s32 	%f58, %r47;
	mul.f32 	%f59, %f58, 0f40C90FDB;
	ld.global.f32 	%f60, [%rd54+-4];
	div.rn.f32 	%f117, %f59, %f60;
	st.local.f32 	[%rd53+-4], %f117;
	bra.uni 	$L__BB11_16;
$L__BB11_15:
	mul.f32 	%f61, %f7, 0f40C90FDB;
	ld.global.f32 	%f62, [%rd54+-4];
	div.rn.f32 	%f117, %f61, %f62;
	st.local.f32 	[%rd53+-4], %f117;
$L__BB11_16:
	fma.rn.f32 	%f11, %f117, %f117, %f6;
	ld.local.u32 	%r10, [%rd56];
	cvt.rn.f32.s32 	%f12, %r10;
	cvt.f64.f32 	%fd12, %f12;
	ld.global.u32 	%r11, [%rd55];
	cvt.rn.f32.s32 	%f63, %r11;
	cvt.f64.f32 	%fd13, %f63;
	mul.f64 	%fd14, %fd13, 0d3FE0000000000000;
	setp.gt.f64 	%p9, %fd14, %fd12;
	@%p9 bra 	$L__BB11_18;
	sub.s32 	%r48, %r10, %r11;
	cvt.rn.f32.s32 	%f64, %r48;
	mul.f32 	%f65, %f64, 0f40C90FDB;
	ld.global.f32 	%f66, [%rd54];
	div.rn.f32 	%f118, %f65, %f66;
	st.local.f32 	[%rd53], %f118;
	bra.uni 	$L__BB11_19;
$L__BB11_18:
	mul.f32 	%f67, %f12, 0f40C90FDB;
	ld.global.f32 	%f68, [%rd54];
	div.rn.f32 	%f118, %f67, %f68;
	st.local.f32 	[%rd53], %f118;
$L__BB11_19:
	fma.rn.f32 	%f16, %f118, %f118, %f11;
	ld.local.u32 	%r12, [%rd56+4];
	cvt.rn.f32.s32 	%f17, %r12;
	cvt.f64.f32 	%fd15, %f17;
	ld.global.u32 	%r13, [%rd55+4];
	cvt.rn.f32.s32 	%f69, %r13;
	cvt.f64.f32 	%fd16, %f69;
	mul.f64 	%fd17, %fd16, 0d3FE0000000000000;
	setp.gt.f64 	%p10, %fd17, %fd15;
	@%p10 bra 	$L__BB11_21;
	sub.s32 	%r49, %r12, %r13;
	cvt.rn.f32.s32 	%f70, %r49;
	mul.f32 	%f71, %f70, 0f40C90FDB;
	ld.global.f32 	%f72, [%rd54+4];
	div.rn.f32 	%f119, %f71, %f72;
	st.local.f32 	[%rd53+4], %f119;
	bra.uni 	$L__BB11_22;
$L__BB11_21:
	mul.f32 	%f73, %f17, 0f40C90FDB;
	ld.global.f32 	%f74, [%rd54+4];
	div.rn.f32 	%f119, %f73, %f74;
	st.local.f32 	[%rd53+4], %f119;
$L__BB11_22:
	fma.rn.f32 	%f127, %f119, %f119, %f16;
	add.s32 	%r66, %r66, 4;
	add.s64 	%rd56, %rd56, 16;
	add.s64 	%rd55, %rd55, 16;
	add.s64 	%rd54, %rd54, 16;
	add.s64 	%rd53, %rd53, 16;
	setp.ne.s32 	%p11, %r66, 0;
	@%p11 bra 	$L__BB11_10;
$L__BB11_23:
	setp.eq.s32 	%p12, %r2, 0;
	@%p12 bra 	$L__BB11_37;
	setp.eq.s32 	%p13, %r2, 1;
	@%p13 bra 	$L__BB11_32;
	mul.wide.u32 	%rd29, %r68, 4;
	add.s64 	%rd17, %rd3, %rd29;
	ld.local.u32 	%r16, [%rd17];
	cvt.rn.f32.s32 	%f24, %r16;
	cvt.f64.f32 	%fd18, %f24;
	add.s64 	%rd18, %rd2, %rd29;
	ld.global.u32 	%r17, [%rd18];
	cvt.rn.f32.s32 	%f76, %r17;
	cvt.f64.f32 	%fd19, %f76;
	mul.f64 	%fd20, %fd19, 0d3FE0000000000000;
	setp.gt.f64 	%p14, %fd20, %fd18;
	add.s64 	%rd19, %rd1, %rd29;
	add.s64 	%rd20, %rd4, %rd29;
	@%p14 bra 	$L__BB11_27;
	sub.s32 	%r50, %r16, %r17;
	cvt.rn.f32.s32 	%f77, %r50;
	mul.f32 	%f78, %f77, 0f40C90FDB;
	ld.global.f32 	%f79, [%rd19];
	div.rn.f32 	%f122, %f78, %f79;
	st.local.f32 	[%rd20], %f122;
	bra.uni 	$L__BB11_28;
$L__BB11_27:
	mul.f32 	%f80, %f24, 0f40C90FDB;
	ld.global.f32 	%f81, [%rd19];
	div.rn.f32 	%f122, %f80, %f81;
	st.local.f32 	[%rd20], %f122;
$L__BB11_28:
	fma.rn.f32 	%f28, %f122, %f122, %f127;
	ld.local.u32 	%r18, [%rd17+4];
	cvt.rn.f32.s32 	%f29, %r18;
	cvt.f64.f32 	%fd21, %f29;
	ld.global.u32 	%r19, [%rd18+4];
	cvt.rn.f32.s32 	%f82, %r19;
	cvt.f64.f32 	%fd22, %f82;
	mul.f64 	%fd23, %fd22, 0d3FE0000000000000;
	setp.gt.f64 	%p15, %fd23, %fd21;
	@%p15 bra 	$L__BB11_30;
	sub.s32 	%r51, %r18, %r19;
	cvt.rn.f32.s32 	%f83, %r51;
	mul.f32 	%f84, %f83, 0f40C90FDB;
	ld.global.f32 	%f85, [%rd19+4];
	div.rn.f32 	%f123, %f84, %f85;
	st.local.f32 	[%rd20+4], %f123;
	bra.uni 	$L__BB11_31;
$L__BB11_30:
	mul.f32 	%f86, %f29, 0f40C90FDB;
	ld.global.f32 	%f87, [%rd19+4];
	div.rn.f32 	%f123, %f86, %f87;
	st.local.f32 	[%rd20+4], %f123;
$L__BB11_31:
	fma.rn.f32 	%f127, %f123, %f123, %f28;
	add.s32 	%r68, %r68, 2;
$L__BB11_32:
	and.b32  	%r52, %r27, 1;
	setp.eq.b32 	%p16, %r52, 1;
	not.pred 	%p17, %p16;
	@%p17 bra 	$L__BB11_37;
	mul.wide.u32 	%rd30, %r68, 4;
	add.s64 	%rd31, %rd3, %rd30;
	ld.local.u32 	%r22, [%rd31];
	cvt.rn.f32.s32 	%f36, %r22;
	cvt.f64.f32 	%fd24, %f36;
	add.s64 	%rd32, %rd2, %rd30;
	ld.global.u32 	%r23, [%rd32];
	cvt.rn.f32.s32 	%f88, %r23;
	cvt.f64.f32 	%fd25, %f88;
	mul.f64 	%fd26, %fd25, 0d3FE0000000000000;
	setp.gt.f64 	%p18, %fd26, %fd24;
	@%p18 bra 	$L__BB11_35;
	sub.s32 	%r53, %r22, %r23;
	cvt.rn.f32.s32 	%f89, %r53;
	mul.f32 	%f90, %f89, 0f40C90FDB;
	add.s64 	%rd34, %rd1, %rd30;
	ld.global.f32 	%f91, [%rd34];
	div.rn.f32 	%f126, %f90, %f91;
	add.s64 	%rd35, %rd4, %rd30;
	st.local.f32 	[%rd35], %f126;
	bra.uni 	$L__BB11_36;
$L__BB11_35:
	mul.f32 	%f92, %f36, 0f40C90FDB;
	add.s64 	%rd37, %rd1, %rd30;
	ld.global.f32 	%f93, [%rd37];
	div.rn.f32 	%f126, %f92, %f93;
	add.s64 	%rd38, %rd4, %rd30;
	st.local.f32 	[%rd38], %f126;
$L__BB11_36:
	fma.rn.f32 	%f127, %f126, %f126, %f127;
$L__BB11_37:
	mul.f32 	%f94, %f46, %f127;
	mul.f32 	%f95, %f46, %f94;
	cvt.f64.f32 	%fd27, %f95;
	mul.f64 	%fd1, %fd27, 0dBFE0000000000000;
	fma.rn.f64 	%fd28, %fd1, 0d3FF71547652B82FE, 0d4338000000000000;
	{
	.reg .b32 %temp; 
	mov.b64 	{%r24, %temp}, %fd28;
	}
	mov.f64 	%fd29, 0dC338000000000000;
	add.rn.f64 	%fd30, %fd28, %fd29;
	fma.rn.f64 	%fd31, %fd30, 0dBFE62E42FEFA39EF, %fd1;
	fma.rn.f64 	%fd32, %fd30, 0dBC7ABC9E3B39803F, %fd31;
	fma.rn.f64 	%fd33, %fd32, 0d3E5ADE1569CE2BDF, 0d3E928AF3FCA213EA;
	fma.rn.f64 	%fd34, %fd33, %fd32, 0d3EC71DEE62401315;
	fma.rn.f64 	%fd35, %fd34, %fd32, 0d3EFA01997C89EB71;
	fma.rn.f64 	%fd36, %fd35, %fd32, 0d3F2A01A014761F65;
	fma.rn.f64 	%fd37, %fd36, %fd32, 0d3F56C16C1852B7AF;
	fma.rn.f64 	%fd38, %fd37, %fd32, 0d3F81111111122322;
	fma.rn.f64 	%fd39, %fd38, %fd32, 0d3FA55555555502A1;
	fma.rn.f64 	%fd40, %fd39, %fd32, 0d3FC5555555555511;
	fma.rn.f64 	%fd41, %fd40, %fd32, 0d3FE000000000000B;
	fma.rn.f64 	%fd42, %fd41, %fd32, 0d3FF0000000000000;
	fma.rn.f64 	%fd43, %fd42, %fd32, 0d3FF0000000000000;
	{
	.reg .b32 %temp; 
	mov.b64 	{%r25, %temp}, %fd43;
	}
	{
	.reg .b32 %temp; 
	mov.b64 	{%temp, %r26}, %fd43;
	}
	shl.b32 	%r54, %r24, 20;
	add.s32 	%r55, %r54, %r26;
	mov.b64 	%fd47, {%r25, %r55};
	{
	.reg .b32 %temp; 
	mov.b64 	{%temp, %r56}, %fd1;
	}
	mov.b32 	%f96, %r56;
	abs.f32 	%f42, %f96;
	setp.lt.f32 	%p19, %f42, 0f4086232B;
	@%p19 bra 	$L__BB11_40;
	setp.lt.f64 	%p20, %fd1, 0d0000000000000000;
	add.f64 	%fd44, %fd1, 0d7FF0000000000000;
	selp.f64 	%fd47, 0d0000000000000000, %fd44, %p20;
	setp.geu.f32 	%p21, %f42, 0f40874800;
	@%p21 bra 	$L__BB11_40;
	shr.u32 	%r57, %r24, 31;
	add.s32 	%r58, %r24, %r57;
	shr.s32 	%r59, %r58, 1;
	shl.b32 	%r60, %r59, 20;
	add.s32 	%r61, %r26, %r60;
	mov.b64 	%fd45, {%r25, %r61};
	sub.s32 	%r62, %r24, %r59;
	shl.b32 	%r63, %r62, 20;
	add.s32 	%r64, %r63, 1072693248;
	mov.b32 	%r65, 0;
	mov.b64 	%fd46, {%r65, %r64};
	mul.f64 	%fd47, %fd46, %fd45;
$L__BB11_40:
	ld.param.u64 	%rd52, [_Z22d_prepareElectricFieldP6float2S0_S0_S0_fiiPKfPKi_param_3];
	ld.param.u64 	%rd50, [_Z22d_prepareElectricFieldP6float2S0_S0_S0_fiiPKfPKi_param_1];
	ld.param.u64 	%rd49, [_Z22d_prepareElectricFieldP6float2S0_S0_S0_fiiPKfPKi_param_0];
	cvt.rn.f32.f64 	%f43, %fd47;
	cvta.to.global.u64 	%rd39, %rd52;
	mul.wide.s32 	%rd40, %r1, 8;
	add.s64 	%rd41, %rd39, %rd40;
	ld.global.v2.f32 	{%f44, %f45}, [%rd41];
	ld.local.f32 	%f97, [%rd4];
	mul.f32 	%f98, %f45, %f97;
	mul.f32 	%f99, %f98, %f43;
	cvta.to.global.u64 	%rd42, %rd49;
	add.s64 	%rd43, %rd42, %rd40;
	neg.f32 	%f100, %f97;
	mul.f32 	%f101, %f44, %f100;
	mul.f32 	%f102, %f101, %f43;
	st.global.v2.f32 	[%rd43], {%f99, %f102};
	ld.local.f32 	%f103, [%rd4+4];
	mul.f32 	%f104, %f45, %f103;
	mul.f32 	%f105, %f104, %f43;
	cvta.to.global.u64 	%rd44, %rd50;
	add.s64 	%rd45, %rd44, %rd40;
	neg.f32 	%f106, %f103;
	mul.f32 	%f107, %f44, %f106;
	mul.f32 	%f108, %f107, %f43;
	st.global.v2.f32 	[%rd45], {%f105, %f108};
	setp.ne.s32 	%p22, %r27, 3;
	@%p22 bra 	$L__BB11_42;
	ld.param.u64 	%rd51, [_Z22d_prepareElectricFieldP6float2S0_S0_S0_fiiPKfPKi_param_2];
	ld.local.f32 	%f109, [%rd4+8];
	mul.f32 	%f110, %f45, %f109;
	mul.f32 	%f111, %f110, %f43;
	cvta.to.global.u64 	%rd46, %rd51;
	add.s64 	%rd48, %rd46, %rd40;
	neg.f32 	%f112, %f109;
	mul.f32 	%f113, %f44, %f112;
	mul.f32 	%f114, %f113, %f43;
	st.global.v2.f32 	[%rd48], {%f111, %f114};
$L__BB11_42:
	ret;

}
	// .globl	_Z27d_setElectrostaticPotentialP6float2Pfi
.visible .entry _Z27d_setElectrostaticPotentialP6float2Pfi(
	.param .u64 .ptr .align 1 _Z27d_setElectrostaticPotentialP6float2Pfi_param_0,
	.param .u64 .ptr .align 1 _Z27d_setElectrostaticPotentialP6float2Pfi_param_1,
	.param .u32 _Z27d_setElectrostaticPotentialP6float2Pfi_param_2
)
{
	.reg .pred 	%p<2>;
	.reg .b32 	%r<6>;
	.reg .b32 	%f<2>;
	.reg .b64 	%rd<9>;

	ld.param.u64 	%rd1, [_Z27d_setElectrostaticPotentialP6float2Pfi_param_0];
	ld.param.u64 	%rd2, [_Z27d_setElectrostaticPotentialP6float2Pfi_param_1];
	ld.param.u32 	%r2, [_Z27d_setElectrostaticPotentialP6float2Pfi_param_2];
	mov.u32 	%r3, %ctaid.x;
	mov.u32 	%r4, %ntid.x;
	mov.u32 	%r5, %tid.x;
	mad.lo.s32 	%r1, %r3, %r4, %r5;
	setp.ge.s32 	%p1, %r1, %r2;
	@%p1 bra 	$L__BB12_2;
	cvta.to.global.u64 	%rd3, %rd1;
	cvta.to.global.u64 	%rd4, %rd2;
	mul.wide.s32 	%rd5, %r1, 8;
	add.s64 	%rd6, %rd3, %rd5;
	ld.global.f32 	%f1, [%rd6];
	mul.wide.s32 	%rd7, %r1, 4;
	add.s64 	%rd8, %rd4, %rd7;
	st.global.f32 	[%rd8], %f1;
$L__BB12_2:
	ret;

}
	// .globl	_Z18d_setElectricFieldP6float2Pfii
.visible .entry _Z18d_setElectricFieldP6float2Pfii(
	.param .u64 .ptr .align 1 _Z18d_setElectricFieldP6float2Pfii_param_0,
	.param .u64 .ptr .align 1 _Z18d_setElectricFieldP6float2Pfii_param_1,
	.param .u32 _Z18d_setElectricFieldP6float2Pfii_param_2,
	.param .u32 _Z18d_setElectricFieldP6float2Pfii_param_3
)
{
	.reg .pred 	%p<2>;
	.reg .b32 	%r<8>;
	.reg .b32 	%f<2>;
	.reg .b64 	%rd<9>;

	ld.param.u64 	%rd1, [_Z18d_setElectricFieldP6float2Pfii_param_0];
	ld.param.u64 	%rd2, [_Z18d_setElectricFieldP6float2Pfii_param_1];
	ld.param.u32 	%r2, [_Z18d_setElectricFieldP6float2Pfii_param_2];
	ld.param.u32 	%r3, [_Z18d_setElectricFieldP6float2Pfii_param_3];
	mov.u32 	%r4, %ctaid.x;
	mov.u32 	%r5, %ntid.x;
	mov.u32 	%r6, %tid.x;
	mad.lo.s32 	%r1, %r4, %r5, %r6;
	setp.ge.s32 	%p1, %r1, %r3;
	@%p1 bra 	$L__BB13_2;
	cvta.to.global.u64 	%rd3, %rd1;
	cvta.to.global.u64 	%rd4, %rd2;
	mul.wide.s32 	%rd5, %r1, 8;
	add.s64 	%rd6, %rd3, %rd5;
	ld.global.f32 	%f1, [%rd6];
	mad.lo.s32 	%r7, %r3, %r2, %r1;
	mul.wide.s32 	%rd7, %r7, 4;
	add.s64 	%rd8, %rd4, %rd7;
	st.global.f32 	[%rd8], %f1;
$L__BB13_2:
	ret;

}
	// .globl	_Z16d_resetComplexesP6float2S0_i
.visible .entry _Z16d_resetComplexesP6float2S0_i(
	.param .u64 .ptr .align 1 _Z16d_resetComplexesP6float2S0_i_param_0,
	.param .u64 .ptr .align 1 _Z16d_resetComplexesP6float2S0_i_param_1,
	.param .u32 _Z16d_resetComplexesP6float2S0_i_param_2
)
{
	.reg .pred 	%p<2>;
	.reg .b32 	%r<6>;
	.reg .b32 	%f<2>;
	.reg .b64 	%rd<8>;

	ld.param.u64 	%rd1, [_Z16d_resetComplexesP6float2S0_i_param_0];
	ld.param.u64 	%rd2, [_Z16d_resetComplexesP6float2S0_i_param_1];
	ld.param.u32 	%r2, [_Z16d_resetComplexesP6float2S0_i_param_2];
	mov.u32 	%r3, %ctaid.x;
	mov.u32 	%r4, %ntid.x;
	mov.u32 	%r5, %tid.x;
	mad.lo.s32 	%r1, %r3, %r4, %r5;
	setp.ge.s32 	%p1, %r1, %r2;
	@%p1 bra 	$L__BB14_2;
	cvta.to.global.u64 	%rd3, %rd1;
	cvta.to.global.u64 	%rd4, %rd2;
	mul.wide.s32 	%rd5, %r1, 8;
	add.s64 	%rd6, %rd3, %rd5;
	mov.f32 	%f1, 0f00000000;
	st.global.v2.f32 	[%rd6], {%f1, %f1};
	add.s64 	%rd7, %rd4, %rd5;
	st.global.v2.f32 	[%rd7], {%f1, %f1};
$L__BB14_2:
	ret;

}
	// .globl	_Z18d_prepareIntegrandP6float2iPfS1_i
.visible .entry _Z18d_prepareIntegrandP6float2iPfS1_i(
	.param .u64 .ptr .align 1 _Z18d_prepareIntegrandP6float2iPfS1_i_param_0,
	.param .u32 _Z18d_prepareIntegrandP6float2iPfS1_i_param_1,
	.param .u64 .ptr .align 1 _Z18d_prepareIntegrandP6float2iPfS1_i_param_2,
	.param .u64 .ptr .align 1 _Z18d_prepareIntegrandP6float2iPfS1_i_param_3,
	.param .u32 _Z18d_prepareIntegrandP6float2iPfS1_i_param_4
)
{
	.reg .pred 	%p<2>;
	.reg .b32 	%r<8>;
	.reg .b32 	%f<4>;
	.reg .b64 	%rd<13>;

	ld.param.u64 	%rd1, [_Z18d_prepareIntegrandP6float2iPfS1_i_param_0];
	ld.param.u32 	%r2, [_Z18d_prepareIntegrandP6float2iPfS1_i_param_1];
	ld.param.u64 	%rd2, [_Z18d_prepareIntegrandP6float2iPfS1_i_param_2];
	ld.param.u64 	%rd3, [_Z18d_prepareIntegrandP6float2iPfS1_i_param_3];
	ld.param.u32 	%r3, [_Z18d_prepareIntegrandP6float2iPfS1_i_param_4];
	mov.u32 	%r4, %ctaid.x;
	mov.u32 	%r5, %ntid.x;
	mov.u32 	%r6, %tid.x;
	mad.lo.s32 	%r1, %r4, %r5, %r6;
	setp.ge.s32 	%p1, %r1, %r3;
	@%p1 bra 	$L__BB15_2;
	cvta.to.global.u64 	%rd4, %rd1;
	cvta.to.global.u64 	%rd5, %rd2;
	cvta.to.global.u64 	%rd6, %rd3;
	mul.wide.s32 	%rd7, %r1, 8;
	add.s64 	%rd8, %rd4, %rd7;
	ld.global.f32 	%f1, [%rd8];
	mad.lo.s32 	%r7, %r3, %r2, %r1;
	mul.wide.s32 	%rd9, %r7, 4;
	add.s64 	%rd10, %rd5, %rd9;
	ld.global.f32 	%f2, [%rd10];
	mul.f32 	%f3, %f1, %f2;
	mul.wide.s32 	%rd11, %r1, 4;
	add.s64 	%rd12, %rd6, %rd11;
	st.global.f32 	[%rd12], %f3;
$L__BB15_2:
	ret;

}
	// .globl	_Z20d_prepareForceKSpaceP6float2S0_S0_iii
.visible .entry _Z20d_prepareForceKSpaceP6float2S0_S0_iii(
	.param .u64 .ptr .align 1 _Z20d_prepareForceKSpaceP6float2S0_S0_iii_param_0,
	.param .u64 .ptr .align 1 _Z20d_prepareForceKSpaceP6float2S0_S0_iii_param_1,
	.param .u64 .ptr .align 1 _Z20d_prepareForceKSpaceP6float2S0_S0_iii_param_2,
	.param .u32 _Z20d_prepareForceKSpaceP6float2S0_S0_iii_param_3,
	.param .u32 _Z20d_prepareForceKSpaceP6float2S0_S0_iii_param_4,
	.param .u32 _Z20d_prepareForceKSpaceP6float2S0_S0_iii_param_5
)
{
	.reg .pred 	%p<2>;
	.reg .b32 	%r<9>;
	.reg .b32 	%f<15>;
	.reg .b64 	%rd<12>;

	ld.param.u64 	%rd1, [_Z20d_prepareForceKSpaceP6float2S0_S0_iii_param_0];
	ld.param.u64 	%rd2, [_Z20d_prepareForceKSpaceP6float2S0_S0_iii_param_1];
	ld.param.u64 	%rd3, [_Z20d_prepareForceKSpaceP6float2S0_S0_iii_param_2];
	ld.param.u32 	%r2, [_Z20d_prepareForceKSpaceP6float2S0_S0_iii_param_3];
	ld.param.u32 	%r3, [_Z20d_prepareForceKSpaceP6float2S0_S0_iii_param_4];
	ld.param.u32 	%r4, [_Z20d_prepareForceKSpaceP6float2S0_S0_iii_param_5];
	mov.u32 	%r5, %ctaid.x;
	mov.u32 	%r6, %ntid.x;
	mov.u32 	%r7, %tid.x;
	mad.lo.s32 	%r1, %r5, %r6, %r7;
	setp.ge.s32 	%p1, %r1, %r4;
	@%p1 bra 	$L__BB16_2;
	cvta.to.global.u64 	%rd4, %rd1;
	cvta.to.global.u64 	%rd5, %rd2;
	cvta.to.global.u64 	%rd6, %rd3;
	mad.lo.s32 	%r8, %r3, %r1, %r2;
	mul.wide.s32 	%rd7, %r8, 8;
	add.s64 	%rd8, %rd4, %rd7;
	ld.global.v2.f32 	{%f1, %f2}, [%rd8];
	mul.wide.s32 	%rd9, %r1, 8;
	add.s64 	%rd10, %rd5, %rd9;
	ld.global.v2.f32 	{%f3, %f4}, [%rd10];
	mul.f32 	%f5, %f1, %f3;
	mul.f32 	%f6, %f2, %f4;
	sub.f32 	%f7, %f5, %f6;
	cvt.rn.f32.s32 	%f8, %r4;
	div.rn.f32 	%f9, %f7, %f8;
	add.s64 	%rd11, %rd6, %rd9;
	st.global.f32 	[%rd11], %f9;
	ld.global.f32 	%f10, [%rd8];
	ld.global.f32 	%f11, [%rd10];
	mul.f32 	%f12, %f2, %f11;
	fma.rn.f32 	%f13, %f10, %f4, %f12;
	div.rn.f32 	%f14, %f13, %f8;
	st.global.f32 	[%rd11+4], %f14;
$L__BB16_2:
	ret;

}
	// .globl	_Z22d_prepareForceKSpace3DP6float2S0_S0_S0_S0_ii
.visible .entry _Z22d_prepareForceKSpace3DP6float2S0_S0_S0_S0_ii(
	.param .u64 .ptr .align 1 _Z22d_prepareForceKSpace3DP6float2S0_S0_S0_S0_ii_param_0,
	.param .u64 .ptr .align 1 _Z22d_prepareForceKSpace3DP6float2S0_S0_S0_S0_ii_param_1,
	.param .u64 .ptr .align 1 _Z22d_prepareForceKSpace3DP6float2S0_S0_S0_S0_ii_param_2,
	.param .u64 .ptr .align 1 _Z22d_prepareForceKSpace3DP6float2S0_S0_S0_S0_ii_param_3,
	.param .u64 .ptr .align 1 _Z22d_prepareForceKSpace3DP6float2S0_S0_S0_S0_ii_param_4,
	.param .u32 _Z22d_prepareForceKSpace3DP6float2S0_S0_S0_S0_ii_param_5,
	.param .u32 _Z22d_prepareForceKSpace3DP6float2S0_S0_S0_S0_ii_param_6
)
{
	.reg .pred 	%p<3>;
	.reg .b32 	%r<9>;
	.reg .b32 	%f<31>;
	.reg .b64 	%rd<14>;

	ld.param.u64 	%rd5, [_Z22d_prepareForceKSpace3DP6float2S0_S0_S0_S0_ii_param_0];
	ld.param.u64 	%rd3, [_Z22d_prepareForceKSpace3DP6float2S0_S0_S0_S0_ii_param_1];
	ld.param.u64 	%rd4, [_Z22d_prepareForceKSpace3DP6float2S0_S0_S0_S0_ii_param_2];
	ld.param.u32 	%r2, [_Z22d_prepareForceKSpace3DP6float2S0_S0_S0_S0_ii_param_5];
	ld.param.u32 	%r3, [_Z22d_prepareForceKSpace3DP6float2S0_S0_S0_S0_ii_param_6];
	cvta.to.global.u64 	%rd1, %rd5;
	mov.u32 	%r4, %ctaid.x;
	mov.u32 	%r5, %ntid.x;
	mov.u32 	%r6, %tid.x;
	mad.lo.s32 	%r1, %r4, %r5, %r6;
	setp.ge.s32 	%p1, %r1, %r3;
	@%p1 bra 	$L__BB17_3;
	cvta.to.global.u64 	%rd6, %rd4;
	cvta.to.global.u64 	%rd7, %rd3;
	mul.wide.s32 	%rd8, %r1, 8;
	add.s64 	%rd9, %rd7, %rd8;
	ld.global.v2.f32 	{%f1, %f2}, [%rd9];
	cvt.rn.f32.s32 	%f3, %r3;
	mul.lo.s32 	%r7, %r2, %r1;
	mul.wide.s32 	%rd10, %r7, 8;
	add.s64 	%rd11, %rd1, %rd10;
	ld.global.v2.f32 	{%f4, %f5}, [%rd11];
	mul.f32 	%f6, %f1, %f4;
	mul.f32 	%f7, %f2, %f5;
	sub.f32 	%f8, %f6, %f7;
	div.rn.f32 	%f9, %f8, %f3;
	add.s64 	%rd2, %rd6, %rd8;
	mul.f32 	%f10, %f2, %f4;
	fma.rn.f32 	%f11, %f1, %f5, %f10;
	div.rn.f32 	%f12, %f11, %f3;
	st.global.v2.f32 	[%rd2], {%f9, %f12};
	ld.global.v2.f32 	{%f13, %f14}, [%rd11+8];
	mul.f32 	%f15, %f1, %f13;
	mul.f32 	%f16, %f2, %f14;
	sub.f32 	%f17, %f15, %f16;
	div.rn.f32 	%f18, %f17, %f3;
	mul.f32 	%f19, %f2, %f13;
	fma.rn.f32 	%f20, %f1, %f14, %f19;
	div.rn.f32 	%f21, %f20, %f3;
	st.global.v2.f32 	[%rd2], {%f18, %f21};
	setp.ne.s32 	%p2, %r2, 3;
	@%p2 bra 	$L__BB17_3;
	mul.lo.s32 	%r8, %r1, 3;
	mul.wide.s32 	%rd12, %r8, 8;
	add.s64 	%rd13, %rd1, %rd12;
	ld.global.v2.f32 	{%f22, %f23}, [%rd13+16];
	mul.f32 	%f24, %f1, %f22;
	mul.f32 	%f25, %f2, %f23;
	sub.f32 	%f26, %f24, %f25;
	div.rn.f32 	%f27, %f26, %f3;
	mul.f32 	%f28, %f2, %f22;
	fma.rn.f32 	%f29, %f1, %f23, %f28;
	div.rn.f32 	%f30, %f29, %f3;
	st.global.v2.f32 	[%rd2], {%f27, %f30};
$L__BB17_3:
	ret;

}
	// .globl	_Z17d_multiplyComplexP6float2S0_S0_i
.visible .entry _Z17d_multiplyComplexP6float2S0_S0_i(
	.param .u64 .ptr .align 1 _Z17d_multiplyComplexP6float2S0_S0_i_param_0,
	.param .u64 .ptr .align 1 _Z17d_multiplyComplexP6float2S0_S0_i_param_1,
	.param .u64 .ptr .align 1 _Z17d_multiplyComplexP6float2S0_S0_i_param_2,
	.param .u32 _Z17d_multiplyComplexP6float2S0_S0_i_param_3
)
{
	.reg .pred 	%p<2>;
	.reg .b32 	%r<6>;
	.reg .b32 	%f<15>;
	.reg .b64 	%rd<11>;

	ld.param.u64 	%rd1, [_Z17d_multiplyComplexP6float2S0_S0_i_param_0];
	ld.param.u64 	%rd2, [_Z17d_multiplyComplexP6float2S0_S0_i_param_1];
	ld.param.u64 	%rd3, [_Z17d_multiplyComplexP6float2S0_S0_i_param_2];
	ld.param.u32 	%r2, [_Z17d_multiplyComplexP6float2S0_S0_i_param_3];
	mov.u32 	%r3, %ctaid.x;
	mov.u32 	%r4, %ntid.x;
	mov.u32 	%r5, %tid.x;
	mad.lo.s32 	%r1, %r3, %r4, %r5;
	setp.ge.s32 	%p1, %r1, %r2;
	@%p1 bra 	$L__BB18_2;
	cvta.to.global.u64 	%rd4, %rd1;
	cvta.to.global.u64 	%rd5, %rd2;
	cvta.to.global.u64 	%rd6, %rd3;
	mul.wide.s32 	%rd7, %r1, 8;
	add.s64 	%rd8, %rd4, %rd7;
	ld.global.v2.f32 	{%f1, %f2}, [%rd8];
	add.s64 	%rd9, %rd5, %rd7;
	ld.global.v2.f32 	{%f3, %f4}, [%rd9];
	mul.f32 	%f5, %f1, %f3;
	mul.f32 	%f6, %f2, %f4;
	sub.f32 	%f7, %f5, %f6;
	cvt.rn.f32.s32 	%f8, %r2;
	div.rn.f32 	%f9, %f7, %f8;
	add.s64 	%rd10, %rd6, %rd7;
	st.global.f32 	[%rd10], %f9;
	ld.global.f32 	%f10, [%rd8];
	ld.global.f32 	%f11, [%rd9];
	mul.f32 	%f12, %f2, %f11;
	fma.rn.f32 	%f13, %f10, %f4, %f12;
	div.rn.f32 	%f14, %f13, %f8;
	st.global.f32 	[%rd10+4], %f14;
$L__BB18_2:
	ret;

}
	// .globl	_Z19d_divideByDimensionP6float2i
.visible .entry _Z19d_divideByDimensionP6float2i(
	.param .u64 .ptr .align 1 _Z19d_divideByDimensionP6float2i_param_0,
	.param .u32 _Z19d_divideByDimensionP6float2i_param_1
)
{
	.reg .pred 	%p<2>;
	.reg .b32 	%r<6>;
	.reg .b32 	%f<7>;
	.reg .b64 	%rd<5>;

	ld.param.u64 	%rd1, [_Z19d_divideByDimensionP6float2i_param_0];
	ld.param.u32 	%r2, [_Z19d_divideByDimensionP6float2i_param_1];
	mov.u32 	%r3, %ctaid.x;
	mov.u32 	%r4, %ntid.x;
	mov.u32 	%r5, %tid.x;
	mad.lo.s32 	%r1, %r3, %r4, %r5;
	setp.ge.s32 	%p1, %r1, %r2;
	@%p1 bra 	$L__BB19_2;
	cvta.to.global.u64 	%rd2, %rd1;
	cvt.rn.f32.s32 	%f1, %r2;
	rcp.rn.f32 	%f2, %f1;
	mul.wide.s32 	%rd3, %r1, 8;
	add.s64 	%rd4, %rd2, %rd3;
	ld.global.v2.f32 	{%f3, %f4}, [%rd4];
	mul.f32 	%f5, %f2, %f3;
	mul.f32 	%f6, %f2, %f4;
	st.global.v2.f32 	[%rd4], {%f5, %f6};
$L__BB19_2:
	ret;

}
	// .globl	_Z17d_kSpaceMakeForceP6float2S0_PKfPKiii
.visible .entry _Z17d_kSpaceMakeForceP6float2S0_PKfPKiii(
	.param .u64 .ptr .align 1 _Z17d_kSpaceMakeForceP6float2S0_PKfPKiii_param_0,
	.param .u64 .ptr .align 1 _Z17d_kSpaceMakeForceP6float2S0_PKfPKiii_param_1,
	.param .u64 .ptr .align 1 _Z17d_kSpaceMakeForceP6float2S0_PKfPKiii_param_2,
	.param .u64 .ptr .align 1 _Z17d_kSpaceMakeForceP6float2S0_PKfPKiii_param_3,
	.param .u32 _Z17d_kSpaceMakeForceP6float2S0_PKfPKiii_param_4,
	.param .u32 _Z17d_kSpaceMakeForceP6float2S0_PKfPKiii_param_5
)
{
	.local .align 4 .b8 	__local_depot20[24];
	.reg .b64 	%SP;
	.reg .b64 	%SPL;
	.reg .pred 	%p<20>;
	.reg .b32 	%r<56>;
	.reg .b32 	%f<82>;
	.reg .b64 	%rd<51>;
	.reg .b64 	%fd<22>;

	mov.u64 	%SPL, __local_depot20;
	ld.param.u64 	%rd24, [_Z17d_kSpaceMakeForceP6float2S0_PKfPKiii_param_1];
	ld.param.u64 	%rd25, [_Z17d_kSpaceMakeForceP6float2S0_PKfPKiii_param_2];
	ld.param.u64 	%rd26, [_Z17d_kSpaceMakeForceP6float2S0_PKfPKiii_param_3];
	ld.param.u32 	%r25, [_Z17d_kSpaceMakeForceP6float2S0_PKfPKiii_param_4];
	ld.param.u32 	%r24, [_Z17d_kSpaceMakeForceP6float2S0_PKfPKiii_param_5];
	cvta.to.global.u64 	%rd1, %rd25;
	cvta.to.global.u64 	%rd2, %rd24;
	cvta.to.global.u64 	%rd3, %rd26;
	add.u64 	%rd4, %SPL, 0;
	add.u64 	%rd5, %SPL, 12;
	mov.u32 	%r26, %ctaid.x;
	mov.u32 	%r27, %ntid.x;
	mov.u32 	%r28, %tid.x;
	mad.lo.s32 	%r1, %r26, %r27, %r28;
	setp.ge.s32 	%p1, %r1, %r25;
	@%p1 bra 	$L__BB20_38;
	setp.eq.s32 	%p2, %r24, 3;
	@%p2 bra 	$L__BB20_6;
	setp.eq.s32 	%p3, %r24, 2;
	@%p3 bra 	$L__BB20_5;
	setp.ne.s32 	%p4, %r24, 1;
	@%p4 bra 	$L__BB20_7;
	st.local.u32 	[%rd4], %r1;
	bra.uni 	$L__BB20_7;
$L__BB20_5:
	ld.global.u32 	%r38, [%rd3];
	div.s32 	%r39, %r1, %r38;
	st.local.u32 	[%rd4+4], %r39;
	mul.lo.s32 	%r40, %r39, %r38;
	sub.s32 	%r41, %r1, %r40;
	st.local.u32 	[%rd4], %r41;
	bra.uni 	$L__BB20_7;
$L__BB20_6:
	ld.global.u32 	%r29, [%rd3+4];
	ld.global.u32 	%r30, [%rd3];
	mul.lo.s32 	%r31, %r30, %r29;
	div.s32 	%r32, %r1, %r31;
	st.local.u32 	[%rd4+8], %r32;
	mul.lo.s32 	%r33, %r31, %r32;
	sub.s32 	%r34, %r1, %r33;
	div.s32 	%r35, %r34, %r30;
	st.local.u32 	[%rd4+4], %r35;
	mul.lo.s32 	%r36, %r35, %r30;
	sub.s32 	%r37, %r34, %r36;
	st.local.u32 	[%rd4], %r37;
$L__BB20_7:
	setp.lt.s32 	%p5, %r24, 1;
	@%p5 bra 	$L__BB20_36;
	and.b32  	%r2, %r24, 3;
	setp.lt.u32 	%p6, %r24, 4;
	mov.b32 	%r55, 0;
	@%p6 bra 	$L__BB20_23;
	and.b32  	%r55, %r24, 2147483644;
	neg.s32 	%r53, %r55;
	add.s64 	%rd50, %rd4, 8;
	add.s64 	%rd49, %rd3, 8;
	add.s64 	%rd48, %rd1, 8;
	add.s64 	%rd47, %rd5, 8;
$L__BB20_10:
	.pragma "nounroll";
	ld.local.u32 	%r6, [%rd50+-8];
	cvt.rn.f32.s32 	%f1, %r6;
	cvt.f64.f32 	%fd1, %f1;
	ld.global.u32 	%r7, [%rd49+-8];
	cvt.rn.f32.s32 	%f8, %r7;
	cvt.f64.f32 	%fd2, %f8;
	mul.f64 	%fd3, %fd2, 0d3FE0000000000000;
	setp.leu.f64 	%p7, %fd3, %fd1;
	@%p7 bra 	$L__BB20_12;
	mul.f32 	%f13, %f1, 0f40C90FDB;
	ld.global.f32 	%f14, [%rd48+-8];
	div.rn.f32 	%f15, %f13, %f14;
	st.local.f32 	[%rd47+-8], %f15;
	bra.uni 	$L__BB20_13;
$L__BB20_12:
	sub.s32 	%r43, %r6, %r7;
	cvt.rn.f32.s32 	%f9, %r43;
	mul.f32 	%f10, %f9, 0f40C90FDB;
	ld.global.f32 	%f11, [%rd48+-8];
	div.rn.f32 	%f12, %f10, %f11;
	st.local.f32 	[%rd47+-8], %f12;
$L__BB20_13:
	ld.local.u32 	%r8, [%rd50+-4];
	cvt.rn.f32.s32 	%f2, %r8;
	cvt.f64.f32 	%fd4, %f2;
	ld.global.u32 	%r9, [%rd49+-4];
	cvt.rn.f32.s32 	%f16, %r9;
	cvt.f64.f32 	%fd5, %f16;
	mul.f64 	%fd6, %fd5, 0d3FE0000000000000;
	setp.gt.f64 	%p8, %fd6, %fd4;
	@%p8 bra 	$L__BB20_15;
	sub.s32 	%r44, %r8, %r9;
	cvt.rn.f32.s32 	%f17, %r44;
	mul.f32 	%f18, %f17, 0f40C90FDB;
	ld.global.f32 	%f19, [%rd48+-4];
	div.rn.f32 	%f20, %f18, %f19;
	st.local.f32 	[%rd47+-4], %f20;
	bra.uni 	$L__BB20_16;
$L__BB20_15:
	mul.f32 	%f21, %f2, 0f40C90FDB;
	ld.global.f32 	%f22, [%rd48+-4];
	div.rn.f32 	%f23, %f21, %f22;
	st.local.f32 	[%rd47+-4], %f23;
$L__BB20_16:
	ld.local.u32 	%r10, [%rd50];
	cvt.rn.f32.s32 	%f3, %r10;
	cvt.f64.f32 	%fd7, %f3;
	ld.global.u32 	%r11, [%rd49];
	cvt.rn.f32.s32 	%f24, %r11;
	cvt.f64.f32 	%fd8, %f24;
	mul.f64 	%fd9, %fd8, 0d3FE0000000000000;
	setp.gt.f64 	%p9, %fd9, %fd7;
	@%p9 bra 	$L__BB20_18;
	sub.s32 	%r45, %r10, %r11;
	cvt.rn.f32.s32 	%f25, %r45;
	mul.f32 	%f26, %f25, 0f40C90FDB;
	ld.global.f32 	%f27, [%rd48];
	div.rn.f32 	%f28, %f26, %f27;
	st.local.f32 	[%rd47], %f28;
	bra.uni 	$L__BB20_19;
$L__BB20_18:
	mul.f32 	%f29, %f3, 0f40C90FDB;
	ld.global.f32 	%f30, [%rd48];
	div.rn.f32 	%f31, %f29, %f30;
	st.local.f32 	[%rd47], %f31;
$L__BB20_19:
	ld.local.u32 	%r12, [%rd50+4];
	cvt.rn.f32.s32 	%f4, %r12;
	cvt.f64.f32 	%fd10, %f4;
	ld.global.u32 	%r13, [%rd49+4];
	cvt.rn.f32.s32 	%f32, %r13;
	cvt.f64.f32 	%fd11, %f32;
	mul.f64 	%fd12, %fd11, 0d3FE0000000000000;
	setp.gt.f64 	%p10, %fd12, %fd10;
	@%p10 bra 	$L__BB20_21;
	sub.s32 	%r46, %r12, %r13;
	cvt.rn.f32.s32 	%f33, %r46;
	mul.f32 	%f34, %f33, 0f40C90FDB;
	ld.global.f32 	%f35, [%rd48+4];
	div.rn.f32 	%f36, %f34, %f35;
	st.local.f32 	[%rd47+4], %f36;
	bra.uni 	$L__BB20_22;
$L__BB20_21:
	mul.f32 	%f37, %f4, 0f40C90FDB;
	ld.global.f32 	%f38, [%rd48+4];
	div.rn.f32 	%f39, %f37, %f38;
	st.local.f32 	[%rd47+4], %f39;
$L__BB20_22:
	add.s32 	%r53, %r53, 4;
	add.s64 	%rd50, %rd50, 16;
	add.s64 	%rd49, %rd49, 16;
	add.s64 	%rd48, %rd48, 16;
	add.s64 	%rd47, %rd47, 16;
	setp.ne.s32 	%p11, %r53, 0;
	@%p11 bra 	$L__BB20_10;
$L__BB20_23:
	setp.eq.s32 	%p12, %r2, 0;
	@%p12 bra 	$L__BB20_36;
	setp.eq.s32 	%p13, %r2, 1;
	@%p13 bra 	$L__BB20_32;
	mul.wide.u32 	%rd29, %r55, 4;
	add.s64 	%rd18, %rd4, %rd29;
	ld.local.u32 	%r16, [%rd18];
	cvt.rn.f32.s32 	%f5, %r16;
	cvt.f64.f32 	%fd13, %f5;
	add.s64 	%rd19, %rd3, %rd29;
	ld.global.u32 	%r17, [%rd19];
	cvt.rn.f32.s32 	%f40, %r17;
	cvt.f64.f32 	%fd14, %f40;
	mul.f64 	%fd15, %fd14, 0d3FE0000000000000;
	setp.gt.f64 	%p14, %fd15, %fd13;
	add.s64 	%rd20, %rd1, %rd29;
	add.s64 	%rd21, %rd5, %rd29;
	@%p14 bra 	$L__BB20_27;
	sub.s32 	%r47, %r16, %r17;
	cvt.rn.f32.s32 	%f41, %r47;
	mul.f32 	%f42, %f41, 0f40C90FDB;
	ld.global.f32 	%f43, [%rd20];
	div.rn.f32 	%f44, %f42, %f43;
	st.local.f32 	[%rd21], %f44;
	bra.uni 	$L__BB20_28;
$L__BB20_27:
	mul.f32 	%f45, %f5, 0f40C90FDB;
	ld.global.f32 	%f46, [%rd20];
	div.rn.f32 	%f47, %f45, %f46;
	st.local.f32 	[%rd21], %f47;
$L__BB20_28:
	ld.local.u32 	%r18, [%rd18+4];
	cvt.rn.f32.s32 	%f6, %r18;
	cvt.f64.f32 	%fd16, %f6;
	ld.global.u32 	%r19, [%rd19+4];
	cvt.rn.f32.s32 	%f48, %r19;
	cvt.f64.f32 	%fd17, %f48;
	mul.f64 	%fd18, %fd17, 0d3FE0000000000000;
	setp.gt.f64 	%p15, %fd18, %fd16;
	@%p15 bra 	$L__BB20_30;
	sub.s32 	%r48, %r18, %r19;
	cvt.rn.f32.s32 	%f49, %r48;
	mul.f32 	%f50, %f49, 0f40C90FDB;
	ld.global.f32 	%f51, [%rd20+4];
	div.rn.f32 	%f52, %f50, %f51;
	st.local.f32 	[%rd21+4], %f52;
	bra.uni 	$L__BB20_31;
$L__BB20_30:
	mul.f32 	%f53, %f6, 0f40C90FDB;
	ld.global.f32 	%f54, [%rd20+4];
	div.rn.f32 	%f55, %f53, %f54;
	st.local.f32 	[%rd21+4], %f55;
$L__BB20_31:
	add.s32 	%r55, %r55, 2;
$L__BB20_32:
	and.b32  	%r49, %r24, 1;
	setp.eq.b32 	%p16, %r49, 1;
	not.pred 	%p17, %p16;
	@%p17 bra 	$L__BB20_36;
	mul.wide.u32 	%rd30, %r55, 4;
	add.s64 	%rd31, %rd4, %rd30;
	ld.local.u32 	%r22, [%rd31];
	cvt.rn.f32.s32 	%f7, %r22;
	cvt.f64.f32 	%fd19, %f7;
	add.s64 	%rd32, %rd3, %rd30;
	ld.global.u32 	%r23, [%rd32];
	cvt.rn.f32.s32 	%f56, %r23;
	cvt.f64.f32 	%fd20, %f56;
	mul.f64 	%fd21, %fd20, 0d3FE0000000000000;
	setp.gt.f64 	%p18, %fd21, %fd19;
	@%p18 bra 	$L__BB20_35;
	sub.s32 	%r50, %r22, %r23;
	cvt.rn.f32.s32 	%f57, %r50;
	mul.f32 	%f58, %f57, 0f40C90FDB;
	add.s64 	%rd34, %rd1, %rd30;
	ld.global.f32 	%f59, [%rd34];
	div.rn.f32 	%f60, %f58, %f59;
	add.s64 	%rd35, %rd5, %rd30;
	st.local.f32 	[%rd35], %f60;
	bra.uni 	$L__BB20_36;
$L__BB20_35:
	mul.f32 	%f61, %f7, 0f40C90FDB;
	add.s64 	%rd37, %rd1, %rd30;
	ld.global.f32 	%f62, [%rd37];
	div.rn.f32 	%f63, %f61, %f62;
	add.s64 	%rd38, %rd5, %rd30;
	st.local.f32 	[%rd38], %f63;
$L__BB20_36:
	ld.param.u64 	%rd46, [_Z17d_kSpaceMakeForceP6float2S0_PKfPKiii_param_0];
	ld.local.f32 	%f64, [%rd5];
	neg.f32 	%f65, %f64;
	cvta.to.global.u64 	%rd39, %rd46;
	mul.wide.s32 	%rd40, %r1, 8;
	add.s64 	%rd41, %rd39, %rd40;
	add.s64 	%rd22, %rd41, 4;
	ld.global.f32 	%f66, [%rd41+4];
	mul.f32 	%f67, %f66, %f65;
	mul.lo.s32 	%r51, %r24, %r1;
	mul.wide.s32 	%rd42, %r51, 8;
	add.s64 	%rd43, %rd2, %rd42;
	st.global.f32 	[%rd43], %f67;
	ld.global.f32 	%f68, [%rd41];
	mul.f32 	%f69, %f68, %f65;
	st.global.f32 	[%rd43+4], %f69;
	ld.local.f32 	%f70, [%rd5+4];
	neg.f32 	%f71, %f70;
	ld.global.f32 	%f72, [%rd41+4];
	mul.f32 	%f73, %f72, %f71;
	st.global.f32 	[%rd43+8], %f73;
	ld.global.f32 	%f74, [%rd41];
	mul.f32 	%f75, %f74, %f71;
	st.global.f32 	[%rd43+12], %f75;
	setp.ne.s32 	%p19, %r24, 3;
	@%p19 bra 	$L__BB20_38;
	ld.local.f32 	%f76, [%rd5+8];
	neg.f32 	%f77, %f76;
	ld.global.f32 	%f78, [%rd22];
	mul.f32 	%f79, %f78, %f77;
	mul.lo.s32 	%r52, %r1, 3;
	mul.wide.s32 	%rd44, %r52, 8;
	add.s64 	%rd45, %rd2, %rd44;
	st.global.f32 	[%rd45+16], %f79;
	ld.global.f32 	%f80, [%rd22+-4];
	mul.f32 	%f81, %f80, %f77;
	st.global.f32 	[%rd45+20], %f81;
$L__BB20_38:
	ret;

}
	// .globl	_Z21d_accumulateGridForceP6float2PfS1_ii
.visible .entry _Z21d_accumulateGridForceP6float2PfS1_ii(
	.param .u64 .ptr .align 1 _Z21d_accumulateGridForceP6float2PfS1_ii_param_0,
	.param .u64 .ptr .align 1 _Z21d_accumulateGridForceP6float2PfS1_ii_param_1,
	.param .u64 .ptr .align 1 _Z21d_accumulateGridForceP6float2PfS1_ii_param_2,
	.param .u32 _Z21d_accumulateGridForceP6float2PfS1_ii_param_3,
	.param .u32 _Z21d_accumulateGridForceP6float2PfS1_ii_param_4
)
{
	.reg .pred 	%p<2>;
	.reg .b32 	%r<8>;
	.reg .b32 	%f<5>;
	.reg .b64 	%rd<12>;

	ld.param.u64 	%rd1, [_Z21d_accumulateGridForceP6float2PfS1_ii_param_0];
	ld.param.u64 	%rd2, [_Z21d_accumulateGridForceP6float2PfS1_ii_param_1];
	ld.param.u64 	%rd3, [_Z21d_accumulateGridForceP6float2PfS1_ii_param_2];
	ld.param.u32 	%r2, [_Z21d_accumulateGridForceP6float2PfS1_ii_param_3];
	ld.param.u32 	%r3, [_Z21d_accumulateGridForceP6float2PfS1_ii_param_4];
	mov.u32 	%r4, %ctaid.x;
	mov.u32 	%r5, %ntid.x;
	mov.u32 	%r6, %tid.x;
	mad.lo.s32 	%r1, %r4, %r5, %r6;
	setp.ge.s32 	%p1, %r1, %r3;
	@%p1 bra 	$L__BB21_2;
	cvta.to.global.u64 	%rd4, %rd3;
	cvta.to.global.u64 	%rd5, %rd2;
	cvta.to.global.u64 	%rd6, %rd1;
	mad.lo.s32 	%r7, %r3, %r2, %r1;
	mul.wide.s32 	%rd7, %r7, 4;
	add.s64 	%rd8, %rd4, %rd7;
	ld.global.f32 	%f1, [%rd8];
	add.s64 	%rd9, %rd5, %rd7;
	ld.global.f32 	%f2, [%rd9];
	mul.wide.s32 	%rd10, %r1, 8;
	add.s64 	%rd11, %rd6, %rd10;
	ld.global.f32 	%f3, [%rd11];
	fma.rn.f32 	%f4, %f2, %f3, %f1;
	st.global.f32 	[%rd8], %f4;
$L__BB21_2:
	ret;

}
	// .globl	_Z32d_accumulateGridForceWithChargesP6float2PfS1_i
.visible .entry _Z32d_accumulateGridForceWithChargesP6float2PfS1_i(
	.param .u64 .ptr .align 1 _Z32d_accumulateGridForceWithChargesP6float2PfS1_i_param_0,
	.param .u64 .ptr .align 1 _Z32d_accumulateGridForceWithChargesP6float2PfS1_i_param_1,
	.param .u64 .ptr .align 1 _Z32d_accumulateGridForceWithChargesP6float2PfS1_i_param_2,
	.param .u32 _Z32d_accumulateGridForceWithChargesP6float2PfS1_i_param_3
)
{
	.reg .pred 	%p<2>;
	.reg .b32 	%r<6>;
	.reg .b32 	%f<2>;
	.reg .b64 	%rd<9>;

	ld.param.u64 	%rd1, [_Z32d_accumulateGridForceWithChargesP6float2PfS1_i_param_0];
	ld.param.u64 	%rd2, [_Z32d_accumulateGridForceWithChargesP6float2PfS1_i_param_2];
	ld.param.u32 	%r2, [_Z32d_accumulateGridForceWithChargesP6float2PfS1_i_param_3];
	mov.u32 	%r3, %ctaid.x;
	mov.u32 	%r4, %ntid.x;
	mov.u32 	%r5, %tid.x;
	mad.lo.s32 	%r1, %r3, %r4, %r5;
	setp.ge.s32 	%p1, %r1, %r2;
	@%p1 bra 	$L__BB22_2;
	cvta.to.global.u64 	%rd3, %rd1;
	cvta.to.global.u64 	%rd4, %rd2;
	mul.wide.s32 	%rd5, %r1, 8;
	add.s64 	%rd6, %rd3, %rd5;
	ld.global.f32 	%f1, [%rd6];
	mul.wide.s32 	%rd7, %r1, 4;
	add.s64 	%rd8, %rd4, %rd7;
	st.global.f32 	[%rd8], %f1;
$L__BB22_2:
	ret;

}
	// .globl	_Z20d_insertForceCompC2RPfP6float2iii
.visible .entry _Z20d_insertForceCompC2RPfP6float2iii(
	.param .u64 .ptr .align 1 _Z20d_insertForceCompC2RPfP6float2iii_param_0,
	.param .u64 .ptr .align 1 _Z20d_insertForceCompC2RPfP6float2iii_param_1,
	.param .u32 _Z20d_insertForceCompC2RPfP6float2iii_param_2,
	.param .u32 _Z20d_insertForceCompC2RPfP6float2iii_param_3,
	.param .u32 _Z20d_insertForceCompC2RPfP6float2iii_param_4
)
{
	.reg .pred 	%p<2>;
	.reg .b32 	%r<9>;
	.reg .b32 	%f<2>;
	.reg .b64 	%rd<9>;

	ld.param.u64 	%rd1, [_Z20d_insertForceCompC2RPfP6float2iii_param_0];
	ld.param.u64 	%rd2, [_Z20d_insertForceCompC2RPfP6float2iii_param_1];
	ld.param.u32 	%r2, [_Z20d_insertForceCompC2RPfP6float2iii_param_2];
	ld.param.u32 	%r3, [_Z20d_insertForceCompC2RPfP6float2iii_param_3];
	ld.param.u32 	%r4, [_Z20d_insertForceCompC2RPfP6float2iii_param_4];
	mov.u32 	%r5, %ctaid.x;
	mov.u32 	%r6, %ntid.x;
	mov.u32 	%r7, %tid.x;
	mad.lo.s32 	%r1, %r5, %r6, %r7;
	setp.ge.s32 	%p1, %r1, %r4;
	@%p1 bra 	$L__BB23_2;
	cvta.to.global.u64 	%rd3, %rd2;
	cvta.to.global.u64 	%rd4, %rd1;
	mul.wide.s32 	%rd5, %r1, 8;
	add.s64 	%rd6, %rd3, %rd5;
	ld.global.f32 	%f1, [%rd6];
	mad.lo.s32 	%r8, %r3, %r1, %r2;
	mul.wide.s32 	%rd7, %r8, 4;
	add.s64 	%rd8, %rd4, %rd7;
	st.global.f32 	[%rd8], %f1;
$L__BB23_2:
	ret;

}
	// .globl	_Z18d_extractForceCompP6float2S0_iii
.visible .entry _Z18d_extractForceCompP6float2S0_iii(
	.param .u64 .ptr .align 1 _Z18d_extractForceCompP6float2S0_iii_param_0,
	.param .u64 .ptr .align 1 _Z18d_extractForceCompP6float2S0_iii_param_1,
	.param .u32 _Z18d_extractForceCompP6float2S0_iii_param_2,
	.param .u32 _Z18d_extractForceCompP6float2S0_iii_param_3,
	.param .u32 _Z18d_extractForceCompP6float2S0_iii_param_4
)
{
	.reg .pred 	%p<2>;
	.reg .b32 	%r<9>;
	.reg .b32 	%f<3>;
	.reg .b64 	%rd<9>;

	ld.param.u64 	%rd1, [_Z18d_extractForceCompP6float2S0_iii_param_0];
	ld.param.u64 	%rd2, [_Z18d_extractForceCompP6float2S0_iii_param_1];
	ld.param.u32 	%r2, [_Z18d_extractForceCompP6float2S0_iii_param_2];
	ld.param.u32 	%r3, [_Z18d_extractForceCompP6float2S0_iii_param_3];
	ld.param.u32 	%r4, [_Z18d_extractForceCompP6float2S0_iii_param_4];
	mov.u32 	%r5, %ctaid.x;
	mov.u32 	%r6, %ntid.x;
	mov.u32 	%r7, %tid.x;
	mad.lo.s32 	%r1, %r5, %r6, %r7;
	setp.ge.s32 	%p1, %r1, %r4;
	@%p1 bra 	$L__BB24_2;
	cvta.to.global.u64 	%rd3, %rd2;
	cvta.to.global.u64 	%rd4, %rd1;
	mul.wide.s32 	%rd5, %r1, 8;
	add.s64 	%rd6, %rd4, %rd5;
	mad.lo.s32 	%r8, %r3, %r1, %r2;
	mul.wide.s32 	%rd7, %r8, 8;
	add.s64 	%rd8, %rd3, %rd7;
	ld.global.v2.f32 	{%f1, %f2}, [%rd8];
	st.global.v2.f32 	[%rd6], {%f1, %f2};
$L__BB24_2:
	ret;

}
	// .globl	_Z19d_prepareFieldForceP6float2S0_PKfS2_iiiii
.visible .entry _Z19d_prepareFieldForceP6float2S0_PKfS2_iiiii(
	.param .u64 .ptr .align 1 _Z19d_prepareFieldForceP6float2S0_PKfS2_iiiii_param_0,
	.param .u64 .ptr .align 1 _Z19d_prepareFieldForceP6float2S0_PKfS2_iiiii_param_1,
	.param .u64 .ptr .align 1 _Z19d_prepareFieldForceP6float2S0_PKfS2_iiiii_param_2,
	.param .u64 .ptr .align 1 _Z19d_prepareFieldForceP6float2S0_PKfS2_iiiii_param_3,
	.param .u32 _Z19d_prepareFieldForceP6float2S0_PKfS2_iiiii_param_4,
	.param .u32 _Z19d_prepareFieldForceP6float2S0_PKfS2_iiiii_param_5,
	.param .u32 _Z19d_prepareFieldForceP6float2S0_PKfS2_iiiii_param_6,
	.param .u32 _Z19d_prepareFieldForceP6float2S0_PKfS2_iiiii_param_7,
	.param .u32 _Z19d_prepareFieldForceP6float2S0_PKfS2_iiiii_param_8
)
{
	.reg .pred 	%p<2>;
	.reg .b32 	%r<14>;
	.reg .b32 	%f<8>;
	.reg .b64 	%rd<18>;

	ld.param.u64 	%rd1, [_Z19d_prepareFieldForceP6float2S0_PKfS2_iiiii_param_0];
	ld.param.u64 	%rd2, [_Z19d_prepareFieldForceP6float2S0_PKfS2_iiiii_param_1];
	ld.param.u64 	%rd3, [_Z19d_prepareFieldForceP6float2S0_PKfS2_iiiii_param_2];
	ld.param.u64 	%rd4, [_Z19d_prepareFieldForceP6float2S0_PKfS2_iiiii_param_3];
	ld.param.u32 	%r2, [_Z19d_prepareFieldForceP6float2S0_PKfS2_iiiii_param_4];
	ld.param.u32 	%r3, [_Z19d_prepareFieldForceP6float2S0_PKfS2_iiiii_param_5];
	ld.param.u32 	%r4, [_Z19d_prepareFieldForceP6float2S0_PKfS2_iiiii_param_6];
	ld.param.u32 	%r5, [_Z19d_prepareFieldForceP6float2S0_PKfS2_iiiii_param_7];
	ld.param.u32 	%r6, [_Z19d_prepareFieldForceP6float2S0_PKfS2_iiiii_param_8];
	mov.u32 	%r7, %ctaid.x;
	mov.u32 	%r8, %ntid.x;
	mov.u32 	%r9, %tid.x;
	mad.lo.s32 	%r1, %r7, %r8, %r9;
	setp.ge.s32 	%p1, %r1, %r6;
	@%p1 bra 	$L__BB25_2;
	cvta.to.global.u64 	%rd5, %rd2;
	cvta.to.global.u64 	%rd6, %rd1;
	cvta.to.global.u64 	%rd7, %rd3;
	cvta.to.global.u64 	%rd8, %rd4;
	mul.wide.s32 	%rd9, %r1, 8;
	add.s64 	%rd10, %rd5, %rd9;
	mov.b32 	%r10, 0;
	st.global.u32 	[%rd10+4], %r10;
	add.s64 	%rd11, %rd6, %rd9;
	st.global.u32 	[%rd11+4], %r10;
	mad.lo.s32 	%r11, %r6, %r2, %r1;
	mul.wide.s32 	%rd12, %r11, 4;
	add.s64 	%rd13, %rd7, %rd12;
	ld.global.f32 	%f1, [%rd13];
	mad.lo.s32 	%r12, %r5, %r1, %r4;
	mul.wide.s32 	%rd14, %r12, 4;
	add.s64 	%rd15, %rd8, %rd14;
	ld.global.f32 	%f2, [%rd15];
	mul.f32 	%f3, %f1, %f2;
	st.global.f32 	[%rd11], %f3;
	mad.lo.s32 	%r13, %r6, %r3, %r1;
	mul.wide.s32 	%rd16, %r13, 4;
	add.s64 	%rd17, %rd7, %rd16;
	ld.global.f32 	%f4, [%rd17];
	neg.f32 	%f5, %f4;
	ld.global.f32 	%f6, [%rd15];
	mul.f32 	%f7, %f6, %f5;
	st.global.f32 	[%rd10], %f7;
$L__BB25_2:
	ret;

}
	// .globl	_Z14d_complex2realP6float2PfS1_i
.visible .entry _Z14d_complex2realP6float2PfS1_i(
	.param .u64 .ptr .align 1 _Z14d_complex2realP6float2PfS1_i_param_0,
	.param .u64 .ptr .align 1 _Z14d_complex2realP6float2PfS1_i_param_1,
	.param .u64 .ptr .align 1 _Z14d_complex2realP6float2PfS1_i_param_2,
	.param .u32 _Z14d_complex2realP6float2PfS1_i_param_3
)
{
	.reg .pred 	%p<2>;
	.reg .b32 	%r<6>;
	.reg .b32 	%f<3>;
	.reg .b64 	%rd<12>;

	ld.param.u64 	%rd1, [_Z14d_complex2realP6float2PfS1_i_param_0];
	ld.param.u64 	%rd2, [_Z14d_complex2realP6float2PfS1_i_param_1];
	ld.param.u64 	%rd3, [_Z14d_complex2realP6float2PfS1_i_param_2];
	ld.param.u32 	%r2, [_Z14d_complex2realP6float2PfS1_i_param_3];
	mov.u32 	%r3, %ctaid.x;
	mov.u32 	%r4, %ntid.x;
	mov.u32 	%r5, %tid.x;
	mad.lo.s32 	%r1, %r3, %r4, %r5;
	setp.ge.s32 	%p1, %r1, %r2;
	@%p1 bra 	$L__BB26_2;
	cvta.to.global.u64 	%rd4, %rd1;
	cvta.to.global.u64 	%rd5, %rd2;
	cvta.to.global.u64 	%rd6, %rd3;
	mul.wide.s32 	%rd7, %r1, 8;
	add.s64 	%rd8, %rd4, %rd7;
	ld.global.f32 	%f1, [%rd8];
	mul.wide.s32 	%rd9, %r1, 4;
	add.s64 	%rd10, %rd5, %rd9;
	st.global.f32 	[%rd10], %f1;
	ld.global.f32 	%f2, [%rd8+4];
	add.s64 	%rd11, %rd6, %rd9;
	st.global.f32 	[%rd11], %f2;
$L__BB26_2:
	ret;

}
	// .globl	_Z14d_assignValueRPffii
.visible .entry _Z14d_assignValueRPffii(
	.param .u64 .ptr .align 1 _Z14d_assignValueRPffii_param_0,
	.param .f32 _Z14d_assignValueRPffii_param_1,
	.param .u32 _Z14d_assignValueRPffii_param_2,
	.param .u32 _Z14d_assignValueRPffii_param_3
)
{
	.reg .pred 	%p<12>;
	.reg .b32 	%r<31>;
	.reg .b32 	%f<2>;
	.reg .b64 	%rd<12>;

	ld.param.u64 	%rd3, [_Z14d_assignValueRPffii_param_0];
	ld.param.f32 	%f1, [_Z14d_assignValueRPffii_param_1];
	ld.param.u32 	%r16, [_Z14d_assignValueRPffii_param_2];
	ld.param.u32 	%r17, [_Z14d_assignValueRPffii_param_3];
	cvta.to.global.u64 	%rd1, %rd3;
	mov.u32 	%r18, %ctaid.x;
	mov.u32 	%r19, %ntid.x;
	mov.u32 	%r20, %tid.x;
	mad.lo.s32 	%r1, %r18, %r19, %r20;
	setp.ge.s32 	%p1, %r1, %r17;
	setp.lt.s32 	%p2, %r16, 1;
	or.pred  	%p3, %p1, %p2;
	@%p3 bra 	$L__BB27_12;
	mul.lo.s32 	%r2, %r16, %r1;
	and.b32  	%r3, %r16, 7;
	setp.lt.u32 	%p4, %r16, 8;
	mov.b32 	%r29, 0;
	@%p4 bra 	$L__BB27_4;
	and.b32  	%r29, %r16, 2147483640;
	neg.s32 	%r27, %r29;
	add.s64 	%rd2, %rd1, 16;
	mov.u32 	%r26, %r2;
$L__BB27_3:
	.pragma "nounroll";
	mul.wide.s32 	%rd4, %r26, 4;
	add.s64 	%rd5, %rd2, %rd4;
	st.global.f32 	[%rd5+-16], %f1;
	st.global.f32 	[%rd5+-12], %f1;
	st.global.f32 	[%rd5+-8], %f1;
	st.global.f32 	[%rd5+-4], %f1;
	st.global.f32 	[%rd5], %f1;
	st.global.f32 	[%rd5+4], %f1;
	st.global.f32 	[%rd5+8], %f1;
	st.global.f32 	[%rd5+12], %f1;
	add.s32 	%r27, %r27, 8;
	add.s32 	%r26, %r26, 8;
	setp.ne.s32 	%p5, %r27, 0;
	@%p5 bra 	$L__BB27_3;
$L__BB27_4:
	setp.eq.s32 	%p6, %r3, 0;
	@%p6 bra 	$L__BB27_12;
	and.b32  	%r11, %r16, 3;
	setp.lt.u32 	%p7, %r3, 4;
	@%p7 bra 	$L__BB27_7;
	add.s32 	%r22, %r29, %r2;
	mul.wide.s32 	%rd6, %r22, 4;
	add.s64 	%rd7, %rd1, %rd6;
	st.global.f32 	[%rd7], %f1;
	st.global.f32 	[%rd7+4], %f1;
	st.global.f32 	[%rd7+8], %f1;
	st.global.f32 	[%rd7+12], %f1;
	add.s32 	%r29, %r29, 4;
$L__BB27_7:
	setp.eq.s32 	%p8, %r11, 0;
	@%p8 bra 	$L__BB27_12;
	setp.eq.s32 	%p9, %r11, 1;
	@%p9 bra 	$L__BB27_10;
	add.s32 	%r23, %r29, %r2;
	mul.wide.s32 	%rd8, %r23, 4;
	add.s64 	%rd9, %rd1, %rd8;
	st.global.f32 	[%rd9], %f1;
	st.global.f32 	[%rd9+4], %f1;
	add.s32 	%r29, %r29, 2;
$L__BB27_10:
	and.b32  	%r24, %r16, 1;
	setp.eq.b32 	%p10, %r24, 1;
	not.pred 	%p11, %p10;
	@%p11 bra 	$L__BB27_12;
	add.s32 	%r25, %r29, %r2;
	mul.wide.s32 	%rd10, %r25, 4;
	add.s64 	%rd11, %rd1, %rd10;
	st.global.f32 	[%rd11], %f1;
$L__BB27_12:
	ret;

}
	// .globl	_Z15d_copyPositionsPfS_ii
.visible .entry _Z15d_copyPositionsPfS_ii(
	.param .u64 .ptr .align 1 _Z15d_copyPositionsPfS_ii_param_0,
	.param .u64 .ptr .align 1 _Z15d_copyPositionsPfS_ii_param_1,
	.param .u32 _Z15d_copyPositionsPfS_ii_param_2,
	.param .u32 _Z15d_copyPositionsPfS_ii_param_3
)
{
	.reg .pred 	%p<12>;
	.reg .b32 	%r<38>;
	.reg .b32 	%f<30>;
	.reg .b64 	%rd<19>;

	ld.param.u64 	%rd5, [_Z15d_copyPositionsPfS_ii_param_0];
	ld.param.u64 	%rd6, [_Z15d_copyPositionsPfS_ii_param_1];
	ld.param.u32 	%r23, [_Z15d_copyPositionsPfS_ii_param_2];
	ld.param.u32 	%r24, [_Z15d_copyPositionsPfS_ii_param_3];
	cvta.to.global.u64 	%rd1, %rd5;
	cvta.to.global.u64 	%rd2, %rd6;
	mov.u32 	%r25, %ctaid.x;
	mov.u32 	%r26, %ntid.x;
	mov.u32 	%r27, %tid.x;
	mad.lo.s32 	%r1, %r25, %r26, %r27;
	setp.ge.s32 	%p1, %r1, %r24;
	setp.lt.s32 	%p2, %r23, 1;
	or.pred  	%p3, %p1, %p2;
	@%p3 bra 	$L__BB28_13;
	mul.lo.s32 	%r2, %r23, %r1;
	and.b32  	%r3, %r23, 15;
	setp.lt.u32 	%p4, %r23, 16;
	mov.b32 	%r34, 0;
	@%p4 bra 	$L__BB28_4;
	and.b32  	%r34, %r23, 2147483632;
	neg.s32 	%r32, %r34;
	add.s64 	%rd3, %rd2, 32;
	add.s64 	%rd4, %rd1, 32;
	mov.u32 	%r31, %r2;
$L__BB28_3:
	.pragma "nounroll";
	mul.wide.s32 	%rd7, %r31, 4;
	add.s64 	%rd8, %rd3, %rd7;
	add.s64 	%rd9, %rd4, %rd7;
	ld.global.f32 	%f1, [%rd8+-32];
	st.global.f32 	[%rd9+-32], %f1;
	ld.global.f32 	%f2, [%rd8+-28];
	st.global.f32 	[%rd9+-28], %f2;
	ld.global.f32 	%f3, [%rd8+-24];
	st.global.f32 	[%rd9+-24], %f3;
	ld.global.f32 	%f4, [%rd8+-20];
	st.global.f32 	[%rd9+-20], %f4;
	ld.global.f32 	%f5, [%rd8+-16];
	st.global.f32 	[%rd9+-16], %f5;
	ld.global.f32 	%f6, [%rd8+-12];
	st.global.f32 	[%rd9+-12], %f6;
	ld.global.f32 	%f7, [%rd8+-8];
	st.global.f32 	[%rd9+-8], %f7;
	ld.global.f32 	%f8, [%rd8+-4];
	st.global.f32 	[%rd9+-4], %f8;
	ld.global.f32 	%f9, [%rd8];
	st.global.f32 	[%rd9], %f9;
	ld.global.f32 	%f10, [%rd8+4];
	st.global.f32 	[%rd9+4], %f10;
	ld.global.f32 	%f11, [%rd8+8];
	st.global.f32 	[%rd9+8], %f11;
	ld.global.f32 	%f12, [%rd8+12];
	st.global.f32 	[%rd9+12], %f12;
	ld.global.f32 	%f13, [%rd8+16];
	st.global.f32 	[%rd9+16], %f13;
	ld.global.f32 	%f14, [%rd8+20];
	st.global.f32 	[%rd9+20], %f14;
	ld.global.f32 	%f15, [%rd8+24];
	st.global.f32 	[%rd9+24], %f15;
	ld.global.f32 	%f16, [%rd8+28];
	st.global.f32 	[%rd9+28], %f16;
	add.s32 	%r32, %r32, 16;
	add.s32 	%r31, %r31, 16;
	setp.ne.s32 	%p5, %r32, 0;
	@%p5 bra 	$L__BB28_3;
$L__BB28_4:
	setp.eq.s32 	%p6, %r3, 0;
	@%p6 bra 	$L__BB28_13;
	and.b32  	%r11, %r23, 7;
	setp.lt.u32 	%p7, %r3, 8;
	@%p7 bra 	$L__BB28_7;
	add.s32 	%r29, %r34, %r2;
	mul.wide.s32 	%rd10, %r29, 4;
	add.s64 	%rd11, %rd2, %rd10;
	ld.global.f32 	%f17, [%rd11];
	add.s64 	%rd12, %rd1, %rd10;
	st.global.f32 	[%rd12], %f17;
	ld.global.f32 	%f18, [%rd11+4];
	st.global.f32 	[%rd12+4], %f18;
	ld.global.f32 	%f19, [%rd11+8];
	st.global.f32 	[%rd12+8], %f19;
	ld.global.f32 	%f20, [%rd11+12];
	st.global.f32 	[%rd12+12], %f20;
	ld.global.f32 	%f21, [%rd11+16];
	st.global.f32 	[%rd12+16], %f21;
	ld.global.f32 	%f22, [%rd11+20];
	st.global.f32 	[%rd12+20], %f22;
	ld.global.f32 	%f23, [%rd11+24];
	st.global.f32 	[%rd12+24], %f23;
	ld.global.f32 	%f24, [%rd11+28];
	st.global.f32 	[%rd12+28], %f24;
	add.s32 	%r34, %r34, 8;
$L__BB28_7:
	setp.eq.s32 	%p8, %r11, 0;
	@%p8 bra 	$L__BB28_13;
	and.b32  	%r14, %r23, 3;
	setp.lt.u32 	%p9, %r11, 4;
	@%p9 bra 	$L__BB28_10;
	add.s32 	%r30, %r34, %r2;
	mul.wide.s32 	%rd13, %r30, 4;
	add.s64 	%rd14, %rd2, %rd13;
	ld.global.f32 	%f25, [%rd14];
	add.s64 	%rd15, %rd1, %rd13;
	st.global.f32 	[%rd15], %f25;
	ld.global.f32 	%f26, [%rd14+4];
	st.global.f32 	[%rd15+4], %f26;
	ld.global.f32 	%f27, [%rd14+8];
	st.global.f32 	[%rd15+8], %f27;
	ld.global.f32 	%f28, [%rd14+12];
	st.global.f32 	[%rd15+12], %f28;
	add.s32 	%r34, %r34, 4;
$L__BB28_10:
	setp.eq.s32 	%p10, %r14, 0;
	@%p10 bra 	$L__BB28_13;
	add.s32 	%r37, %r34, %r2;
	neg.s32 	%r36, %r14;
$L__BB28_12:
	.pragma "nounroll";
	mul.wide.s32 	%rd16, %r37, 4;
	add.s64 	%rd17, %rd1, %rd16;
	add.s64 	%rd18, %rd2, %rd16;
	ld.global.f32 	%f29, [%rd18];
	st.global.f32 	[%rd17], %f29;
	add.s32 	%r37, %r37, 1;
	add.s32 	%r36, %r36, 1;
	setp.ne.s32 	%p11, %r36, 0;
	@%p11 bra 	$L__BB28_12;
$L__BB28_13:
	ret;

}
	// .globl	_Z12d_initVirialPfPKfS1_S1_S1_iiPKii
.visible .entry _Z12d_initVirialPfPKfS1_S1_S1_iiPKii(
	.param .u64 .ptr .align 1 _Z12d_initVirialPfPKfS1_S1_S1_iiPKii_param_0,
	.param .u64 .ptr .align 1 _Z12d_initVirialPfPKfS1_S1_S1_iiPKii_param_1,
	.param .u64 .ptr .align 1 _Z12d_initVirialPfPKfS1_S1_S1_iiPKii_param_2,
	.param .u64 .ptr .align 1 _Z12d_initVirialPfPKfS1_S1_S1_iiPKii_param_3,
	.param .u64 .ptr .align 1 _Z12d_initVirialPfPKfS1_S1_S1_iiPKii_param_4,
	.param .u32 _Z12d_initVirialPfPKfS1_S1_S1_iiPKii_param_5,
	.param .u32 _Z12d_initVirialPfPKfS1_S1_S1_iiPKii_param_6,
	.param .u64 .ptr .align 1 _Z12d_initVirialPfPKfS1_S1_S1_iiPKii_param_7,
	.param .u32 _Z12d_initVirialPfPKfS1_S1_S1_iiPKii_param_8
)
{
	.local .align 4 .b8 	__local_depot29[48];
	.reg .b64 	%SP;
	.reg .b64 	%SPL;
	.reg .pred 	%p<48>;
	.reg .b32 	%r<162>;
	.reg .b32 	%f<200>;
	.reg .b64 	%rd<150>;

	mov.u64 	%SPL, __local_depot29;
	ld.param.u64 	%rd76, [_Z12d_initVirialPfPKfS1_S1_S1_iiPKii_param_1];
	ld.param.u64 	%rd77, [_Z12d_initVirialPfPKfS1_S1_S1_iiPKii_param_3];
	ld.param.u64 	%rd78, [_Z12d_initVirialPfPKfS1_S1_S1_iiPKii_param_4];
	ld.param.u64 	%rd79, [_Z12d_initVirialPfPKfS1_S1_S1_iiPKii_param_7];
	ld.param.u32 	%r58, [_Z12d_initVirialPfPKfS1_S1_S1_iiPKii_param_8];
	cvta.to.global.u64 	%rd1, %rd78;
	cvta.to.global.u64 	%rd2, %rd77;
	cvta.to.global.u64 	%rd3, %rd76;
	cvta.to.global.u64 	%rd4, %rd79;
	add.u64 	%rd5, %SPL, 0;
	add.u64 	%rd6, %SPL, 12;
	add.u64 	%rd7, %SPL, 24;
	add.u64 	%rd8, %SPL, 36;
	mov.u32 	%r59, %ctaid.x;
	mov.u32 	%r60, %ntid.x;
	mov.u32 	%r61, %tid.x;
	mad.lo.s32 	%r1, %r59, %r60, %r61;
	setp.ge.s32 	%p1, %r1, %r58;
	@%p1 bra 	$L__BB29_75;
	ld.param.u32 	%r119, [_Z12d_initVirialPfPKfS1_S1_S1_iiPKii_param_5];
	setp.lt.s32 	%p2, %r119, 1;
	@%p2 bra 	$L__BB29_14;
	ld.param.u32 	%r120, [_Z12d_initVirialPfPKfS1_S1_S1_iiPKii_param_5];
	and.b32  	%r2, %r120, 15;
	setp.lt.u32 	%p3, %r120, 16;
	mov.b32 	%r146, 0;
	@%p3 bra 	$L__BB29_5;
	ld.param.u32 	%r121, [_Z12d_initVirialPfPKfS1_S1_S1_iiPKii_param_5];
	and.b32  	%r146, %r121, 2147483632;
	neg.s32 	%r144, %r146;
	add.s64 	%rd130, %rd6, 32;
$L__BB29_4:
	.pragma "nounroll";
	mov.b32 	%r63, 0;
	st.local.u32 	[%rd130+-32], %r63;
	st.local.u32 	[%rd130+-28], %r63;
	st.local.u32 	[%rd130+-24], %r63;
	st.local.u32 	[%rd130+-20], %r63;
	st.local.u32 	[%rd130+-16], %r63;
	st.local.u32 	[%rd130+-12], %r63;
	st.local.u32 	[%rd130+-8], %r63;
	st.local.u32 	[%rd130+-4], %r63;
	st.local.u32 	[%rd130], %r63;
	st.local.u32 	[%rd130+4], %r63;
	st.local.u32 	[%rd130+8], %r63;
	st.local.u32 	[%rd130+12], %r63;
	st.local.u32 	[%rd130+16], %r63;
	st.local.u32 	[%rd130+20], %r63;
	st.local.u32 	[%rd130+24], %r63;
	st.local.u32 	[%rd130+28], %r63;
	add.s32 	%r144, %r144, 16;
	add.s64 	%rd130, %rd130, 64;
	setp.ne.s32 	%p4, %r144, 0;
	@%p4 bra 	$L__BB29_4;
$L__BB29_5:
	setp.eq.s32 	%p5, %r2, 0;
	@%p5 bra 	$L__BB29_14;
	ld.param.u32 	%r122, [_Z12d_initVirialPfPKfS1_S1_S1_iiPKii_param_5];
	and.b32  	%r8, %r122, 7;
	setp.lt.u32 	%p6, %r2, 8;
	@%p6 bra 	$L__BB29_8;
	mul.wide.u32 	%rd84, %r146, 4;
	add.s64 	%rd85, %rd6, %rd84;
	mov.b32 	%r64, 0;
	st.local.u32 	[%rd85], %r64;
	st.local.u32 	[%rd85+4], %r64;
	st.local.u32 	[%rd85+8], %r64;
	st.local.u32 	[%rd85+12], %r64;
	st.local.u32 	[%rd85+16], %r64;
	st.local.u32 	[%rd85+20], %r64;
	st.local.u32 	[%rd85+24], %r64;
	st.local.u32 	[%rd85+28], %r64;
	add.s32 	%r146, %r146, 8;
$L__BB29_8:
	setp.eq.s32 	%p7, %r8, 0;
	@%p7 bra 	$L__BB29_14;
	ld.param.u32 	%r123, [_Z12d_initVirialPfPKfS1_S1_S1_iiPKii_param_5];
	and.b32  	%r11, %r123, 3;
	setp.lt.u32 	%p8, %r8, 4;
	@%p8 bra 	$L__BB29_11;
	mul.wide.u32 	%rd86, %r146, 4;
	add.s64 	%rd87, %rd6, %rd86;
	mov.b32 	%r65, 0;
	st.local.u32 	[%rd87], %r65;
	st.local.u32 	[%rd87+4], %r65;
	st.local.u32 	[%rd87+8], %r65;
	st.local.u32 	[%rd87+12], %r65;
	add.s32 	%r146, %r146, 4;
$L__BB29_11:
	setp.eq.s32 	%p9, %r11, 0;
	@%p9 bra 	$L__BB29_14;
	mul.wide.u32 	%rd88, %r146, 4;
	add.s64 	%rd131, %rd6, %rd88;
	neg.s32 	%r148, %r11;
$L__BB29_13:
	.pragma "nounroll";
	mov.b32 	%r66, 0;
	st.local.u32 	[%rd131], %r66;
	add.s64 	%rd131, %rd131, 4;
	add.s32 	%r148, %r148, 1;
	setp.ne.s32 	%p10, %r148, 0;
	@%p10 bra 	$L__BB29_13;
$L__BB29_14:
	ld.param.u32 	%r124, [_Z12d_initVirialPfPKfS1_S1_S1_iiPKii_param_5];
	setp.eq.s32 	%p11, %r124, 3;
	@%p11 bra 	$L__BB29_19;
	ld.param.u32 	%r125, [_Z12d_initVirialPfPKfS1_S1_S1_iiPKii_param_5];
	setp.eq.s32 	%p12, %r125, 2;
	@%p12 bra 	$L__BB29_18;
	ld.param.u32 	%r126, [_Z12d_initVirialPfPKfS1_S1_S1_iiPKii_param_5];
	setp.ne.s32 	%p13, %r126, 1;
	@%p13 bra 	$L__BB29_20;
	st.local.u32 	[%rd5], %r1;
	bra.uni 	$L__BB29_20;
$L__BB29_18:
	ld.global.u32 	%r76, [%rd4];
	div.s32 	%r77, %r1, %r76;
	st.local.u32 	[%rd5+4], %r77;
	mul.lo.s32 	%r78, %r77, %r76;
	sub.s32 	%r79, %r1, %r78;
	st.local.u32 	[%rd5], %r79;
	bra.uni 	$L__BB29_20;
$L__BB29_19:
	ld.global.u32 	%r67, [%rd4+4];
	ld.global.u32 	%r68, [%rd4];
	mul.lo.s32 	%r69, %r68, %r67;
	div.s32 	%r70, %r1, %r69;
	st.local.u32 	[%rd5+8], %r70;
	mul.lo.s32 	%r71, %r69, %r70;
	sub.s32 	%r72, %r1, %r71;
	div.s32 	%r73, %r72, %r68;
	st.local.u32 	[%rd5+4], %r73;
	mul.lo.s32 	%r74, %r73, %r68;
	sub.s32 	%r75, %r72, %r74;
	st.local.u32 	[%rd5], %r75;
$L__BB29_20:
	ld.param.u32 	%r127, [_Z12d_initVirialPfPKfS1_S1_S1_iiPKii_param_5];
	setp.lt.s32 	%p14, %r127, 1;
	@%p14 bra 	$L__BB29_44;
	ld.param.u32 	%r128, [_Z12d_initVirialPfPKfS1_S1_S1_iiPKii_param_5];
	and.b32  	%r17, %r128, 15;
	setp.lt.u32 	%p15, %r128, 16;
	mov.b32 	%r151, 0;
	@%p15 bra 	$L__BB29_24;
	ld.param.u32 	%r129, [_Z12d_initVirialPfPKfS1_S1_S1_iiPKii_param_5];
	and.b32  	%r81, %r129, 2147483632;
	neg.s32 	%r149, %r81;
	add.s64 	%rd134, %rd5, 32;
	add.s64 	%rd133, %rd1, 32;
	add.s64 	%rd132, %rd7, 32;
$L__BB29_23:
	.pragma "nounroll";
	ld.param.u32 	%r130, [_Z12d_initVirialPfPKfS1_S1_S1_iiPKii_param_5];
	and.b32  	%r151, %r130, 2147483632;
	ld.local.u32 	%r82, [%rd134+-32];
	cvt.rn.f32.s32 	%f12, %r82;
	ld.global.f32 	%f13, [%rd133+-32];
	mul.f32 	%f14, %f13, %f12;
	st.local.f32 	[%rd132+-32], %f14;
	ld.local.u32 	%r83, [%rd134+-28];
	cvt.rn.f32.s32 	%f15, %r83;
	ld.global.f32 	%f16, [%rd133+-28];
	mul.f32 	%f17, %f16, %f15;
	st.local.f32 	[%rd132+-28], %f17;
	ld.local.u32 	%r84, [%rd134+-24];
	cvt.rn.f32.s32 	%f18, %r84;
	ld.global.f32 	%f19, [%rd133+-24];
	mul.f32 	%f20, %f19, %f18;
	st.local.f32 	[%rd132+-24], %f20;
	ld.local.u32 	%r85, [%rd134+-20];
	cvt.rn.f32.s32 	%f21, %r85;
	ld.global.f32 	%f22, [%rd133+-20];
	mul.f32 	%f23, %f22, %f21;
	st.local.f32 	[%rd132+-20], %f23;
	ld.local.u32 	%r86, [%rd134+-16];
	cvt.rn.f32.s32 	%f24, %r86;
	ld.global.f32 	%f25, [%rd133+-16];
	mul.f32 	%f26, %f25, %f24;
	st.local.f32 	[%rd132+-16], %f26;
	ld.local.u32 	%r87, [%rd134+-12];
	cvt.rn.f32.s32 	%f27, %r87;
	ld.global.f32 	%f28, [%rd133+-12];
	mul.f32 	%f29, %f28, %f27;
	st.local.f32 	[%rd132+-12], %f29;
	ld.local.u32 	%r88, [%rd134+-8];
	cvt.rn.f32.s32 	%f30, %r88;
	ld.global.f32 	%f31, [%rd133+-8];
	mul.f32 	%f32, %f31, %f30;
	st.local.f32 	[%rd132+-8], %f32;
	ld.local.u32 	%r89, [%rd134+-4];
	cvt.rn.f32.s32 	%f33, %r89;
	ld.global.f32 	%f34, [%rd133+-4];
	mul.f32 	%f35, %f34, %f33;
	st.local.f32 	[%rd132+-4], %f35;
	ld.local.u32 	%r90, [%rd134];
	cvt.rn.f32.s32 	%f36, %r90;
	ld.global.f32 	%f37, [%rd133];
	mul.f32 	%f38, %f37, %f36;
	st.local.f32 	[%rd132], %f38;
	ld.local.u32 	%r91, [%rd134+4];
	cvt.rn.f32.s32 	%f39, %r91;
	ld.global.f32 	%f40, [%rd133+4];
	mul.f32 	%f41, %f40, %f39;
	st.local.f32 	[%rd132+4], %f41;
	ld.local.u32 	%r92, [%rd134+8];
	cvt.rn.f32.s32 	%f42, %r92;
	ld.global.f32 	%f43, [%rd133+8];
	mul.f32 	%f44, %f43, %f42;
	st.local.f32 	[%rd132+8], %f44;
	ld.local.u32 	%r93, [%rd134+12];
	cvt.rn.f32.s32 	%f45, %r93;
	ld.global.f32 	%f46, [%rd133+12];
	mul.f32 	%f47, %f46, %f45;
	st.local.f32 	[%rd132+12], %f47;
	ld.local.u32 	%r94, [%rd134+16];
	cvt.rn.f32.s32 	%f48, %r94;
	ld.global.f32 	%f49, [%rd133+16];
	mul.f32 	%f50, %f49, %f48;
	st.local.f32 	[%rd132+16], %f50;
	ld.local.u32 	%r95, [%rd134+20];
	cvt.rn.f32.s32 	%f51, %r95;
	ld.global.f32 	%f52, [%rd133+20];
	mul.f32 	%f53, %f52, %f51;
	st.local.f32 	[%rd132+20], %f53;
	ld.local.u32 	%r96, [%rd134+24];
	cvt.rn.f32.s32 	%f54, %r96;
	ld.global.f32 	%f55, [%rd133+24];
	mul.f32 	%f56, %f55, %f54;
	st.local.f32 	[%rd132+24], %f56;
	ld.local.u32 	%r97, [%rd134+28];
	cvt.rn.f32.s32 	%f57, %r97;
	ld.global.f32 	%f58, [%rd133+28];
	mul.f32 	%f59, %f58, %f57;
	st.local.f32 	[%rd132+28], %f59;
	add.s32 	%r149, %r149, 16;
	add.s64 	%rd134, %rd134, 64;
	add.s64 	%rd133, %rd133, 64;
	add.s64 	%rd132, %rd132, 64;
	setp.ne.s32 	%p16, %r149, 0;
	@%p16 bra 	$L__BB29_23;
$L__BB29_24:
	setp.eq.s32 	%p17, %r17, 0;
	@%p17 bra 	$L__BB29_33;
	ld.param.u32 	%r131, [_Z12d_initVirialPfPKfS1_S1_S1_iiPKii_param_5];
	and.b32  	%r23, %r131, 7;
	setp.lt.u32 	%p18, %r17, 8;
	@%p18 bra 	$L__BB29_27;
	mul.wide.u32 	%rd89, %r151, 4;
	add.s64 	%rd90, %rd5, %rd89;
	ld.local.u32 	%r98, [%rd90];
	cvt.rn.f32.s32 	%f60, %r98;
	add.s64 	%rd91, %rd1, %rd89;
	ld.global.f32 	%f61, [%rd91];
	mul.f32 	%f62, %f61, %f60;
	add.s64 	%rd92, %rd7, %rd89;
	st.local.f32 	[%rd92], %f62;
	ld.local.u32 	%r99, [%rd90+4];
	cvt.rn.f32.s32 	%f63, %r99;
	ld.global.f32 	%f64, [%rd91+4];
	mul.f32 	%f65, %f64, %f63;
	st.local.f32 	[%rd92+4], %f65;
	ld.local.u32 	%r100, [%rd90+8];
	cvt.rn.f32.s32 	%f66, %r100;
	ld.global.f32 	%f67, [%rd91+8];
	mul.f32 	%f68, %f67, %f66;
	st.local.f32 	[%rd92+8], %f68;
	ld.local.u32 	%r101, [%rd90+12];
	cvt.rn.f32.s32 	%f69, %r101;
	ld.global.f32 	%f70, [%rd91+12];
	mul.f32 	%f71, %f70, %f69;
	st.local.f32 	[%rd92+12], %f71;
	ld.local.u32 	%r102, [%rd90+16];
	cvt.rn.f32.s32 	%f72, %r102;
	ld.global.f32 	%f73, [%rd91+16];
	mul.f32 	%f74, %f73, %f72;
	st.local.f32 	[%rd92+16], %f74;
	ld.local.u32 	%r103, [%rd90+20];
	cvt.rn.f32.s32 	%f75, %r103;
	ld.global.f32 	%f76, [%rd91+20];
	mul.f32 	%f77, %f76, %f75;
	st.local.f32 	[%rd92+20], %f77;
	ld.local.u32 	%r104, [%rd90+24];
	cvt.rn.f32.s32 	%f78, %r104;
	ld.global.f32 	%f79, [%rd91+24];
	mul.f32 	%f80, %f79, %f78;
	st.local.f32 	[%rd92+24], %f80;
	ld.local.u32 	%r105, [%rd90+28];
	cvt.rn.f32.s32 	%f81, %r105;
	ld.global.f32 	%f82, [%rd91+28];
	mul.f32 	%f83, %f82, %f81;
	st.local.f32 	[%rd92+28], %f83;
	add.s32 	%r151, %r151, 8;
$L__BB29_27:
	setp.eq.s32 	%p19, %r23, 0;
	@%p19 bra 	$L__BB29_33;
	ld.param.u32 	%r132, [_Z12d_initVirialPfPKfS1_S1_S1_iiPKii_param_5];
	and.b32  	%r26, %r132, 3;
	setp.lt.u32 	%p20, %r23, 4;
	@%p20 bra 	$L__BB29_30;
	mul.wide.u32 	%rd93, %r151, 4;
	add.s64 	%rd94, %rd5, %rd93;
	ld.local.u32 	%r106, [%rd94];
	cvt.rn.f32.s32 	%f84, %r106;
	add.s64 	%rd95, %rd1, %rd93;
	ld.global.f32 	%f85, [%rd95];
	mul.f32 	%f86, %f85, %f84;
	add.s64 	%rd96, %rd7, %rd93;
	st.local.f32 	[%rd96], %f86;
	ld.local.u32 	%r107, [%rd94+4];
	cvt.rn.f32.s32 	%f87, %r107;
	ld.global.f32 	%f88, [%rd95+4];
	mul.f32 	%f89, %f88, %f87;
	st.local.f32 	[%rd96+4], %f89;
	ld.local.u32 	%r108, [%rd94+8];
	cvt.rn.f32.s32 	%f90, %r108;
	ld.global.f32 	%f91, [%rd95+8];
	mul.f32 	%f92, %f91, %f90;
	st.local.f32 	[%rd96+8], %f92;
	ld.local.u32 	%r109, [%rd94+12];
	cvt.rn.f32.s32 	%f93, %r109;
	ld.global.f32 	%f94, [%rd95+12];
	mul.f32 	%f95, %f94, %f93;
	st.local.f32 	[%rd96+12], %f95;
	add.s32 	%r151, %r151, 4;
$L__BB29_30:
	setp.eq.s32 	%p21, %r26, 0;
	@%p21 bra 	$L__BB29_33;
	mul.wide.u32 	%rd97, %r151, 4;
	add.s64 	%rd137, %rd7, %rd97;
	add.s64 	%rd136, %rd1, %rd97;
	add.s64 	%rd135, %rd5, %rd97;
	neg.s32 	%r153, %r26;
$L__BB29_32:
	.pragma "nounroll";
	ld.local.u32 	%r110, [%rd135];
	cvt.rn.f32.s32 	%f96, %r110;
	ld.global.f32 	%f97, [%rd136];
	mul.f32 	%f98, %f97, %f96;
	st.local.f32 	[%rd137], %f98;
	add.s64 	%rd137, %rd137, 4;
	add.s64 	%rd136, %rd136, 4;
	add.s64 	%rd135, %rd135, 4;
	add.s32 	%r153, %r153, 1;
	setp.ne.s32 	%p22, %r153, 0;
	@%p22 bra 	$L__BB29_32;
$L__BB29_33:
	ld.param.u32 	%r133, [_Z12d_initVirialPfPKfS1_S1_S1_iiPKii_param_5];
	and.b32  	%r32, %r133, 3;
	setp.lt.u32 	%p23, %r133, 4;
	mov.b32 	%r154, 0;
	@%p23 bra 	$L__BB29_37;
	ld.param.u32 	%r134, [_Z12d_initVirialPfPKfS1_S1_S1_iiPKii_param_5];
	ld.param.u64 	%rd128, [_Z12d_initVirialPfPKfS1_S1_S1_iiPKii_param_2];
	and.b32  	%r112, %r134, 2147483644;
	neg.s32 	%r161, %r112;
	add.s64 	%rd149, %rd7, 8;
	add.s64 	%rd148, %rd6, 8;
	add.s64 	%rd147, %rd8, 8;
	cvta.to.global.u64 	%rd98, %rd128;
	add.s64 	%rd146, %rd98, 8;
	add.s64 	%rd145, %rd2, 8;
$L__BB29_35:
	ld.local.f32 	%f99, [%rd149+-8];
	ld.local.f32 	%f100, [%rd148+-8];
	sub.f32 	%f4, %f99, %f100;
	st.local.f32 	[%rd147+-8], %f4;
	ld.global.f32 	%f5, [%rd145+-8];
	setp.leu.f32 	%p24, %f4, %f5;
	@%p24 bra 	$L__BB29_59;
	ld.global.f32 	%f104, [%rd146+-8];
	sub.f32 	%f105, %f4, %f104;
	st.local.f32 	[%rd147+-8], %f105;
	bra.uni 	$L__BB29_61;
$L__BB29_37:
	setp.eq.s32 	%p33, %r32, 0;
	@%p33 bra 	$L__BB29_44;
	ld.param.u64 	%rd129, [_Z12d_initVirialPfPKfS1_S1_S1_iiPKii_param_2];
	mul.wide.u32 	%rd99, %r154, 4;
	cvta.to.global.u64 	%rd100, %rd129;
	add.s64 	%rd142, %rd100, %rd99;
	add.s64 	%rd141, %rd2, %rd99;
	add.s64 	%rd140, %rd8, %rd99;
	add.s64 	%rd139, %rd6, %rd99;
	add.s64 	%rd138, %rd7, %rd99;
	neg.s32 	%r155, %r32;
$L__BB29_39:
	.pragma "nounroll";
	ld.local.f32 	%f127, [%rd138];
	ld.local.f32 	%f128, [%rd139];
	sub.f32 	%f1, %f127, %f128;
	st.local.f32 	[%rd140], %f1;
	ld.global.f32 	%f2, [%rd141];
	setp.gt.f32 	%p34, %f1, %f2;
	@%p34 bra 	$L__BB29_42;
	neg.f32 	%f129, %f2;
	setp.geu.f32 	%p35, %f1, %f129;
	@%p35 bra 	$L__BB29_43;
	ld.global.f32 	%f130, [%rd142];
	add.f32 	%f131, %f130, %f1;
	st.local.f32 	[%rd140], %f131;
	bra.uni 	$L__BB29_43;
$L__BB29_42:
	ld.global.f32 	%f132, [%rd142];
	sub.f32 	%f133, %f1, %f132;
	st.local.f32 	[%rd140], %f133;
$L__BB29_43:
	add.s64 	%rd142, %rd142, 4;
	add.s64 	%rd141, %rd141, 4;
	add.s64 	%rd140, %rd140, 4;
	add.s64 	%rd139, %rd139, 4;
	add.s64 	%rd138, %rd138, 4;
	add.s32 	%r155, %r155, 1;
	setp.eq.s32 	%p36, %r155, 0;
	@%p36 bra 	$L__BB29_44;
	bra.uni 	$L__BB29_39;
$L__BB29_44:
	ld.param.u32 	%r136, [_Z12d_initVirialPfPKfS1_S1_S1_iiPKii_param_5];
	setp.lt.s32 	%p37, %r136, 1;
	@%p37 bra 	$L__BB29_75;
	ld.param.u32 	%r143, [_Z12d_initVirialPfPKfS1_S1_S1_iiPKii_param_6];
	ld.param.u32 	%r137, [_Z12d_initVirialPfPKfS1_S1_S1_iiPKii_param_5];
	ld.param.u64 	%rd127, [_Z12d_initVirialPfPKfS1_S1_S1_iiPKii_param_0];
	mul.lo.s32 	%r38, %r137, %r1;
	mul.lo.s32 	%r39, %r143, %r1;
	ld.local.f32 	%f3, [%rd8+4];
	shl.b32 	%r113, %r1, 1;
	mul.wide.s32 	%rd101, %r113, 4;
	add.s64 	%rd53, %rd3, %rd101;
	cvta.to.global.u64 	%rd54, %rd127;
	mul.wide.s32 	%rd102, %r39, 4;
	add.s64 	%rd55, %rd54, %rd102;
	mul.wide.s32 	%rd56, %r1, 4;
	setp.eq.s32 	%p38, %r137, 2;
	@%p38 bra 	$L__BB29_74;
	ld.param.u32 	%r138, [_Z12d_initVirialPfPKfS1_S1_S1_iiPKii_param_5];
	setp.eq.s32 	%p39, %r138, 3;
	@%p39 bra 	$L__BB29_58;
	ld.param.u32 	%r139, [_Z12d_initVirialPfPKfS1_S1_S1_iiPKii_param_5];
	and.b32  	%r40, %r139, 7;
	setp.lt.u32 	%p40, %r139, 8;
	mov.b32 	%r159, 0;
	@%p40 bra 	$L__BB29_50;
	ld.param.u32 	%r140, [_Z12d_initVirialPfPKfS1_S1_S1_iiPKii_param_5];
	and.b32  	%r159, %r140, 2147483640;
	neg.s32 	%r157, %r159;
	add.s64 	%rd144, %rd8, 16;
	add.s64 	%rd109, %rd102, %rd54;
	add.s64 	%rd143, %rd109, 16;
	add.s64 	%rd59, %rd3, 16;
	mov.u32 	%r156, %r38;
$L__BB29_49:
	.pragma "nounroll";
	mul.wide.s32 	%rd110, %r156, 4;
	add.s64 	%rd111, %rd59, %rd110;
	ld.local.f32 	%f155, [%rd144+-16];
	ld.global.f32 	%f156, [%rd111+-16];
	mul.f32 	%f157, %f155, %f156;
	st.global.f32 	[%rd143+-16], %f157;
	ld.local.f32 	%f158, [%rd144+-12];
	ld.global.f32 	%f159, [%rd111+-12];
	mul.f32 	%f160, %f158, %f159;
	st.global.f32 	[%rd143+-12], %f160;
	ld.local.f32 	%f161, [%rd144+-8];
	ld.global.f32 	%f162, [%rd111+-8];
	mul.f32 	%f163, %f161, %f162;
	st.global.f32 	[%rd143+-8], %f163;
	ld.local.f32 	%f164, [%rd144+-4];
	ld.global.f32 	%f165, [%rd111+-4];
	mul.f32 	%f166, %f164, %f165;
	st.global.f32 	[%rd143+-4], %f166;
	ld.local.f32 	%f167, [%rd144];
	ld.global.f32 	%f168, [%rd111];
	mul.f32 	%f169, %f167, %f168;
	st.global.f32 	[%rd143], %f169;
	ld.local.f32 	%f170, [%rd144+4];
	ld.global.f32 	%f171, [%rd111+4];
	mul.f32 	%f172, %f170, %f171;
	st.global.f32 	[%rd143+4], %f172;
	ld.local.f32 	%f173, [%rd144+8];
	ld.global.f32 	%f174, [%rd111+8];
	mul.f32 	%f175, %f173, %f174;
	st.global.f32 	[%rd143+8], %f175;
	ld.local.f32 	%f176, [%rd144+12];
	ld.global.f32 	%f177, [%rd111+12];
	mul.f32 	%f178, %f176, %f177;
	st.global.f32 	[%rd143+12], %f178;
	add.s32 	%r157, %r157, 8;
	add.s64 	%rd144, %rd144, 32;
	add.s64 	%rd143, %rd143, 32;
	add.s32 	%r156, %r156, 8;
	setp.ne.s32 	%p41, %r157, 0;
	@%p41 bra 	$L__BB29_49;
$L__BB29_50:
	setp.eq.s32 	%p42, %r40, 0;
	@%p42 bra 	$L__BB29_75;
	ld.param.u32 	%r141, [_Z12d_initVirialPfPKfS1_S1_S1_iiPKii_param_5];
	and.b32  	%r48, %r141, 3;
	setp.lt.u32 	%p43, %r40, 4;
	@%p43 bra 	$L__BB29_53;
	mul.wide.u32 	%rd112, %r159, 4;
	add.s64 	%rd113, %rd8, %rd112;
	ld.local.f32 	%f179, [%rd113];
	add.s32 	%r115, %r159, %r38;
	mul.wide.s32 	%rd114, %r115, 4;
	add.s64 	%rd115, %rd3, %rd114;
	ld.global.f32 	%f180, [%rd115];
	mul.f32 	%f181, %f179, %f180;
	add.s64 	%rd116, %rd55, %rd112;
	st.global.f32 	[%rd116], %f181;
	ld.local.f32 	%f182, [%rd113+4];
	ld.global.f32 	%f183, [%rd115+4];
	mul.f32 	%f184, %f182, %f183;
	st.global.f32 	[%rd116+4], %f184;
	ld.local.f32 	%f185, [%rd113+8];
	ld.global.f32 	%f186, [%rd115+8];
	mul.f32 	%f187, %f185, %f186;
	st.global.f32 	[%rd116+8], %f187;
	ld.local.f32 	%f188, [%rd113+12];
	ld.global.f32 	%f189, [%rd115+12];
	mul.f32 	%f190, %f188, %f189;
	st.global.f32 	[%rd116+12], %f190;
	add.s32 	%r159, %r159, 4;
$L__BB29_53:
	setp.eq.s32 	%p44, %r48, 0;
	@%p44 bra 	$L__BB29_75;
	setp.eq.s32 	%p45, %r48, 1;
	@%p45 bra 	$L__BB29_56;
	mul.wide.u32 	%rd117, %r159, 4;
	add.s64 	%rd118, %rd8, %rd117;
	ld.local.f32 	%f191, [%rd118];
	add.s32 	%r116, %r159, %r38;
	mul.wide.s32 	%rd119, %r116, 4;
	add.s64 	%rd120, %rd3, %rd119;
	ld.global.f32 	%f192, [%rd120];
	mul.f32 	%f193, %f191, %f192;
	add.s64 	%rd121, %rd55, %rd117;
	st.global.f32 	[%rd121], %f193;
	ld.local.f32 	%f194, [%rd118+4];
	ld.global.f32 	%f195, [%rd120+4];
	mul.f32 	%f196, %f194, %f195;
	st.global.f32 	[%rd121+4], %f196;
	add.s32 	%r159, %r159, 2;
$L__BB29_56:
	ld.param.u32 	%r142, [_Z12d_initVirialPfPKfS1_S1_S1_iiPKii_param_5];
	and.b32  	%r117, %r142, 1;
	setp.eq.b32 	%p46, %r117, 1;
	not.pred 	%p47, %p46;
	@%p47 bra 	$L__BB29_75;
	mul.wide.u32 	%rd122, %r159, 4;
	add.s64 	%rd123, %rd8, %rd122;
	ld.local.f32 	%f197, [%rd123];
	add.s32 	%r118, %r159, %r38;
	mul.wide.s32 	%rd124, %r118, 4;
	add.s64 	%rd125, %rd3, %rd124;
	ld.global.f32 	%f198, [%rd125];
	mul.f32 	%f199, %f197, %f198;
	add.s64 	%rd126, %rd55, %rd122;
	st.global.f32 	[%rd126], %f199;
	bra.uni 	$L__BB29_75;
$L__BB29_58:
	add.s64 	%rd105, %rd53, %rd56;
	ld.local.f32 	%f141, [%rd8+8];
	mul.wide.s32 	%rd106, %r38, 4;
	add.s64 	%rd107, %rd3, %rd106;
	ld.global.f32 	%f142, [%rd107];
	ld.local.f32 	%f143, [%rd8];
	mul.f32 	%f144, %f143, %f142;
	st.global.f32 	[%rd55], %f144;
	ld.global.f32 	%f145, [%rd105];
	mul.f32 	%f146, %f3, %f145;
	st.global.f32 	[%rd55+12], %f146;
	ld.global.f32 	%f147, [%rd105];
	mul.f32 	%f148, %f141, %f147;
	st.global.f32 	[%rd55+16], %f148;
	ld.global.f32 	%f149, [%rd107+4];
	mul.f32 	%f150, %f3, %f149;
	st.global.f32 	[%rd55+4], %f150;
	ld.global.f32 	%f151, [%rd105+4];
	mul.f32 	%f152, %f141, %f151;
	st.global.f32 	[%rd55+20], %f152;
	ld.global.f32 	%f153, [%rd107+8];
	mul.f32 	%f154, %f141, %f153;
	st.global.f32 	[%rd55+8], %f154;
	bra.uni 	$L__BB29_75;
$L__BB29_59:
	neg.f32 	%f101, %f5;
	setp.geu.f32 	%p25, %f4, %f101;
	@%p25 bra 	$L__BB29_61;
	ld.global.f32 	%f102, [%rd146+-8];
	add.f32 	%f103, %f102, %f4;
	st.local.f32 	[%rd147+-8], %f103;
$L__BB29_61:
	ld.local.f32 	%f106, [%rd149+-4];
	ld.local.f32 	%f107, [%rd148+-4];
	sub.f32 	%f6, %f106, %f107;
	st.local.f32 	[%rd147+-4], %f6;
	ld.global.f32 	%f7, [%rd145+-4];
	setp.gt.f32 	%p26, %f6, %f7;
	@%p26 bra 	$L__BB29_64;
	neg.f32 	%f108, %f7;
	setp.geu.f32 	%p27, %f6, %f108;
	@%p27 bra 	$L__BB29_65;
	ld.global.f32 	%f109, [%rd146+-4];
	add.f32 	%f110, %f109, %f6;
	st.local.f32 	[%rd147+-4], %f110;
	bra.uni 	$L__BB29_65;
$L__BB29_64:
	ld.global.f32 	%f111, [%rd146+-4];
	sub.f32 	%f112, %f6, %f111;
	st.local.f32 	[%rd147+-4], %f112;
$L__BB29_65:
	ld.local.f32 	%f113, [%rd149];
	ld.local.f32 	%f114, [%rd148];
	sub.f32 	%f8, %f113, %f114;
	st.local.f32 	[%rd147], %f8;
	ld.global.f32 	%f9, [%rd145];
	setp.gt.f32 	%p28, %f8, %f9;
	@%p28 bra 	$L__BB29_68;
	neg.f32 	%f115, %f9;
	setp.geu.f32 	%p29, %f8, %f115;
	@%p29 bra 	$L__BB29_69;
	ld.global.f32 	%f116, [%rd146];
	add.f32 	%f117, %f116, %f8;
	st.local.f32 	[%rd147], %f117;
	bra.uni 	$L__BB29_69;
$L__BB29_68:
	ld.global.f32 	%f118, [%rd146];
	sub.f32 	%f119, %f8, %f118;
	st.local.f32 	[%rd147], %f119;
$L__BB29_69:
	ld.local.f32 	%f120, [%rd149+4];
	ld.local.f32 	%f121, [%rd148+4];
	sub.f32 	%f10, %f120, %f121;
	st.local.f32 	[%rd147+4], %f10;
	ld.global.f32 	%f11, [%rd145+4];
	setp.gt.f32 	%p30, %f10, %f11;
	@%p30 bra 	$L__BB29_72;
	neg.f32 	%f122, %f11;
	setp.geu.f32 	%p31, %f10, %f122;
	@%p31 bra 	$L__BB29_73;
	ld.global.f32 	%f123, [%rd146+4];
	add.f32 	%f124, %f123, %f10;
	st.local.f32 	[%rd147+4], %f124;
	bra.uni 	$L__BB29_73;
$L__BB29_72:
	ld.global.f32 	%f125, [%rd146+4];
	sub.f32 	%f126, %f10, %f125;
	st.local.f32 	[%rd147+4], %f126;
$L__BB29_73:
	ld.param.u32 	%r135, [_Z12d_initVirialPfPKfS1_S1_S1_iiPKii_param_5];
	and.b32  	%r154, %r135, 2147483644;
	add.s32 	%r161, %r161, 4;
	add.s64 	%rd149, %rd149, 16;
	add.s64 	%rd148, %rd148, 16;
	add.s64 	%rd147, %rd147, 16;
	add.s64 	%rd146, %rd146, 16;
	add.s64 	%rd145, %rd145, 16;
	setp.eq.s32 	%p32, %r161, 0;
	@%p32 bra 	$L__BB29_37;
	bra.uni 	$L__BB29_35;
$L__BB29_74:
	mul.wide.s32 	%rd103, %r38, 4;
	add.s64 	%rd104, %rd3, %rd103;
	ld.global.f32 	%f134, [%rd104];
	ld.local.f32 	%f135, [%rd8];
	mul.f32 	%f136, %f135, %f134;
	st.global.f32 	[%rd55], %f136;
	ld.global.f32 	%f137, [%rd53];
	mul.f32 	%f138, %f3, %f137;
	st.global.f32 	[%rd55+8], %f138;
	ld.global.f32 	%f139, [%rd104+4];
	mul.f32 	%f140, %f3, %f139;
	st.global.f32 	[%rd55+4], %f140;
$L__BB29_75:
	ret;

}
	// .globl	_Z15d_prepareVirialPK6float2S1_PS_iiii
.visible .entry _Z15d_prepareVirialPK6float2S1_PS_iiii(
	.param .u64 .ptr .align 1 _Z15d_prepareVirialPK6float2S1_PS_iiii_param_0,
	.param .u64 .ptr .align 1 _Z15d_prepareVirialPK6float2S1_PS_iiii_param_1,
	.param .u64 .ptr .align 1 _Z15d_prepareVirialPK6float2S1_PS_iiii_param_2,
	.param .u32 _Z15d_prepareVirialPK6float2S1_PS_iiii_param_3,
	.param .u32 _Z15d_prepareVirialPK6float2S1_PS_iiii_param_4,
	.param .u32 _Z15d_prepareVirialPK6float2S1_PS_iiii_param_5,
	.param .u32 _Z15d_prepareVirialPK6float2S1_PS_iiii_param_6
)
{
	.reg .pred 	%p<2>;
	.reg .b32 	%r<9>;
	.reg .b32 	%f<12>;
	.reg .b64 	%rd<12>;

	ld.param.u64 	%rd1, [_Z15d_prepareVirialPK6float2S1_PS_iiii_param_0];
	ld.param.u64 	%rd2, [_Z15d_prepareVirialPK6float2S1_PS_iiii_param_1];
	ld.param.u64 	%rd3, [_Z15d_prepareVirialPK6float2S1_PS_iiii_param_2];
	ld.param.u32 	%r2, [_Z15d_prepareVirialPK6float2S1_PS_iiii_param_3];
	ld.param.u32 	%r3, [_Z15d_prepareVirialPK6float2S1_PS_iiii_param_5];
	ld.param.u32 	%r4, [_Z15d_prepareVirialPK6float2S1_PS_iiii_param_6];
	mov.u32 	%r5, %ctaid.x;
	mov.u32 	%r6, %ntid.x;
	mov.u32 	%r7, %tid.x;
	mad.lo.s32 	%r1, %r5, %r6, %r7;
	setp.ge.s32 	%p1, %r1, %r4;
	@%p1 bra 	$L__BB30_2;
	cvta.to.global.u64 	%rd4, %rd1;
	cvta.to.global.u64 	%rd5, %rd2;
	cvta.to.global.u64 	%rd6, %rd3;
	mad.lo.s32 	%r8, %r3, %r1, %r2;
	mul.wide.s32 	%rd7, %r8, 8;
	add.s64 	%rd8, %rd4, %rd7;
	ld.global.v2.f32 	{%f1, %f2}, [%rd8];
	mul.wide.s32 	%rd9, %r1, 8;
	add.s64 	%rd10, %rd5, %rd9;
	ld.global.v2.f32 	{%f3, %f4}, [%rd10];
	mul.f32 	%f5, %f1, %f3;
	mul.f32 	%f6, %f2, %f4;
	sub.f32 	%f7, %f5, %f6;
	add.s64 	%rd11, %rd6, %rd9;
	st.global.f32 	[%rd11], %f7;
	ld.global.f32 	%f8, [%rd10];
	ld.global.f32 	%f9, [%rd8];
	mul.f32 	%f10, %f9, %f4;
	fma.rn.f32 	%f11, %f2, %f8, %f10;
	st.global.f32 	[%rd11+4], %f11;
$L__BB30_2:
	ret;

}
	// .globl	_Z22d_extractVirialCompR2CP6float2PKfiii
.visible .entry _Z22d_extractVirialCompR2CP6float2PKfiii(
	.param .u64 .ptr .align 1 _Z22d_extractVirialCompR2CP6float2PKfiii_param_0,
	.param .u64 .ptr .align 1 _Z22d_extractVirialCompR2CP6float2PKfiii_param_1,
	.param .u32 _Z22d_extractVirialCompR2CP6float2PKfiii_param_2,
	.param .u32 _Z22d_extractVirialCompR2CP6float2PKfiii_param_3,
	.param .u32 _Z22d_extractVirialCompR2CP6float2PKfiii_param_4
)
{
	.reg .pred 	%p<2>;
	.reg .b32 	%r<10>;
	.reg .b32 	%f<2>;
	.reg .b64 	%rd<9>;

	ld.param.u64 	%rd1, [_Z22d_extractVirialCompR2CP6float2PKfiii_param_0];
	ld.param.u64 	%rd2, [_Z22d_extractVirialCompR2CP6float2PKfiii_param_1];
	ld.param.u32 	%r2, [_Z22d_extractVirialCompR2CP6float2PKfiii_param_2];
	ld.param.u32 	%r3, [_Z22d_extractVirialCompR2CP6float2PKfiii_param_3];
	ld.param.u32 	%r4, [_Z22d_extractVirialCompR2CP6float2PKfiii_param_4];
	mov.u32 	%r5, %ctaid.x;
	mov.u32 	%r6, %ntid.x;
	mov.u32 	%r7, %tid.x;
	mad.lo.s32 	%r1, %r5, %r6, %r7;
	setp.ge.s32 	%p1, %r1, %r4;
	@%p1 bra 	$L__BB31_2;
	cvta.to.global.u64 	%rd3, %rd1;
	cvta.to.global.u64 	%rd4, %rd2;
	mul.wide.s32 	%rd5, %r1, 8;
	add.s64 	%rd6, %rd3, %rd5;
	mov.b32 	%r8, 0;
	st.global.u32 	[%rd6+4], %r8;
	mad.lo.s32 	%r9, %r3, %r1, %r2;
	mul.wide.s32 	%rd7, %r9, 4;
	add.s64 	%rd8, %rd4, %rd7;
	ld.global.f32 	%f1, [%rd8];
	st.global.f32 	[%rd6], %f1;
$L__BB31_2:
	ret;

}
	// .globl	_Z21d_insertVirialCompC2CP6float2PKS_iii
.visible .entry _Z21d_insertVirialCompC2CP6float2PKS_iii(
	.param .u64 .ptr .align 1 _Z21d_insertVirialCompC2CP6float2PKS_iii_param_0,
	.param .u64 .ptr .align 1 _Z21d_insertVirialCompC2CP6float2PKS_iii_param_1,
	.param .u32 _Z21d_insertVirialCompC2CP6float2PKS_iii_param_2,
	.param .u32 _Z21d_insertVirialCompC2CP6float2PKS_iii_param_3,
	.param .u32 _Z21d_insertVirialCompC2CP6float2PKS_iii_param_4
)
{
	.reg .pred 	%p<2>;
	.reg .b32 	%r<9>;
	.reg .b32 	%f<3>;
	.reg .b64 	%rd<9>;

	ld.param.u64 	%rd1, [_Z21d_insertVirialCompC2CP6float2PKS_iii_param_0];
	ld.param.u64 	%rd2, [_Z21d_insertVirialCompC2CP6float2PKS_iii_param_1];
	ld.param.u32 	%r2, [_Z21d_insertVirialCompC2CP6float2PKS_iii_param_2];
	ld.param.u32 	%r3, [_Z21d_insertVirialCompC2CP6float2PKS_iii_param_3];
	ld.param.u32 	%r4, [_Z21d_insertVirialCompC2CP6float2PKS_iii_param_4];
	mov.u32 	%r5, %ctaid.x;
	mov.u32 	%r6, %ntid.x;
	mov.u32 	%r7, %tid.x;
	mad.lo.s32 	%r1, %r5, %r6, %r7;
	setp.ge.s32 	%p1, %r1, %r4;
	@%p1 bra 	$L__BB32_2;
	cvta.to.global.u64 	%rd3, %rd2;
	cvta.to.global.u64 	%rd4, %rd1;
	mul.wide.s32 	%rd5, %r1, 8;
	add.s64 	%rd6, %rd3, %rd5;
	ld.global.v2.f32 	{%f1, %f2}, [%rd6];
	mad.lo.s32 	%r8, %r3, %r1, %r2;
	mul.wide.s32 	%rd7, %r8, 8;
	add.s64 	%rd8, %rd4, %rd7;
	st.global.v2.f32 	[%rd8], {%f1, %f2};
$L__BB32_2:
	ret;

}


// ===== COMPILED SASS (sm_100) =====

	.target	sm_100

	.elftype	@"ET_EXEC"


//--------------------- .note.nv.tkinfo           --------------------------
	.section	.note.nv.tkinfo,"",@"SHT_NOTE"
	.sectionflags	@"SHF_NOTE_NV_TKINFO"
	.tkinfo
        /*0018*/ 	.word	0x00000002
        /*0030*/ 	.string	""
        /*0030*/ 	.string	"ptxas"
        /*0030*/ 	.string	"Cuda compilation tools, release 13.0, V13.0.88"
        /*0030*/ 	.string	"Build cuda_13.0.r13.0/compiler.36424714_0"
        /*0030*/ 	.string	"-arch sm_100 -m 64 "



//--------------------- .note.nv.cuinfo           --------------------------
	.section	.note.nv.cuinfo,"",@"SHT_NOTE"
	.sectionflags	@"SHF_NOTE_NV_CUINFO"
        /*0018*/ 	.short	0x0002
        /*001a*/ 	.short	0x0064
        /*001c*/ 	.short	0x0082
	.zero		2


//--------------------- .nv.info                  --------------------------
	.section	.nv.info,"",@"SHT_CUDA_INFO"
	.align	4


	//----- nvinfo : EIATTR_REGCOUNT
	.align		4
        /*0000*/ 	.byte	0x04, 0x2f
        /*0002*/ 	.short	(.L_1 - .L_0)
	.align		4
.L_0:
        /*0004*/ 	.word	index@(_Z16d_make_dens_stepPfS_S_Piiii)
        /*0008*/ 	.word	0x00000011


	//----- nvinfo : EIATTR_FRAME_SIZE
	.align		4
.L_1:
        /*000c*/ 	.byte	0x04, 0x11
        /*000e*/ 	.short	(.L_3 - .L_2)
	.align		4
.L_2:
        /*0010*/ 	.word	index@(_Z16d_make_dens_stepPfS_S_Piiii)
        /*0014*/ 	.word	0x00000018


	//----- nvinfo : EIATTR_REGCOUNT
	.align		4
.L_3:
        /*0018*/ 	.byte	0x04, 0x2f
        /*001a*/ 	.short	(.L_5 - .L_4)
	.align		4
.L_4:
        /*001c*/ 	.word	index@(_Z11d_make_stepP6float2PfS1_Piii)
        /*0020*/ 	.word	0x00000011


	//----- nvinfo : EIATTR_FRAME_SIZE
	.align		4
.L_5:
        /*0024*/ 	.byte	0x04, 0x11
        /*0026*/ 	.short	(.L_7 - .L_6)
	.align		4
.L_6:
        /*0028*/ 	.word	index@(_Z11d_make_stepP6float2PfS1_Piii)
        /*002c*/ 	.word	0x00000018


	//----- nvinfo : EIATTR_REGCOUNT
	.align		4
.L_7:
        /*0030*/ 	.byte	0x04, 0x2f
        /*0032*/ 	.short	(.L_9 - .L_8)
	.align		4
.L_8:
        /*0034*/ 	.word	index@(_Z14d_real2complexPfP6float2i)
        /*0038*/ 	.word	0x0000000c


	//----- nvinfo : EIATTR_FRAME_SIZE
	.align		4
.L_9:
        /*003c*/ 	.byte	0x04, 0x11
        /*003e*/ 	.short	(.L_11 - .L_10)
	.align		4
.L_10:
        /*0040*/ 	.word	index@(_Z14d_real2complexPfP6float2i)
        /*0044*/ 	.word	0x00000000


	//----- nvinfo : EIATTR_REGCOUNT
	.align		4
.L_11:
        /*0048*/ 	.byte	0x04, 0x2f
        /*004a*/ 	.short	(.L_13 - .L_12)
	.align		4
.L_12:
        /*004c*/ 	.word	index@(_Z14d_complex2realP6float2Pfi)
        /*0050*/ 	.word	0x0000000a


	//----- nvinfo : EIATTR_FRAME_SIZE
	.align		4
.L_13:
        /*0054*/ 	.byte	0x04, 0x11
        /*0056*/ 	.short	(.L_15 - .L_14)
	.align		4
.L_14:
        /*0058*/ 	.word	index@(_Z14d_complex2realP6float2Pfi)
        /*005c*/ 	.word	0x00000000


	//----- nvinfo : EIATTR_REGCOUNT
	.align		4
.L_15:
        /*0060*/ 	.byte	0x04, 0x2f
        /*0062*/ 	.short	(.L_17 - .L_16)
	.align		4
.L_16:
        /*0064*/ 	.word	index@(_Z26d_multiply_cufftCpx_scalarP6float2fi)
        /*0068*/ 	.word	0x00000008


	//----- nvinfo : EIATTR_FRAME_SIZE
	.align		4
.L_17:
        /*006c*/ 	.byte	0x04, 0x11
        /*006e*/ 	.short	(.L_19 - .L_18)
	.align		4
.L_18:
        /*0070*/ 	.word	index@(_Z26d_multiply_cufftCpx_scalarP6float2fi)
        /*0074*/ 	.word	0x00000000


	//----- nvinfo : EIATTR_REGCOUNT
	.align		4
.L_19:
        /*0078*/ 	.byte	0x04, 0x2f
        /*007a*/ 	.short	(.L_21 - .L_20)
	.align		4
.L_20:
        /*007c*/ 	.word	index@(_Z26d_multiply_cufftCpx_scalarP6float2fS0_i)
        /*0080*/ 	.word	0x0000000a


	//----- nvinfo : EIATTR_FRAME_SIZE
	.align		4
.L_21:
        /*0084*/ 	.byte	0x04, 0x11
        /*0086*/ 	.short	(.L_23 - .L_22)
	.align		4
.L_22:
        /*0088*/ 	.word	index@(_Z26d_multiply_cufftCpx_scalarP6float2fS0_i)
        /*008c*/ 	.word	0x00000000


	//----- nvinfo : EIATTR_REGCOUNT
	.align		4
.L_23:
        /*0090*/ 	.byte	0x04, 0x2f
        /*0092*/ 	.short	(.L_25 - .L_24)
	.align		4
.L_24:
        /*0094*/ 	.word	index@(_Z23d_multiply_float_scalarPffi)
        /*0098*/ 	.word	0x00000008


	//----- nvinfo : EIATTR_FRAME_SIZE
	.align		4
.L_25:
        /*009c*/ 	.byte	0x04, 0x11
        /*009e*/ 	.short	(.L_27 - .L_26)
	.align		4
.L_26:
        /*00a0*/ 	.word	index@(_Z23d_multiply_float_scalarPffi)
        /*00a4*/ 	.word	0x00000000


	//----- nvinfo : EIATTR_REGCOUNT
	.align		4
.L_27:
        /*00a8*/ 	.byte	0x04, 0x2f
        /*00aa*/ 	.short	(.L_29 - .L_28)
	.align		4
.L_28:
        /*00ac*/ 	.word	index@(_Z23d_multiply_float_scalarPffS_i)
        /*00b0*/ 	.word	0x0000000a


	//----- nvinfo : EIATTR_FRAME_SIZE
	.align		4
.L_29:
        /*00b4*/ 	.byte	0x04, 0x11
        /*00b6*/ 	.short	(.L_31 - .L_30)
	.align		4
.L_30:
        /*00b8*/ 	.word	index@(_Z23d_multiply_float_scalarPffS_i)
        /*00bc*/ 	.word	0x00000000


	//----- nvinfo : EIATTR_REGCOUNT
	.align		4
.L_31:
        /*00c0*/ 	.byte	0x04, 0x2f
        /*00c2*/ 	.short	(.L_33 - .L_32)
	.align		4
.L_32:
        /*00c4*/ 	.word	index@(_Z16d_prepareDensityiPfP6float2i)
        /*00c8*/ 	.word	0x0000000c


	//----- nvinfo : EIATTR_FRAME_SIZE
	.align		4
.L_33:
        /*00cc*/ 	.byte	0x04, 0x11
        /*00ce*/ 	.short	(.L_35 - .L_34)
	.align		4
.L_34:
        /*00d0*/ 	.word	index@(_Z16d_prepareDensityiPfP6float2i)
        /*00d4*/ 	.word	0x00000000


	//----- nvinfo : EIATTR_REGCOUNT
	.align		4
.L_35:
        /*00d8*/ 	.byte	0x04, 0x2f
        /*00da*/ 	.short	(.L_37 - .L_36)
	.align		4
.L_36:
        /*00dc*/ 	.word	index@(_Z22d_prepareChargeDensityPfP6float2i)
        /*00e0*/ 	.word	0x0000000c


	//----- nvinfo : EIATTR_FRAME_SIZE
	.align		4
.L_37:
        /*00e4*/ 	.byte	0x04, 0x11
        /*00e6*/ 	.short	(.L_39 - .L_38)
	.align		4
.L_38:
        /*00e8*/ 	.word	index@(_Z22d_prepareChargeDensityPfP6float2i)
        /*00ec*/ 	.word	0x00000000


	//----- nvinfo : EIATTR_REGCOUNT
	.align		4
.L_39:
        /*00f0*/ 	.byte	0x04, 0x2f
        /*00f2*/ 	.short	(.L_41 - .L_40)
	.align		4
.L_40:
        /*00f4*/ 	.word	index@(_Z31d_prepareElectrostaticPotentialP6float2S0_ffiiPKfPKi)
        /*00f8*/ 	.word	0x0000001a


	//----- nvinfo : EIATTR_FRAME_SIZE
	.align		4
.L_41:
        /*00fc*/ 	.byte	0x04, 0x11
        /*00fe*/ 	.short	(.L_43 - .L_42)
	.align		4
.L_42:
        /*0100*/ 	.word	index@($__internal_6_$__cuda_sm3x_div_rn_noftz_f32_slowpath)
        /*0104*/ 	.word	0x00000000


	//----- nvinfo : EIATTR_FRAME_SIZE
	.align		4
.L_43:
        /*0108*/ 	.byte	0x04, 0x11
        /*010a*/ 	.short	(.L_45 - .L_44)
	.align		4
.L_44:
        /*010c*/ 	.word	index@(_Z31d_prepareElectrostaticPotentialP6float2S0_ffiiPKfPKi)
        /*0110*/ 	.word	0x00000000


	//----- nvinfo : EIATTR_REGCOUNT
	.align		4
.L_45:
        /*0114*/ 	.byte	0x04, 0x2f
        /*0116*/ 	.short	(.L_47 - .L_46)
	.align		4
.L_46:
        /*0118*/ 	.word	index@(_Z22d_prepareElectricFieldP6float2S0_S0_S0_fiiPKfPKi)
        /*011c*/ 	.word	0x0000001e


	//----- nvinfo : EIATTR_FRAME_SIZE
	.align		4
.L_47:
        /*0120*/ 	.byte	0x04, 0x11
        /*0122*/ 	.short	(.L_49 - .L_48)
	.align		4
.L_48:
        /*0124*/ 	.word	index@($__internal_5_$__cuda_sm3x_div_rn_noftz_f32_slowpath)
        /*0128*/ 	.word	0x00000000


	//----- nvinfo : EIATTR_FRAME_SIZE
	.align		4
.L_49:
        /*012c*/ 	.byte	0x04, 0x11
        /*012e*/ 	.short	(.L_51 - .L_50)
	.align		4
.L_50:
        /*0130*/ 	.word	index@(_Z22d_prepareElectricFieldP6float2S0_S0_S0_fiiPKfPKi)
        /*0134*/ 	.word	0x00000000


	//----- nvinfo : EIATTR_REGCOUNT
	.align		4
.L_51:
        /*0138*/ 	.byte	0x04, 0x2f
        /*013a*/ 	.short	(.L_53 - .L_52)
	.align		4
.L_52:
        /*013c*/ 	.word	index@(_Z27d_setElectrostaticPotentialP6float2Pfi)
        /*0140*/ 	.word	0x0000000a


	//----- nvinfo : EIATTR_FRAME_SIZE
	.align		4
.L_53:
        /*0144*/ 	.byte	0x04, 0x11
        /*0146*/ 	.short	(.L_55 - .L_54)
	.align		4
.L_54:
        /*0148*/ 	.word	index@(_Z27d_setElectrostaticPotentialP6float2Pfi)
        /*014c*/ 	.word	0x00000000


	//----- nvinfo : EIATTR_REGCOUNT
	.align		4
.L_55:
        /*0150*/ 	.byte	0x04, 0x2f
        /*0152*/ 	.short	(.L_57 - .L_56)
	.align		4
.L_56:
        /*0154*/ 	.word	index@(_Z18d_setElectricFieldP6float2Pfii)
        /*0158*/ 	.word	0x0000000a


	//----- nvinfo : EIATTR_FRAME_SIZE
	.align		4
.L_57:
        /*015c*/ 	.byte	0x04, 0x11
        /*015e*/ 	.short	(.L_59 - .L_58)
	.align		4
.L_58:
        /*0160*/ 	.word	index@(_Z18d_setElectricFieldP6float2Pfii)
        /*0164*/ 	.word	0x00000000


	//----- nvinfo : EIATTR_REGCOUNT
	.align		4
.L_59:
        /*0168*/ 	.byte	0x04, 0x2f
        /*016a*/ 	.short	(.L_61 - .L_60)
	.align		4
.L_60:
        /*016c*/ 	.word	index@(_Z16d_resetComplexesP6float2S0_i)
        /*0170*/ 	.word	0x0000000a


	//----- nvinfo : EIATTR_FRAME_SIZE
	.align		4
.L_61:
        /*0174*/ 	.byte	0x04, 0x11
        /*0176*/ 	.short	(.L_63 - .L_62)
	.align		4
.L_62:
        /*0178*/ 	.word	index@(_Z16d_resetComplexesP6float2S0_i)
        /*017c*/ 	.word	0x00000000


	//----- nvinfo : EIATTR_REGCOUNT
	.align		4
.L_63:
        /*0180*/ 	.byte	0x04, 0x2f
        /*0182*/ 	.short	(.L_65 - .L_64)
	.align		4
.L_64:
        /*0184*/ 	.word	index@(_Z18d_prepareIntegrandP6float2iPfS1_i)
        /*0188*/ 	.word	0x0000000c


	//----- nvinfo : EIATTR_FRAME_SIZE
	.align		4
.L_65:
        /*018c*/ 	.byte	0x04, 0x11
        /*018e*/ 	.short	(.L_67 - .L_66)
	.align		4
.L_66:
        /*0190*/ 	.word	index@(_Z18d_prepareIntegrandP6float2iPfS1_i)
        /*0194*/ 	.word	0x00000000


	//----- nvinfo : EIATTR_REGCOUNT
	.align		4
.L_67:
        /*0198*/ 	.byte	0x04, 0x2f
        /*019a*/ 	.short	(.L_69 - .L_68)
	.align		4
.L_68:
        /*019c*/ 	.word	index@(_Z20d_prepareForceKSpaceP6float2S0_S0_iii)
        /*01a0*/ 	.word	0x00000016


	//----- nvinfo : EIATTR_FRAME_SIZE
	.align		4
.L_69:
        /*01a4*/ 	.byte	0x04, 0x11
        /*01a6*/ 	.short	(.L_71 - .L_70)
	.align		4
.L_70:
        /*01a8*/ 	.word	index@($__internal_4_$__cuda_sm3x_div_rn_noftz_f32_slowpath)
        /*01ac*/ 	.word	0x00000000


	//----- nvinfo : EIATTR_FRAME_SIZE
	.align		4
.L_71:
        /*01b0*/ 	.byte	0x04, 0x11
        /*01b2*/ 	.short	(.L_73 - .L_72)
	.align		4
.L_72:
        /*01b4*/ 	.word	index@(_Z20d_prepareForceKSpaceP6float2S0_S0_iii)
        /*01b8*/ 	.word	0x00000000


	//----- nvinfo : EIATTR_REGCOUNT
	.align		4
.L_73:
        /*01bc*/ 	.byte	0x04, 0x2f
        /*01be*/ 	.short	(.L_75 - .L_74)
	.align		4
.L_74:
        /*01c0*/ 	.word	index@(_Z22d_prepareForceKSpace3DP6float2S0_S0_S0_S0_ii)
        /*01c4*/ 	.word	0x00000018


	//----- nvinfo : EIATTR_FRAME_SIZE
	.align		4
.L_75:
        /*01c8*/ 	.byte	0x04, 0x11
        /*01ca*/ 	.short	(.L_77 - .L_76)
	.align		4
.L_76:
        /*01cc*/ 	.word	index@($__internal_3_$__cuda_sm3x_div_rn_noftz_f32_slowpath)
        /*01d0*/ 	.word	0x00000000


	//----- nvinfo : EIATTR_FRAME_SIZE
	.align		4
.L_77:
        /*01d4*/ 	.byte	0x04, 0x11
        /*01d6*/ 	.short	(.L_79 - .L_78)
	.align		4
.L_78:
        /*01d8*/ 	.word	index@(_Z22d_prepareForceKSpace3DP6float2S0_S0_S0_S0_ii)
        /*01dc*/ 	.word	0x00000000


	//----- nvinfo : EIATTR_REGCOUNT
	.align		4
.L_79:
        /*01e0*/ 	.byte	0x04, 0x2f
        /*01e2*/ 	.short	(.L_81 - .L_80)
	.align		4
.L_80:
        /*01e4*/ 	.word	index@(_Z17d_multiplyComplexP6float2S0_S0_i)
        /*01e8*/ 	.word	0x00000016


	//----- nvinfo : EIATTR_FRAME_SIZE
	.align		4
.L_81:
        /*01ec*/ 	.byte	0x04, 0x11
        /*01ee*/ 	.short	(.L_83 - .L_82)
	.align		4
.L_82:
        /*01f0*/ 	.word	index@($__internal_2_$__cuda_sm3x_div_rn_noftz_f32_slowpath)
        /*01f4*/ 	.word	0x00000000


	//----- nvinfo : EIATTR_FRAME_SIZE
	.align		4
.L_83:
        /*01f8*/ 	.byte	0x04, 0x11
        /*01fa*/ 	.short	(.L_85 - .L_84)
	.align		4
.L_84:
        /*01fc*/ 	.word	index@(_Z17d_multiplyComplexP6float2S0_S0_i)
        /*0200*/ 	.word	0x00000000


	//----- nvinfo : EIATTR_REGCOUNT
	.align		4
.L_85:
        /*0204*/ 	.byte	0x04, 0x2f
        /*0206*/ 	.short	(.L_87 - .L_86)
	.align		4
.L_86:
        /*0208*/ 	.word	index@(_Z19d_divideByDimensionP6float2i)
        /*020c*/ 	.word	0x0000000e


	//----- nvinfo : EIATTR_FRAME_SIZE
	.align		4
.L_87:
        /*0210*/ 	.byte	0x04, 0x11
        /*0212*/ 	.short	(.L_89 - .L_88)
	.align		4
.L_88:
        /*0214*/ 	.word	index@($__internal_1_$__cuda_sm20_rcp_rn_f32_slowpath)
        /*0218*/ 	.word	0x00000000


	//----- nvinfo : EIATTR_FRAME_SIZE
	.align		4
.L_89:
        /*021c*/ 	.byte	0x04, 0x11
        /*021e*/ 	.short	(.L_91 - .L_90)
	.align		4
.L_90:
        /*0220*/ 	.word	index@(_Z19d_divideByDimensionP6float2i)
        /*0224*/ 	.word	0x00000000


	//----- nvinfo : EIATTR_REGCOUNT
	.align		4
.L_91:
        /*0228*/ 	.byte	0x04, 0x2f
        /*022a*/ 	.short	(.L_93 - .L_92)
	.align		4
.L_92:
        /*022c*/ 	.word	index@(_Z17d_kSpaceMakeForceP6float2S0_PKfPKiii)
        /*0230*/ 	.word	0x0000001d


	//----- nvinfo : EIATTR_FRAME_SIZE
	.align		4
.L_93:
        /*0234*/ 	.byte	0x04, 0x11
        /*0236*/ 	.short	(.L_95 - .L_94)
	.align		4
.L_94:
        /*0238*/ 	.word	index@($__internal_0_$__cuda_sm3x_div_rn_noftz_f32_slowpath)
        /*023c*/ 	.word	0x00000000


	//----- nvinfo : EIATTR_FRAME_SIZE
	.align		4
.L_95:
        /*0240*/ 	.byte	0x04, 0x11
        /*0242*/ 	.short	(.L_97 - .L_96)
	.align		4
.L_96:
        /*0244*/ 	.word	index@(_Z17d_kSpaceMakeForceP6float2S0_PKfPKiii)
        /*0248*/ 	.word	0x00000000


	//----- nvinfo : EIATTR_REGCOUNT
	.align		4
.L_97:
        /*024c*/ 	.byte	0x04, 0x2f
        /*024e*/ 	.short	(.L_99 - .L_98)
	.align		4
.L_98:
        /*0250*/ 	.word	index@(_Z21d_accumulateGridForceP6float2PfS1_ii)
        /*0254*/ 	.word	0x0000000e


	//----- nvinfo : EIATTR_FRAME_SIZE
	.align		4
.L_99:
        /*0258*/ 	.byte	0x04, 0x11
        /*025a*/ 	.short	(.L_101 - .L_100)
	.align		4
.L_100:
        /*025c*/ 	.word	index@(_Z21d_accumulateGridForceP6float2PfS1_ii)
        /*0260*/ 	.word	0x00000000


	//----- nvinfo : EIATTR_REGCOUNT
	.align		4
.L_101:
        /*0264*/ 	.byte	0x04, 0x2f
        /*0266*/ 	.short	(.L_103 - .L_102)
	.align		4
.L_102:
        /*0268*/ 	.word	index@(_Z32d_accumulateGridForceWithChargesP6float2PfS1_i)
        /*026c*/ 	.word	0x0000000a


	//----- nvinfo : EIATTR_FRAME_SIZE
	.align		4
.L_103:
        /*0270*/ 	.byte	0x04, 0x11
        /*0272*/ 	.short	(.L_105 - .L_104)
	.align		4
.L_104:
        /*0274*/ 	.word	index@(_Z32d_accumulateGridForceWithChargesP6float2PfS1_i)
        /*0278*/ 	.word	0x00000000


	//----- nvinfo : EIATTR_REGCOUNT
	.align		4
.L_105:
        /*027c*/ 	.byte	0x04, 0x2f
        /*027e*/ 	.short	(.L_107 - .L_106)
	.align		4
.L_106:
        /*0280*/ 	.word	index@(_Z20d_insertForceCompC2RPfP6float2iii)
        /*0284*/ 	.word	0x0000000c


	//----- nvinfo : EIATTR_FRAME_SIZE
	.align		4
.L_107:
        /*0288*/ 	.byte	0x04, 0x11
        /*028a*/ 	.short	(.L_109 - .L_108)
	.align		4
.L_108:
        /*028c*/ 	.word	index@(_Z20d_insertForceCompC2RPfP6float2iii)
        /*0290*/ 	.word	0x00000000


	//----- nvinfo : EIATTR_REGCOUNT
	.align		4
.L_109:
        /*0294*/ 	.byte	0x04, 0x2f
        /*0296*/ 	.short	(.L_111 - .L_110)
	.align		4
.L_110:
        /*0298*/ 	.word	index@(_Z18d_extractForceCompP6float2S0_iii)
        /*029c*/ 	.word	0x0000000a


	//----- nvinfo : EIATTR_FRAME_SIZE
	.align		4
.L_111:
        /*02a0*/ 	.byte	0x04, 0x11
        /*02a2*/ 	.short	(.L_113 - .L_112)
	.align		4
.L_112:
        /*02a4*/ 	.word	index@(_Z18d_extractForceCompP6float2S0_iii)
        /*02a8*/ 	.word	0x00000000


	//----- nvinfo : EIATTR_REGCOUNT
	.align		4
.L_113:
        /*02ac*/ 	.byte	0x04, 0x2f
        /*02ae*/ 	.short	(.L_115 - .L_114)
	.align		4
.L_114:
        /*02b0*/ 	.word	index@(_Z19d_prepareFieldForceP6float2S0_PKfS2_iiiii)
        /*02b4*/ 	.word	0x00000014


	//----- nvinfo : EIATTR_FRAME_SIZE
	.align		4
.L_115:
        /*02b8*/ 	.byte	0x04, 0x11
        /*02ba*/ 	.short	(.L_117 - .L_116)
	.align		4
.L_116:
        /*02bc*/ 	.word	index@(_Z19d_prepareFieldForceP6float2S0_PKfS2_iiiii)
        /*02c0*/ 	.word	0x00000000


	//----- nvinfo : EIATTR_REGCOUNT
	.align		4
.L_117:
        /*02c4*/ 	.byte	0x04, 0x2f
        /*02c6*/ 	.short	(.L_119 - .L_118)
	.align		4
.L_118:
        /*02c8*/ 	.word	index@(_Z14d_complex2realP6float2PfS1_i)
        /*02cc*/ 	.word	0x00000010


	//----- nvinfo : EIATTR_FRAME_SIZE
	.align		4
.L_119:
        /*02d0*/ 	.byte	0x04, 0x11
        /*02d2*/ 	.short	(.L_121 - .L_120)
	.align		4
.L_120:
        /*02d4*/ 	.word	index@(_Z14d_complex2realP6float2PfS1_i)
        /*02d8*/ 	.word	0x00000000


	//----- nvinfo : EIATTR_REGCOUNT
	.align		4
.L_121:
        /*02dc*/ 	.byte	0x04, 0x2f
        /*02de*/ 	.short	(.L_123 - .L_122)
	.align		4
.L_122:
        /*02e0*/ 	.word	index@(_Z14d_assignValueRPffii)
        /*02e4*/ 	.word	0x00000010


	//----- nvinfo : EIATTR_FRAME_SIZE
	.align		4
.L_123:
        /*02e8*/ 	.byte	0x04, 0x11
        /*02ea*/ 	.short	(.L_125 - .L_124)
	.align		4
.L_124:
        /*02ec*/ 	.word	index@(_Z14d_assignValueRPffii)
        /*02f0*/ 	.word	0x00000000


	//----- nvinfo : EIATTR_REGCOUNT
	.align		4
.L_125:
        /*02f4*/ 	.byte	0x04, 0x2f
        /*02f6*/ 	.short	(.L_127 - .L_126)
	.align		4
.L_126:
        /*02f8*/ 	.word	index@(_Z15d_copyPositionsPfS_ii)
        /*02fc*/ 	.word	0x00000018


	//----- nvinfo : EIATTR_FRAME_SIZE
	.align		4
.L_127:
        /*0300*/ 	.byte	0x04, 0x11
        /*0302*/ 	.short	(.L_129 - .L_128)
	.align		4
.L_128:
        /*0304*/ 	.word	index@(_Z15d_copyPositionsPfS_ii)
        /*0308*/ 	.word	0x00000000


	//----- nvinfo : EIATTR_REGCOUNT
	.align		4
.L_129:
        /*030c*/ 	.byte	0x04, 0x2f
        /*030e*/ 	.short	(.L_131 - .L_130)
	.align		4
.L_130:
        /*0310*/ 	.word	index@(_Z12d_initVirialPfPKfS1_S1_S1_iiPKii)
        /*0314*/ 	.word	0x0000001a


	//----- nvinfo : EIATTR_FRAME_SIZE
	.align		4
.L_131:
        /*0318*/ 	.byte	0x04, 0x11
        /*031a*/ 	.short	(.L_133 - .L_132)
	.align		4
.L_132:
        /*031c*/ 	.word	index@(_Z12d_initVirialPfPKfS1_S1_S1_iiPKii)
        /*0320*/ 	.word	0x00000030


	//----- nvinfo : EIATTR_REGCOUNT
	.align		4
.L_133:
        /*0324*/ 	.byte	0x04, 0x2f
        /*0326*/ 	.short	(.L_135 - .L_134)
	.align		4
.L_134:
        /*0328*/ 	.word	index@(_Z15d_prepareVirialPK6float2S1_PS_iiii)
        /*032c*/ 	.word	0x00000012


	//----- nvinfo : EIATTR_FRAME_SIZE
	.align		4
.L_135:
        /*0330*/ 	.byte	0x04, 0x11
        /*0332*/ 	.short	(.L_137 - .L_136)
	.align		4
.L_136:
        /*0334*/ 	.word	index@(_Z15d_prepareVirialPK6float2S1_PS_iiii)
        /*0338*/ 	.word	0x00000000


	//----- nvinfo : EIATTR_REGCOUNT
	.align		4
.L_137:
        /*033c*/ 	.byte	0x04, 0x2f
        /*033e*/ 	.short	(.L_139 - .L_138)
	.align		4
.L_138:
        /*0340*/ 	.word	index@(_Z22d_extractVirialCompR2CP6float2PKfiii)
        /*0344*/ 	.word	0x0000000c


	//----- nvinfo : EIATTR_FRAME_SIZE
	.align		4
.L_139:
        /*0348*/ 	.byte	0x04, 0x11
        /*034a*/ 	.short	(.L_141 - .L_140)
	.align		4
.L_140:
        /*034c*/ 	.word	index@(_Z22d_extractVirialCompR2CP6float2PKfiii)
        /*0350*/ 	.word	0x00000000


	//----- nvinfo : EIATTR_REGCOUNT
	.align		4
.L_141:
        /*0354*/ 	.byte	0x04, 0x2f
        /*0356*/ 	.short	(.L_143 - .L_142)
	.align		4
.L_142:
        /*0358*/ 	.word	index@(_Z21d_insertVirialCompC2CP6float2PKS_iii)
        /*035c*/ 	.word	0x0000000c


	//----- nvinfo : EIATTR_FRAME_SIZE
	.align		4
.L_143:
        /*0360*/ 	.byte	0x04, 0x11
        /*0362*/ 	.short	(.L_145 - .L_144)
	.align		4
.L_144:
        /*0364*/ 	.word	index@(_Z21d_insertVirialCompC2CP6float2PKS_iii)
        /*0368*/ 	.word	0x00000000


	//----- nvinfo : EIATTR_MIN_STACK_SIZE
	.align		4
.L_145:
        /*036c*/ 	.byte	0x04, 0x12
        /*036e*/ 	.short	(.L_147 - .L_146)
	.align		4
.L_146:
        /*0370*/ 	.word	index@(_Z21d_insertVirialCompC2CP6float2PKS_iii)
        /*0374*/ 	.word	0x00000000


	//----- nvinfo : EIATTR_MIN_STACK_SIZE
	.align		4
.L_147:
        /*0378*/ 	.byte	0x04, 0x12
        /*037a*/ 	.short	(.L_149 - .L_148)
	.align		4
.L_148:
        /*037c*/ 	.word	index@(_Z22d_extractVirialCompR2CP6float2PKfiii)
        /*0380*/ 	.word	0x00000000


	//----- nvinfo : EIATTR_MIN_STACK_SIZE
	.align		4
.L_149:
        /*0384*/ 	.byte	0x04, 0x12
        /*0386*/ 	.short	(.L_151 - .L_150)
	.align		4
.L_150:
        /*0388*/ 	.word	index@(_Z15d_prepareVirialPK6float2S1_PS_iiii)
        /*038c*/ 	.word	0x00000000


	//----- nvinfo : EIATTR_MIN_STACK_SIZE
	.align		4
.L_151:
        /*0390*/ 	.byte	0x04, 0x12
        /*0392*/ 	.short	(.L_153 - .L_152)
	.align		4
.L_152:
        /*0394*/ 	.word	index@(_Z12d_initVirialPfPKfS1_S1_S1_iiPKii)
        /*0398*/ 	.word	0x00000030


	//----- nvinfo : EIATTR_MIN_STACK_SIZE
	.align		4
.L_153:
        /*039c*/ 	.byte	0x04, 0x12
        /*039e*/ 	.short	(.L_155 - .L_154)
	.align		4
.L_154:
        /*03a0*/ 	.word	index@(_Z15d_copyPositionsPfS_ii)
        /*03a4*/ 	.word	0x00000000


	//----- nvinfo : EIATTR_MIN_STACK_SIZE
	.align		4
.L_155:
        /*03a8*/ 	.byte	0x04, 0x12
        /*03aa*/ 	.short	(.L_157 - .L_156)
	.align		4
.L_156:
        /*03ac*/ 	.word	index@(_Z14d_assignValueRPffii)
        /*03b0*/ 	.word	0x00000000


	//----- nvinfo : EIATTR_MIN_STACK_SIZE
	.align		4
.L_157:
        /*03b4*/ 	.byte	0x04, 0x12
        /*03b6*/ 	.short	(.L_159 - .L_158)
	.align		4
.L_158:
        /*03b8*/ 	.word	index@(_Z14d_complex2realP6float2PfS1_i)
        /*03bc*/ 	.word	0x00000000


	//----- nvinfo : EIATTR_MIN_STACK_SIZE
	.align		4
.L_159:
        /*03c0*/ 	.byte	0x04, 0x12
        /*03c2*/ 	.short	(.L_161 - .L_160)
	.align		4
.L_160:
        /*03c4*/ 	.word	index@(_Z19d_prepareFieldForceP6float2S0_PKfS2_iiiii)
        /*03c8*/ 	.word	0x00000000


	//----- nvinfo : EIATTR_MIN_STACK_SIZE
	.align		4
.L_161:
        /*03cc*/ 	.byte	0x04, 0x12
        /*03ce*/ 	.short	(.L_163 - .L_162)
	.align		4
.L_162:
        /*03d0*/ 	.word	index@(_Z18d_extractForceCompP6float2S0_iii)
        /*03d4*/ 	.word	0x00000000


	//----- nvinfo : EIATTR_MIN_STACK_SIZE
	.align		4
.L_163:
        /*03d8*/ 	.byte	0x04, 0x12
        /*03da*/ 	.short	(.L_165 - .L_164)
	.align		4
.L_164:
        /*03dc*/ 	.word	index@(_Z20d_insertForceCompC2RPfP6float2iii)
        /*03e0*/ 	.word	0x00000000


	//----- nvinfo : EIATTR_MIN_STACK_SIZE
	.align		4
.L_165:
        /*03e4*/ 	.byte	0x04, 0x12
        /*03e6*/ 	.short	(.L_167 - .L_166)
	.align		4
.L_166:
        /*03e8*/ 	.word	index@(_Z32d_accumulateGridForceWithChargesP6float2PfS1_i)
        /*03ec*/ 	.word	0x00000000


	//----- nvinfo : EIATTR_MIN_STACK_SIZE
	.align		4
.L_167:
        /*03f0*/ 	.byte	0x04, 0x12
        /*03f2*/ 	.short	(.L_169 - .L_168)
	.align		4
.L_168:
        /*03f4*/ 	.word	index@(_Z21d_accumulateGridForceP6float2PfS1_ii)
        /*03f8*/ 	.word	0x00000000


	//----- nvinfo : EIATTR_MIN_STACK_SIZE
	.align		4
.L_169:
        /*03fc*/ 	.byte	0x04, 0x12
        /*03fe*/ 	.short	(.L_171 - .L_170)
	.align		4
.L_170:
        /*0400*/ 	.word	index@(_Z17d_kSpaceMakeForceP6float2S0_PKfPKiii)
        /*0404*/ 	.word	0x00000000


	//----- nvinfo : EIATTR_MIN_STACK_SIZE
	.align		4
.L_171:
        /*0408*/ 	.byte	0x04, 0x12
        /*040a*/ 	.short	(.L_173 - .L_172)
	.align		4
.L_172:
        /*040c*/ 	.word	index@(_Z19d_divideByDimensionP6float2i)
        /*0410*/ 	.word	0x00000000


	//----- nvinfo : EIATTR_MIN_STACK_SIZE
	.align		4
.L_173:
        /*0414*/ 	.byte	0x04, 0x12
        /*0416*/ 	.short	(.L_175 - .L_174)
	.align		4
.L_174:
        /*0418*/ 	.word	index@(_Z17d_multiplyComplexP6float2S0_S0_i)
        /*041c*/ 	.word	0x00000000


	//----- nvinfo : EIATTR_MIN_STACK_SIZE
	.align		4
.L_175:
        /*0420*/ 	.byte	0x04, 0x12
        /*0422*/ 	.short	(.L_177 - .L_176)
	.align		4
.L_176:
        /*0424*/ 	.word	index@(_Z22d_prepareForceKSpace3DP6float2S0_S0_S0_S0_ii)
        /*0428*/ 	.word	0x00000000


	//----- nvinfo : EIATTR_MIN_STACK_SIZE
	.align		4
.L_177:
        /*042c*/ 	.byte	0x04, 0x12
        /*042e*/ 	.short	(.L_179 - .L_178)
	.align		4
.L_178:
        /*0430*/ 	.word	index@(_Z20d_prepareForceKSpaceP6float2S0_S0_iii)
        /*0434*/ 	.word	0x00000000


	//----- nvinfo : EIATTR_MIN_STACK_SIZE
	.align		4
.L_179:
        /*0438*/ 	.byte	0x04, 0x12
        /*043a*/ 	.short	(.L_181 - .L_180)
	.align		4
.L_180:
        /*043c*/ 	.word	index@(_Z18d_prepareIntegrandP6float2iPfS1_i)
        /*0440*/ 	.word	0x00000000


	//----- nvinfo : EIATTR_MIN_STACK_SIZE
	.align		4
.L_181:
        /*0444*/ 	.byte	0x04, 0x12
        /*0446*/ 	.short	(.L_183 - .L_182)
	.align		4
.L_182:
        /*0448*/ 	.word	index@(_Z16d_resetComplexesP6float2S0_i)
        /*044c*/ 	.word	0x00000000


	//----- nvinfo : EIATTR_MIN_STACK_SIZE
	.align		4
.L_183:
        /*0450*/ 	.byte	0x04, 0x12
        /*0452*/ 	.short	(.L_185 - .L_184)
	.align		4
.L_184:
        /*0454*/ 	.word	index@(_Z18d_setElectricFieldP6float2Pfii)
        /*0458*/ 	.word	0x00000000


	//----- nvinfo : EIATTR_MIN_STACK_SIZE
	.align		4
.L_185:
        /*045c*/ 	.byte	0x04, 0x12
        /*045e*/ 	.short	(.L_187 - .L_186)
	.align		4
.L_186:
        /*0460*/ 	.word	index@(_Z27d_setElectrostaticPotentialP6float2Pfi)
        /*0464*/ 	.word	0x00000000


	//----- nvinfo : EIATTR_MIN_STACK_SIZE
	.align		4
.L_187:
        /*0468*/ 	.byte	0x04, 0x12
        /*046a*/ 	.short	(.L_189 - .L_188)
	.align		4
.L_188:
        /*046c*/ 	.word	index@(_Z22d_prepareElectricFieldP6float2S0_S0_S0_fiiPKfPKi)
        /*0470*/ 	.word	0x00000000


	//----- nvinfo : EIATTR_MIN_STACK_SIZE
	.align		4
.L_189:
        /*0474*/ 	.byte	0x04, 0x12
        /*0476*/ 	.short	(.L_191 - .L_190)
	.align		4
.L_190:
        /*0478*/ 	.word	index@(_Z31d_prepareElectrostaticPotentialP6float2S0_ffiiPKfPKi)
        /*047c*/ 	.word	0x00000000


	//----- nvinfo : EIATTR_MIN_STACK_SIZE
	.align		4
.L_191:
        /*0480*/ 	.byte	0x04, 0x12
        /*0482*/ 	.short	(.L_193 - .L_192)
	.align		4
.L_192:
        /*0484*/ 	.word	index@(_Z22d_prepareChargeDensityPfP6float2i)
        /*0488*/ 	.word	0x00000000


	//----- nvinfo : EIATTR_MIN_STACK_SIZE
	.align		4
.L_193:
        /*048c*/ 	.byte	0x04, 0x12
        /*048e*/ 	.short	(.L_195 - .L_194)
	.align		4
.L_194:
        /*0490*/ 	.word	index@(_Z16d_prepareDensityiPfP6float2i)
        /*0494*/ 	.word	0x00000000


	//----- nvinfo : EIATTR_MIN_STACK_SIZE
	.align		4
.L_195:
        /*0498*/ 	.byte	0x04, 0x12
        /*049a*/ 	.short	(.L_197 - .L_196)
	.align		4
.L_196:
        /*049c*/ 	.word	index@(_Z23d_multiply_float_scalarPffS_i)
        /*04a0*/ 	.word	0x00000000


	//----- nvinfo : EIATTR_MIN_STACK_SIZE
	.align		4
.L_197:
        /*04a4*/ 	.byte	0x04, 0x12
        /*04a6*/ 	.short	(.L_199 - .L_198)
	.align		4
.L_198:
        /*04a8*/ 	.word	index@(_Z23d_multiply_float_scalarPffi)
        /*04ac*/ 	.word	0x00000000


	//----- nvinfo : EIATTR_MIN_STACK_SIZE
	.align		4
.L_199:
        /*04b0*/ 	.byte	0x04, 0x12
        /*04b2*/ 	.short	(.L_201 - .L_200)
	.align		4
.L_200:
        /*04b4*/ 	.word	index@(_Z26d_multiply_cufftCpx_scalarP6float2fS0_i)
        /*04b8*/ 	.word	0x00000000


	//----- nvinfo : EIATTR_MIN_STACK_SIZE
	.align		4
.L_201:
        /*04bc*/ 	.byte	0x04, 0x12
        /*04be*/ 	.short	(.L_203 - .L_202)
	.align		4
.L_202:
        /*04c0*/ 	.word	index@(_Z26d_multiply_cufftCpx_scalarP6float2fi)
        /*04c4*/ 	.word	0x00000000


	//----- nvinfo : EIATTR_MIN_STACK_SIZE
	.align		4
.L_203:
        /*04c8*/ 	.byte	0x04, 0x12
        /*04ca*/ 	.short	(.L_205 - .L_204)
	.align		4
.L_204:
        /*04cc*/ 	.word	index@(_Z14d_complex2realP6float2Pfi)
        /*04d0*/ 	.word	0x00000000


	//----- nvinfo : EIATTR_MIN_STACK_SIZE
	.align		4
.L_205:
        /*04d4*/ 	.byte	0x04, 0x12
        /*04d6*/ 	.short	(.L_207 - .L_206)
	.align		4
.L_206:
        /*04d8*/ 	.word	index@(_Z14d_real2complexPfP6float2i)
        /*04dc*/ 	.word	0x00000000


	//----- nvinfo : EIATTR_MIN_STACK_SIZE
	.align		4
.L_207:
        /*04e0*/ 	.byte	0x04, 0x12
        /*04e2*/ 	.short	(.L_209 - .L_208)
	.align		4
.L_208:
        /*04e4*/ 	.word	index@(_Z11d_make_stepP6float2PfS1_Piii)
        /*04e8*/ 	.word	0x00000018


	//----- nvinfo : EIATTR_MIN_STACK_SIZE
	.align		4
.L_209:
        /*04ec*/ 	.byte	0x04, 0x12
        /*04ee*/ 	.short	(.L_211 - .L_210)
	.align		4
.L_210:
        /*04f0*/ 	.word	index@(_Z16d_make_dens_stepPfS_S_Piiii)
        /*04f4*/ 	.word	0x00000018
.L_211:


//--------------------- .nv.compat                --------------------------
	.section	.nv.compat,"",@"SHT_CUDA_COMPAT_INFO"
	.align	4
        /*0000*/ 	.byte	0x02, 0x09, 0x00, 0x00, 0x02, 0x02, 0x01, 0x00, 0x02, 0x05, 0x05, 0x00, 0x03, 0x07, 0x01, 0x01
        /*0010*/ 	.byte	0x02, 0x03, 0x00, 0x00, 0x02, 0x06, 0x01, 0x00, 0x04, 0x0b, 0x08, 0x00, 0x01, 0x00, 0x00, 0x00
        /*0020*/ 	.byte	0x00, 0x00, 0x00, 0x00


//--------------------- .nv.info._Z21d_insertVirialCompC2CP6float2PKS_iii --------------------------
	.section	.nv.info._Z21d_insertVirialCompC2CP6float2PKS_iii,"",@"SHT_CUDA_INFO"
	.sectionflags	@""
	.align	4


	//----- nvinfo : EIATTR_CUDA_API_VERSION
	.align		4
        /*0000*/ 	.byte	0x04, 0x37
        /*0002*/ 	.short	(.L_213 - .L_212)
.L_212:
        /*0004*/ 	.word	0x00000082


	//----- nvinfo : EIATTR_KPARAM_INFO
	.align		4
.L_213:
        /*0008*/ 	.byte	0x04, 0x17
        /*000a*/ 	.short	(.L_215 - .L_214)
.L_214:
        /*000c*/ 	.word	0x00000000
        /*0010*/ 	.short	0x0004
        /*0012*/ 	.short	0x0018
        /*0014*/ 	.byte	0x00, 0xf0, 0x11, 0x00


	//----- nvinfo : EIATTR_KPARAM_INFO
	.align		4
.L_215:
        /*0018*/ 	.byte	0x04, 0x17
        /*001a*/ 	.short	(.L_217 - .L_216)
.L_216:
        /*001c*/ 	.word	0x00000000
        /*0020*/ 	.short	0x0003
        /*0022*/ 	.short	0x0014
        /*0024*/ 	.byte	0x00, 0xf0, 0x11, 0x00


	//----- nvinfo : EIATTR_KPARAM_INFO
	.align		4
.L_217:
        /*0028*/ 	.byte	0x04, 0x17
        /*002a*/ 	.short	(.L_219 - .L_218)
.L_218:
        /*002c*/ 	.word	0x00000000
        /*0030*/ 	.short	0x0002
        /*0032*/ 	.short	0x0010
        /*0034*/ 	.byte	0x00, 0xf0, 0x11, 0x00


	//----- nvinfo : EIATTR_KPARAM_INFO
	.align		4
.L_219:
        /*0038*/ 	.byte	0x04, 0x17
        /*003a*/ 	.short	(.L_221 - .L_220)
.L_220:
        /*003c*/ 	.word	0x00000000
        /*0040*/ 	.short	0x0001
        /*0042*/ 	.short	0x0008
        /*0044*/ 	.byte	0x00, 0xf5, 0x21, 0x00


	//----- nvinfo : EIATTR_KPARAM_INFO
	.align		4
.L_221:
        /*0048*/ 	.byte	0x04, 0x17
        /*004a*/ 	.short	(.L_223 - .L_222)
.L_222:
        /*004c*/ 	.word	0x00000000
        /*0050*/ 	.short	0x0000
        /*0052*/ 	.short	0x0000
        /*0054*/ 	.byte	0x00, 0xf5, 0x21, 0x00


	//----- nvinfo : EIATTR_SPARSE_MMA_MASK
	.align		4
.L_223:
        /*0058*/ 	.byte	0x03, 0x50
        /*005a*/ 	.short	0x0000


	//----- nvinfo : EIATTR_MAXREG_COUNT
	.align		4
        /*005c*/ 	.byte	0x03, 0x1b
        /*005e*/ 	.short	0x00ff


	//----- nvinfo : EIATTR_MERCURY_ISA_VERSION
	.align		4
        /*0060*/ 	.byte	0x03, 0x5f
        /*0062*/ 	.short	0x0101


	//----- nvinfo : EIATTR_VRC_CTA_INIT_COUNT
	.align		4
        /*0064*/ 	.byte	0x02, 0x4a
	.zero		1
	.zero		1


	//----- nvinfo : EIATTR_EXIT_INSTR_OFFSETS
	.align		4
        /*0068*/ 	.byte	0x04, 0x1c
        /*006a*/ 	.short	(.L_225 - .L_224)


	//   ....[0]....
.L_224:
        /*006c*/ 	.word	0x00000070


	//   ....[1]....
        /*0070*/ 	.word	0x00000110


	//----- nvinfo : EIATTR_CBANK_PARAM_SIZE
	.align		4
.L_225:
        /*0074*/ 	.byte	0x03, 0x19
        /*0076*/ 	.short	0x001c


	//----- nvinfo : EIATTR_PARAM_CBANK
	.align		4
        /*0078*/ 	.byte	0x04, 0x0a
        /*007a*/ 	.short	(.L_227 - .L_226)
	.align		4
.L_226:
        /*007c*/ 	.word	index@(.nv.constant0._Z21d_insertVirialCompC2CP6float2PKS_iii)
        /*0080*/ 	.short	0x0380
        /*0082*/ 	.short	0x001c


	//----- nvinfo : EIATTR_SW_WAR
	.align		4
.L_227:
        /*0084*/ 	.byte	0x04, 0x36
        /*0086*/ 	.short	(.L_229 - .L_228)
.L_228:
        /*0088*/ 	.word	0x00000008
.L_229:


//--------------------- .nv.info._Z22d_extractVirialCompR2CP6float2PKfiii --------------------------
	.section	.nv.info._Z22d_extractVirialCompR2CP6float2PKfiii,"",@"SHT_CUDA_INFO"
	.sectionflags	@""
	.align	4


	//----- nvinfo : EIATTR_CUDA_API_VERSION
	.align		4
        /*0000*/ 	.byte	0x04, 0x37
        /*0002*/ 	.short	(.L_231 - .L_230)
.L_230:
        /*0004*/ 	.word	0x00000082


	//----- nvinfo : EIATTR_KPARAM_INFO
	.align		4
.L_231:
        /*0008*/ 	.byte	0x04, 0x17
        /*000a*/ 	.short	(.L_233 - .L_232)
.L_232:
        /*000c*/ 	.word	0x00000000
        /*0010*/ 	.short	0x0004
        /*0012*/ 	.short	0x0018
        /*0014*/ 	.byte	0x00, 0xf0, 0x11, 0x00


	//----- nvinfo : EIATTR_KPARAM_INFO
	.align		4
.L_233:
        /*0018*/ 	.byte	0x04, 0x17
        /*001a*/ 	.short	(.L_235 - .L_234)
.L_234:
        /*001c*/ 	.word	0x00000000
        /*0020*/ 	.short	0x0003
        /*0022*/ 	.short	0x0014
        /*0024*/ 	.byte	0x00, 0xf0, 0x11, 0x00


	//----- nvinfo : EIATTR_KPARAM_INFO
	.align		4
.L_235:
        /*0028*/ 	.byte	0x04, 0x17
        /*002a*/ 	.short	(.L_237 - .L_236)
.L_236:
        /*002c*/ 	.word	0x00000000
        /*0030*/ 	.short	0x0002
        /*0032*/ 	.short	0x0010
        /*0034*/ 	.byte	0x00, 0xf0, 0x11, 0x00


	//----- nvinfo : EIATTR_KPARAM_INFO
	.align		4
.L_237:
        /*0038*/ 	.byte	0x04, 0x17
        /*003a*/ 	.short	(.L_239 - .L_238)
.L_238:
        /*003c*/ 	.word	0x00000000
        /*0040*/ 	.short	0x0001
        /*0042*/ 	.short	0x0008
        /*0044*/ 	.byte	0x00, 0xf5, 0x21, 0x00


	//----- nvinfo : EIATTR_KPARAM_INFO
	.align		4
.L_239:
        /*0048*/ 	.byte	0x04, 0x17
        /*004a*/ 	.short	(.L_241 - .L_240)
.L_240:
        /*004c*/ 	.word	0x00000000
        /*0050*/ 	.short	0x0000
        /*0052*/ 	.short	0x0000
        /*0054*/ 	.byte	0x00, 0xf5, 0x21, 0x00


	//----- nvinfo : EIATTR_SPARSE_MMA_MASK
	.align		4
.L_241:
        /*0058*/ 	.byte	0x03, 0x50
        /*005a*/ 	.short	0x0000


	//----- nvinfo : EIATTR_MAXREG_COUNT
	.align		4
        /*005c*/ 	.byte	0x03, 0x1b
        /*005e*/ 	.short	0x00ff


	//----- nvinfo : EIATTR_MERCURY_ISA_VERSION
	.align		4
        /*0060*/ 	.byte	0x03, 0x5f
        /*0062*/ 	.short	0x0101


	//----- nvinfo : EIATTR_VRC_CTA_INIT_COUNT
	.align		4
        /*0064*/ 	.byte	0x02, 0x4a
	.zero		1
	.zero		1


	//----- nvinfo : EIATTR_EXIT_INSTR_OFFSETS
	.align		4
        /*0068*/ 	.byte	0x04, 0x1c
        /*006a*/ 	.short	(.L_243 - .L_242)


	//   ....[0]....
.L_242:
        /*006c*/ 	.word	0x00000070


	//   ....[1]....
        /*0070*/ 	.word	0x00000120


	//----- nvinfo : EIATTR_CBANK_PARAM_SIZE
	.align		4
.L_243:
        /*0074*/ 	.byte	0x03, 0x19
        /*0076*/ 	.short	0x001c


	//----- nvinfo : EIATTR_PARAM_CBANK
	.align		4
        /*0078*/ 	.byte	0x04, 0x0a
        /*007a*/ 	.short	(.L_245 - .L_244)
	.align		4
.L_244:
        /*007c*/ 	.word	index@(.nv.constant0._Z22d_extractVirialCompR2CP6float2PKfiii)
        /*0080*/ 	.short	0x0380
        /*0082*/ 	.short	0x001c


	//----- nvinfo : EIATTR_SW_WAR
	.align		4
.L_245:
        /*0084*/ 	.byte	0x04, 0x36
        /*0086*/ 	.short	(.L_247 - .L_246)
.L_246:
        /*0088*/ 	.word	0x00000008
.L_247:


//--------------------- .nv.info._Z15d_prepareVirialPK6float2S1_PS_iiii --------------------------
	.section	.nv.info._Z15d_prepareVirialPK6float2S1_PS_iiii,"",@"SHT_CUDA_INFO"
	.sectionflags	@""
	.align	4


	//----- nvinfo : EIATTR_CUDA_API_VERSION
	.align		4
        /*0000*/ 	.byte	0x04, 0x37
        /*0002*/ 	.short	(.L_249 - .L_248)
.L_248:
        /*0004*/ 	.word	0x00000082


	//----- nvinfo : EIATTR_KPARAM_INFO
	.align		4
.L_249:
        /*0008*/ 	.byte	0x04, 0x17
        /*000a*/ 	.short	(.L_251 - .L_250)
.L_250:
        /*000c*/ 	.word	0x00000000
        /*0010*/ 	.short	0x0006
        /*0012*/ 	.short	0x0024
        /*0014*/ 	.byte	0x00, 0xf0, 0x11, 0x00


	//----- nvinfo : EIATTR_KPARAM_INFO
	.align		4
.L_251:
        /*0018*/ 	.byte	0x04, 0x17
        /*001a*/ 	.short	(.L_253 - .L_252)
.L_252:
        /*001c*/ 	.word	0x00000000
        /*0020*/ 	.short	0x0005
        /*0022*/ 	.short	0x0020
        /*0024*/ 	.byte	0x00, 0xf0, 0x11, 0x00


	//----- nvinfo : EIATTR_KPARAM_INFO
	.align		4
.L_253:
        /*0028*/ 	.byte	0x04, 0x17
        /*002a*/ 	.short	(.L_255 - .L_254)
.L_254:
        /*002c*/ 	.word	0x00000000
        /*0030*/ 	.short	0x0004
        /*0032*/ 	.short	0x001c
        /*0034*/ 	.byte	0x00, 0xf0, 0x11, 0x00


	//----- nvinfo : EIATTR_KPARAM_INFO
	.align		4
.L_255:
        /*0038*/ 	.byte	0x04, 0x17
        /*003a*/ 	.short	(.L_257 - .L_256)
.L_256:
        /*003c*/ 	.word	0x00000000
        /*0040*/ 	.short	0x0003
        /*0042*/ 	.short	0x0018
        /*0044*/ 	.byte	0x00, 0xf0, 0x11, 0x00


	//----- nvinfo : EIATTR_KPARAM_INFO
	.align		4
.L_257:
        /*0048*/ 	.byte	0x04, 0x17
        /*004a*/ 	.short	(.L_259 - .L_258)
.L_258:
        /*004c*/ 	.word	0x00000000
        /*0050*/ 	.short	0x0002
        /*0052*/ 	.short	0x0010
        /*0054*/ 	.byte	0x00, 0xf5, 0x21, 0x00


	//----- nvinfo : EIATTR_KPARAM_INFO
	.align		4
.L_259:
        /*0058*/ 	.byte	0x04, 0x17
        /*005a*/ 	.short	(.L_261 - .L_260)
.L_260:
        /*005c*/ 	.word	0x00000000
        /*0060*/ 	.short	0x0001
        /*0062*/ 	.short	0x0008
        /*0064*/ 	.byte	0x00, 0xf5, 0x21, 0x00


	//----- nvinfo : EIATTR_KPARAM_INFO
	.align		4
.L_261:
        /*0068*/ 	.byte	0x04, 0x17
        /*006a*/ 	.short	(.L_263 - .L_262)
.L_262:
        /*006c*/ 	.word	0x00000000
        /*0070*/ 	.short	0x0000
        /*0072*/ 	.short	0x0000
        /*0074*/ 	.byte	0x00, 0xf5, 0x21, 0x00


	//----- nvinfo : EIATTR_SPARSE_MMA_MASK
	.align		4
.L_263:
        /*0078*/ 	.byte	0x03, 0x50
        /*007a*/ 	.short	0x0000


	//----- nvinfo : EIATTR_MAXREG_COUNT
	.align		4
        /*007c*/ 	.byte	0x03, 0x1b
        /*007e*/ 	.short	0x00ff


	//----- nvinfo : EIATTR_MERCURY_ISA_VERSION
	.align		4
        /*0080*/ 	.byte	0x03, 0x5f
        /*0082*/ 	.short	0x0101


	//----- nvinfo : EIATTR_VRC_CTA_INIT_COUNT
	.align		4
        /*0084*/ 	.byte	0x02, 0x4a
	.zero		1
	.zero		1


	//----- nvinfo : EIATTR_EXIT_INSTR_OFFSETS
	.align		4
        /*0088*/ 	.byte	0x04, 0x1c
        /*008a*/ 	.short	(.L_265 - .L_264)


	//   ....[0]....
.L_264:
        /*008c*/ 	.word	0x00000070


	//   ....[1]....
        /*0090*/ 	.word	0x000001c0


	//----- nvinfo : EIATTR_CBANK_PARAM_SIZE
	.align		4
.L_265:
        /*0094*/ 	.byte	0x03, 0x19
        /*0096*/ 	.short	0x0028


	//----- nvinfo : EIATTR_PARAM_CBANK
	.align		4
        /*0098*/ 	.byte	0x04, 0x0a
        /*009a*/ 	.short	(.L_267 - .L_266)
	.align		4
.L_266:
        /*009c*/ 	.word	index@(.nv.constant0._Z15d_prepareVirialPK6float2S1_PS_iiii)
        /*00a0*/ 	.short	0x0380
        /*00a2*/ 	.short	0x0028


	//----- nvinfo : EIATTR_SW_WAR
	.align		4
.L_267:
        /*00a4*/ 	.byte	0x04, 0x36
        /*00a6*/ 	.short	(.L_269 - .L_268)
.L_268:
        /*00a8*/ 	.word	0x00000008
.L_269:


//--------------------- .nv.info._Z12d_initVirialPfPKfS1_S1_S1_iiPKii --------------------------
	.section	.nv.info._Z12d_initVirialPfPKfS1_S1_S1_iiPKii,"",@"SHT_CUDA_INFO"
	.sectionflags	@""
	.align	4


	//----- nvinfo : EIATTR_CUDA_API_VERSION
	.align		4
        /*0000*/ 	.byte	0x04, 0x37
        /*0002*/ 	.short	(.L_271 - .L_270)
.L_270:
        /*0004*/ 	.word	0x00000082


	//----- nvinfo : EIATTR_KPARAM_INFO
	.align		4
.L_271:
        /*0008*/ 	.byte	0x04, 0x17
        /*000a*/ 	.short	(.L_273 - .L_272)
.L_272:
        /*000c*/ 	.word	0x00000000
        /*0010*/ 	.short	0x0008
        /*0012*/ 	.short	0x0038
        /*0014*/ 	.byte	0x00, 0xf0, 0x11, 0x00


	//----- nvinfo : EIATTR_KPARAM_INFO
	.align		4
.L_273:
        /*0018*/ 	.byte	0x04, 0x17
        /*001a*/ 	.short	(.L_275 - .L_274)
.L_274:
        /*001c*/ 	.word	0x00000000
        /*0020*/ 	.short	0x0007
        /*0022*/ 	.short	0x0030
        /*0024*/ 	.byte	0x00, 0xf5, 0x21, 0x00


	//----- nvinfo : EIATTR_KPARAM_INFO
	.align		4
.L_275:
        /*0028*/ 	.byte	0x04, 0x17
        /*002a*/ 	.short	(.L_277 - .L_276)
.L_276:
        /*002c*/ 	.word	0x00000000
        /*0030*/ 	.short	0x0006
        /*0032*/ 	.short	0x002c
        /*0034*/ 	.byte	0x00, 0xf0, 0x11, 0x00


	//----- nvinfo : EIATTR_KPARAM_INFO
	.align		4
.L_277:
        /*0038*/ 	.byte	0x04, 0x17
        /*003a*/ 	.short	(.L_279 - .L_278)
.L_278:
        /*003c*/ 	.word	0x00000000
        /*0040*/ 	.short	0x0005
        /*0042*/ 	.short	0x0028
        /*0044*/ 	.byte	0x00, 0xf0, 0x11, 0x00


	//----- nvinfo : EIATTR_KPARAM_INFO
	.align		4
.L_279:
        /*0048*/ 	.byte	0x04, 0x17
        /*004a*/ 	.short	(.L_281 - .L_280)
.L_280:
        /*004c*/ 	.word	0x00000000
        /*0050*/ 	.short	0x0004
        /*0052*/ 	.short	0x0020
        /*0054*/ 	.byte	0x00, 0xf5, 0x21, 0x00


	//----- nvinfo : EIATTR_KPARAM_INFO
	.align		4
.L_281:
        /*0058*/ 	.byte	0x04, 0x17
        /*005a*/ 	.short	(.L_283 - .L_282)
.L_282:
        /*005c*/ 	.word	0x00000000
        /*0060*/ 	.short	0x0003
        /*0062*/ 	.short	0x0018
        /*0064*/ 	.byte	0x00, 0xf5, 0x21, 0x00


	//----- nvinfo : EIATTR_KPARAM_INFO
	.align		4
.L_283:
        /*0068*/ 	.byte	0x04, 0x17
        /*006a*/ 	.short	(.L_285 - .L_284)
.L_284:
        /*006c*/ 	.word	0x00000000
        /*0070*/ 	.short	0x0002
        /*0072*/ 	.short	0x0010
        /*0074*/ 	.byte	0x00, 0xf5, 0x21, 0x00


	//----- nvinfo : EIATTR_KPARAM_INFO
	.align		4
.L_285:
        /*0078*/ 	.byte	0x04, 0x17
        /*007a*/ 	.short	(.L_287 - .L_286)
.L_286:
        /*007c*/ 	.word	0x00000000
        /*0080*/ 	.short	0x0001
        /*0082*/ 	.short	0x0008
        /*0084*/ 	.byte	0x00, 0xf5, 0x21, 0x00


	//----- nvinfo : EIATTR_KPARAM_INFO
	.align		4
.L_287:
        /*0088*/ 	.byte	0x04, 0x17
        /*008a*/ 	.short	(.L_289 - .L_288)
.L_288:
        /*008c*/ 	.word	0x00000000
        /*0090*/ 	.short	0x0000
        /*0092*/ 	.short	0x0000
        /*0094*/ 	.byte	0x00, 0xf5, 0x21, 0x00


	//----- nvinfo : EIATTR_SPARSE_MMA_MASK
	.align		4
.L_289:
        /*0098*/ 	.byte	0x03, 0x50
        /*009a*/ 	.short	0x0000


	//----- nvinfo : EIATTR_MAXREG_COUNT
	.align		4
        /*009c*/ 	.byte	0x03, 0x1b
        /*009e*/ 	.short	0x00ff


	//----- nvinfo : EIATTR_MERCURY_ISA_VERSION
	.align		4
        /*00a0*/ 	.byte	0x03, 0x5f
        /*00a2*/ 	.short	0x0101


	//----- nvinfo : EIATTR_VRC_CTA_INIT_COUNT
	.align		4
        /*00a4*/ 	.byte	0x02, 0x4a
	.zero		1
	.zero		1


	//----- nvinfo : EIATTR_EXIT_INSTR_OFFSETS
	.align		4
        /*00a8*/ 	.byte	0x04, 0x1c
        /*00aa*/ 	.short	(.L_291 - .L_290)


	//   ....[0]....
.L_290:
        /*00ac*/ 	.word	0x00000080


	//   ....[1]....
        /*00b0*/ 	.word	0x000020d0


	//   ....[2]....
        /*00b4*/ 	.word	0x00002550


	//   ....[3]....
        /*00b8*/ 	.word	0x000026e0


	//   ....[4]....
        /*00bc*/ 	.word	0x00002800


	//   ....[5]....
        /*00c0*/ 	.word	0x00002890


	//   ....[6]....
        /*00c4*/ 	.word	0x00002a00


	//   ....[7]....
        /*00c8*/ 	.word	0x00002ac0


	//----- nvinfo : EIATTR_CRS_STACK_SIZE
	.align		4
.L_291:
        /*00cc*/ 	.byte	0x04, 0x1e
        /*00ce*/ 	.short	(.L_293 - .L_292)
.L_292:
        /*00d0*/ 	.word	0x00000000


	//----- nvinfo : EIATTR_CBANK_PARAM_SIZE
	.align		4
.L_293:
        /*00d4*/ 	.byte	0x03, 0x19
        /*00d6*/ 	.short	0x003c


	//----- nvinfo : EIATTR_PARAM_CBANK
	.align		4
        /*00d8*/ 	.byte	0x04, 0x0a
        /*00da*/ 	.short	(.L_295 - .L_294)
	.align		4
.L_294:
        /*00dc*/ 	.word	index@(.nv.constant0._Z12d_initVirialPfPKfS1_S1_S1_iiPKii)
        /*00e0*/ 	.short	0x0380
        /*00e2*/ 	.short	0x003c


	//----- nvinfo : EIATTR_SW_WAR
	.align		4
.L_295:
        /*00e4*/ 	.byte	0x04, 0x36
        /*00e6*/ 	.short	(.L_297 - .L_296)
.L_296:
        /*00e8*/ 	.word	0x00000008
.L_297:


//--------------------- .nv.info._Z15d_copyPositionsPfS_ii --------------------------
	.section	.nv.info._Z15d_copyPositionsPfS_ii,"",@"SHT_CUDA_INFO"
	.sectionflags	@""
	.align	4


	//----- nvinfo : EIATTR_CUDA_API_VERSION
	.align		4
        /*0000*/ 	.byte	0x04, 0x37
        /*0002*/ 	.short	(.L_299 - .L_298)
.L_298:
        /*0004*/ 	.word	0x00000082


	//----- nvinfo : EIATTR_KPARAM_INFO
	.align		4
.L_299:
        /*0008*/ 	.byte	0x04, 0x17
        /*000a*/ 	.short	(.L_301 - .L_300)
.L_300:
        /*000c*/ 	.word	0x00000000
        /*0010*/ 	.short	0x0003
        /*0012*/ 	.short	0x0014
        /*0014*/ 	.byte	0x00, 0xf0, 0x11, 0x00


	//----- nvinfo : EIATTR_KPARAM_INFO
	.align		4
.L_301:
        /*0018*/ 	.byte	0x04, 0x17
        /*001a*/ 	.short	(.L_303 - .L_302)
.L_302:
        /*001c*/ 	.word	0x00000000
        /*0020*/ 	.short	0x0002
        /*0022*/ 	.short	0x0010
        /*0024*/ 	.byte	0x00, 0xf0, 0x11, 0x00


	//----- nvinfo : EIATTR_KPARAM_INFO
	.align		4
.L_303:
        /*0028*/ 	.byte	0x04, 0x17
        /*002a*/ 	.short	(.L_305 - .L_304)
.L_304:
        /*002c*/ 	.word	0x00000000
        /*0030*/ 	.short	0x0001
        /*0032*/ 	.short	0x0008
        /*0034*/ 	.byte	0x00, 0xf5, 0x21, 0x00


	//----- nvinfo : EIATTR_KPARAM_INFO
	.align		4
.L_305:
        /*0038*/ 	.byte	0x04, 0x17
        /*003a*/ 	.short	(.L_307 - .L_306)
.L_306:
        /*003c*/ 	.word	0x00000000
        /*0040*/ 	.short	0x0000
        /*0042*/ 	.short	0x0000
        /*0044*/ 	.byte	0x00, 0xf5, 0x21, 0x00


	//----- nvinfo : EIATTR_SPARSE_MMA_MASK
	.align		4
.L_307:
        /*0048*/ 	.byte	0x03, 0x50
        /*004a*/ 	.short	0x0000


	//----- nvinfo : EIATTR_MAXREG_COUNT
	.align		4
        /*004c*/ 	.byte	0x03, 0x1b
        /*004e*/ 	.short	0x00ff


	//----- nvinfo : EIATTR_MERCURY_ISA_VERSION
	.align		4
        /*0050*/ 	.byte	0x03, 0x5f
        /*0052*/ 	.short	0x0101


	//----- nvinfo : EIATTR_VRC_CTA_INIT_COUNT
	.align		4
        /*0054*/ 	.byte	0x02, 0x4a
	.zero		1
	.zero		1


	//----- nvinfo : EIATTR_EXIT_INSTR_OFFSETS
	.align		4
        /*0058*/ 	.byte	0x04, 0x1c
        /*005a*/ 	.short	(.L_309 - .L_308)


	//   ....[0]....
.L_308:
        /*005c*/ 	.word	0x00000080


	//   ....[1]....
        /*0060*/ 	.word	0x00000420


	//   ....[2]....
        /*0064*/ 	.word	0x000005d0


	//   ....[3]....
        /*0068*/ 	.word	0x00000700


	//   ....[4]....
        /*006c*/ 	.word	0x000007d0


	//----- nvinfo : EIATTR_CBANK_PARAM_SIZE
	.align		4
.L_309:
        /*0070*/ 	.byte	0x03, 0x19
        /*0072*/ 	.short	0x0018


	//----- nvinfo : EIATTR_PARAM_CBANK
	.align		4
        /*0074*/ 	.byte	0x04, 0x0a
        /*0076*/ 	.short	(.L_311 - .L_310)
	.align		4
.L_310:
        /*0078*/ 	.word	index@(.nv.constant0._Z15d_copyPositionsPfS_ii)
        /*007c*/ 	.short	0x0380
        /*007e*/ 	.short	0x0018


	//----- nvinfo : EIATTR_SW_WAR
	.align		4
.L_311:
        /*0080*/ 	.byte	0x04, 0x36
        /*0082*/ 	.short	(.L_313 - .L_312)
.L_312:
        /*0084*/ 	.word	0x00000008
.L_313:


//--------------------- .nv.info._Z14d_assignValueRPffii --------------------------
	.section	.nv.info._Z14d_assignValueRPffii,"",@"SHT_CUDA_INFO"
	.sectionflags	@""
	.align	4


	//----- nvinfo : EIATTR_CUDA_API_VERSION
	.align		4
        /*0000*/ 	.byte	0x04, 0x37
        /*0002*/ 	.short	(.L_315 - .L_314)
.L_314:
        /*0004*/ 	.word	0x00000082


	//----- nvinfo : EIATTR_KPARAM_INFO
	.align		4
.L_315:
        /*0008*/ 	.byte	0x04, 0x17
        /*000a*/ 	.short	(.L_317 - .L_316)
.L_316:
        /*000c*/ 	.word	0x00000000
        /*0010*/ 	.short	0x0003
        /*0012*/ 	.short	0x0010
        /*0014*/ 	.byte	0x00, 0xf0, 0x11, 0x00


	//----- nvinfo : EIATTR_KPARAM_INFO
	.align		4
.L_317:
        /*0018*/ 	.byte	0x04, 0x17
        /*001a*/ 	.short	(.L_319 - .L_318)
.L_318:
        /*001c*/ 	.word	0x00000000
        /*0020*/ 	.short	0x0002
        /*0022*/ 	.short	0x000c
        /*0024*/ 	.byte	0x00, 0xf0, 0x11, 0x00


	//----- nvinfo : EIATTR_KPARAM_INFO
	.align		4
.L_319:
        /*0028*/ 	.byte	0x04, 0x17
        /*002a*/ 	.short	(.L_321 - .L_320)
.L_320:
        /*002c*/ 	.word	0x00000000
        /*0030*/ 	.short	0x0001
        /*0032*/ 	.short	0x0008
        /*0034*/ 	.byte	0x00, 0xf0, 0x11, 0x00


	//----- nvinfo : EIATTR_KPARAM_INFO
	.align		4
.L_321:
        /*0038*/ 	.byte	0x04, 0x17
        /*003a*/ 	.short	(.L_323 - .L_322)
.L_322:
        /*003c*/ 	.word	0x00000000
        /*0040*/ 	.short	0x0000
        /*0042*/ 	.short	0x0000
        /*0044*/ 	.byte	0x00, 0xf5, 0x21, 0x00


	//----- nvinfo : EIATTR_SPARSE_MMA_MASK
	.align		4
.L_323:
        /*0048*/ 	.byte	0x03, 0x50
        /*004a*/ 	.short	0x0000


	//----- nvinfo : EIATTR_MAXREG_COUNT
	.align		4
        /*004c*/ 	.byte	0x03, 0x1b
        /*004e*/ 	.short	0x00ff


	//----- nvinfo : EIATTR_MERCURY_ISA_VERSION
	.align		4
        /*0050*/ 	.byte	0x03, 0x5f
        /*0052*/ 	.short	0x0101


	//----- nvinfo : EIATTR_VRC_CTA_INIT_COUNT
	.align		4
        /*0054*/ 	.byte	0x02, 0x4a
	.zero		1
	.zero		1


	//----- nvinfo : EIATTR_EXIT_INSTR_OFFSETS
	.align		4
        /*0058*/ 	.byte	0x04, 0x1c
        /*005a*/ 	.short	(.L_325 - .L_324)


	//   ....[0]....
.L_324:
        /*005c*/ 	.word	0x00000090


	//   ....[1]....
        /*0060*/ 	.word	0x00000270


	//   ....[2]....
        /*0064*/ 	.word	0x00000350


	//   ....[3]....
        /*0068*/ 	.word	0x00000410


	//   ....[4]....
        /*006c*/ 	.word	0x00000470


	//----- nvinfo : EIATTR_CBANK_PARAM_SIZE
	.align		4
.L_325:
        /*0070*/ 	.byte	0x03, 0x19
        /*0072*/ 	.short	0x0014


	//----- nvinfo : EIATTR_PARAM_CBANK
	.align		4
        /*0074*/ 	.byte	0x04, 0x0a
        /*0076*/ 	.short	(.L_327 - .L_326)
	.align		4
.L_326:
        /*0078*/ 	.word	index@(.nv.constant0._Z14d_assignValueRPffii)
        /*007c*/ 	.short	0x0380
        /*007e*/ 	.short	0x0014


	//----- nvinfo : EIATTR_SW_WAR
	.align		4
.L_327:
        /*0080*/ 	.byte	0x04, 0x36
        /*0082*/ 	.short	(.L_329 - .L_328)
.L_328:
        /*0084*/ 	.word	0x00000008
.L_329:


//--------------------- .nv.info._Z14d_complex2realP6float2PfS1_i --------------------------
	.section	.nv.info._Z14d_complex2realP6float2PfS1_i,"",@"SHT_CUDA_INFO"
	.sectionflags	@""
	.align	4


	//----- nvinfo : EIATTR_CUDA_API_VERSION
	.align		4
        /*0000*/ 	.byte	0x04, 0x37
        /*0002*/ 	.short	(.L_331 - .L_330)
.L_330:
        /*0004*/ 	.word	0x00000082


	//----- nvinfo : EIATTR_KPARAM_INFO
	.align		4
.L_331:
        /*0008*/ 	.byte	0x04, 0x17
        /*000a*/ 	.short	(.L_333 - .L_332)
.L_332:
        /*000c*/ 	.word	0x00000000
        /*0010*/ 	.short	0x0003
        /*0012*/ 	.short	0x0018
        /*0014*/ 	.byte	0x00, 0xf0, 0x11, 0x00


	//----- nvinfo : EIATTR_KPARAM_INFO
	.align		4
.L_333:
        /*0018*/ 	.byte	0x04, 0x17
        /*001a*/ 	.short	(.L_335 - .L_334)
.L_334:
        /*001c*/ 	.word	0x00000000
        /*0020*/ 	.short	0x0002
        /*0022*/ 	.short	0x0010
        /*0024*/ 	.byte	0x00, 0xf5, 0x21, 0x00


	//----- nvinfo : EIATTR_KPARAM_INFO
	.align		4
.L_335:
        /*0028*/ 	.byte	0x04, 0x17
        /*002a*/ 	.short	(.L_337 - .L_336)
.L_336:
        /*002c*/ 	.word	0x00000000
        /*0030*/ 	.short	0x0001
        /*0032*/ 	.short	0x0008
        /*0034*/ 	.byte	0x00, 0xf5, 0x21, 0x00


	//----- nvinfo : EIATTR_KPARAM_INFO
	.align		4
.L_337:
        /*0038*/ 	.byte	0x04, 0x17
        /*003a*/ 	.short	(.L_339 - .L_338)
.L_338:
        /*003c*/ 	.word	0x00000000
        /*0040*/ 	.short	0x0000
        /*0042*/ 	.short	0x0000
        /*0044*/ 	.byte	0x00, 0xf5, 0x21, 0x00


	//----- nvinfo : EIATTR_SPARSE_MMA_MASK
	.align		4
.L_339:
        /*0048*/ 	.byte	0x03, 0x50
        /*004a*/ 	.short	0x0000


	//----- nvinfo : EIATTR_MAXREG_COUNT
	.align		4
        /*004c*/ 	.byte	0x03, 0x1b
        /*004e*/ 	.short	0x00ff


	//----- nvinfo : EIATTR_MERCURY_ISA_VERSION
	.align		4
        /*0050*/ 	.byte	0x03, 0x5f
        /*0052*/ 	.short	0x0101


	//----- nvinfo : EIATTR_VRC_CTA_INIT_COUNT
	.align		4
        /*0054*/ 	.byte	0x02, 0x4a
	.zero		1
	.zero		1


	//----- nvinfo : EIATTR_EXIT_INSTR_OFFSETS
	.align		4
        /*0058*/ 	.byte	0x04, 0x1c
        /*005a*/ 	.short	(.L_341 - .L_340)


	//   ....[0]....
.L_340:
        /*005c*/ 	.word	0x00000070


	//   ....[1]....
        /*0060*/ 	.word	0x00000130


	//----- nvinfo : EIATTR_CBANK_PARAM_SIZE
	.align		4
.L_341:
        /*0064*/ 	.byte	0x03, 0x19
        /*0066*/ 	.short	0x001c


	//----- nvinfo : EIATTR_PARAM_CBANK
	.align		4
        /*0068*/ 	.byte	0x04, 0x0a
        /*006a*/ 	.short	(.L_343 - .L_342)
	.align		4
.L_342:
        /*006c*/ 	.word	index@(.nv.constant0._Z14d_complex2realP6float2PfS1_i)
        /*0070*/ 	.short	0x0380
        /*0072*/ 	.short	0x001c


	//----- nvinfo : EIATTR_SW_WAR
	.align		4
.L_343:
        /*0074*/ 	.byte	0x04, 0x36
        /*0076*/ 	.short	(.L_345 - .L_344)
.L_344:
        /*0078*/ 	.word	0x00000008
.L_345:


//--------------------- .nv.info._Z19d_prepareFieldForceP6float2S0_PKfS2_iiiii --------------------------
	.section	.nv.info._Z19d_prepareFieldForceP6float2S0_PKfS2_iiiii,"",@"SHT_CUDA_INFO"
	.sectionflags	@""
	.align	4


	//----- nvinfo : EIATTR_CUDA_API_VERSION
	.align		4
        /*0000*/ 	.byte	0x04, 0x37
        /*0002*/ 	.short	(.L_347 - .L_346)
.L_346:
        /*0004*/ 	.word	0x00000082


	//----- nvinfo : EIATTR_KPARAM_INFO
	.align		4
.L_347:
        /*0008*/ 	.byte	0x04, 0x17
        /*000a*/ 	.short	(.L_349 - .L_348)
.L_348:
        /*000c*/ 	.word	0x00000000
        /*0010*/ 	.short	0x0008
        /*0012*/ 	.short	0x0030
        /*0014*/ 	.byte	0x00, 0xf0, 0x11, 0x00


	//----- nvinfo : EIATTR_KPARAM_INFO
	.align		4
.L_349:
        /*0018*/ 	.byte	0x04, 0x17
        /*001a*/ 	.short	(.L_351 - .L_350)
.L_350:
        /*001c*/ 	.word	0x00000000
        /*0020*/ 	.short	0x0007
        /*0022*/ 	.short	0x002c
        /*0024*/ 	.byte	0x00, 0xf0, 0x11, 0x00


	//----- nvinfo : EIATTR_KPARAM_INFO
	.align		4
.L_351:
        /*0028*/ 	.byte	0x04, 0x17
        /*002a*/ 	.short	(.L_353 - .L_352)
.L_352:
        /*002c*/ 	.word	0x00000000
        /*0030*/ 	.short	0x0006
        /*0032*/ 	.short	0x0028
        /*0034*/ 	.byte	0x00, 0xf0, 0x11, 0x00


	//----- nvinfo : EIATTR_KPARAM_INFO
	.align		4
.L_353:
        /*0038*/ 	.byte	0x04, 0x17
        /*003a*/ 	.short	(.L_355 - .L_354)
.L_354:
        /*003c*/ 	.word	0x00000000
        /*0040*/ 	.short	0x0005
        /*0042*/ 	.short	0x0024
        /*0044*/ 	.byte	0x00, 0xf0, 0x11, 0x00


	//----- nvinfo : EIATTR_KPARAM_INFO
	.align		4
.L_355:
        /*0048*/ 	.byte	0x04, 0x17
        /*004a*/ 	.short	(.L_357 - .L_356)
.L_356:
        /*004c*/ 	.word	0x00000000
        /*0050*/ 	.short	0x0004
        /*0052*/ 	.short	0x0020
        /*0054*/ 	.byte	0x00, 0xf0, 0x11, 0x00


	//----- nvinfo : EIATTR_KPARAM_INFO
	.align		4
.L_357:
        /*0058*/ 	.byte	0x04, 0x17
        /*005a*/ 	.short	(.L_359 - .L_358)
.L_358:
        /*005c*/ 	.word	0x00000000
        /*0060*/ 	.short	0x0003
        /*0062*/ 	.short	0x0018
        /*0064*/ 	.byte	0x00, 0xf5, 0x21, 0x00


	//----- nvinfo : EIATTR_KPARAM_INFO
	.align		4
.L_359:
        /*0068*/ 	.byte	0x04, 0x17
        /*006a*/ 	.short	(.L_361 - .L_360)
.L_360:
        /*006c*/ 	.word	0x00000000
        /*0070*/ 	.short	0x0002
        /*0072*/ 	.short	0x0010
        /*0074*/ 	.byte	0x00, 0xf5, 0x21, 0x00


	//----- nvinfo : EIATTR_KPARAM_INFO
	.align		4
.L_361:
        /*0078*/ 	.byte	0x04, 0x17
        /*007a*/ 	.short	(.L_363 - .L_362)
.L_362:
        /*007c*/ 	.word	0x00000000
        /*0080*/ 	.short	0x0001
        /*0082*/ 	.short	0x0008
        /*0084*/ 	.byte	0x00, 0xf5, 0x21, 0x00


	//----- nvinfo : EIATTR_KPARAM_INFO
	.align		4
.L_363:
        /*0088*/ 	.byte	0x04, 0x17
        /*008a*/ 	.short	(.L_365 - .L_364)
.L_364:
        /*008c*/ 	.word	0x00000000
        /*0090*/ 	.short	0x0000
        /*0092*/ 	.short	0x0000
        /*0094*/ 	.byte	0x00, 0xf5, 0x21, 0x00


	//----- nvinfo : EIATTR_SPARSE_MMA_MASK
	.align		4
.L_365:
        /*0098*/ 	.byte	0x03, 0x50
        /*009a*/ 	.short	0x0000


	//----- nvinfo : EIATTR_MAXREG_COUNT
	.align		4
        /*009c*/ 	.byte	0x03, 0x1b
        /*009e*/ 	.short	0x00ff


	//----- nvinfo : EIATTR_MERCURY_ISA_VERSION
	.align		4
        /*00a0*/ 	.byte	0x03, 0x5f
        /*00a2*/ 	.short	0x0101


	//----- nvinfo : EIATTR_VRC_CTA_INIT_COUNT
	.align		4
        /*00a4*/ 	.byte	0x02, 0x4a
	.zero		1
	.zero		1


	//----- nvinfo : EIATTR_EXIT_INSTR_OFFSETS
	.align		4
        /*00a8*/ 	.byte	0x04, 0x1c
        /*00aa*/ 	.short	(.L_367 - .L_366)


	//   ....[0]....
.L_366:
        /*00ac*/ 	.word	0x00000070


	//   ....[1]....
        /*00b0*/ 	.word	0x00000210


	//----- nvinfo : EIATTR_CBANK_PARAM_SIZE
	.align		4
.L_367:
        /*00b4*/ 	.byte	0x03, 0x19
        /*00b6*/ 	.short	0x0034


	//----- nvinfo : EIATTR_PARAM_CBANK
	.align		4
        /*00b8*/ 	.byte	0x04, 0x0a
        /*00ba*/ 	.short	(.L_369 - .L_368)
	.align		4
.L_368:
        /*00bc*/ 	.word	index@(.nv.constant0._Z19d_prepareFieldForceP6float2S0_PKfS2_iiiii)
        /*00c0*/ 	.short	0x0380
        /*00c2*/ 	.short	0x0034


	//----- nvinfo : EIATTR_SW_WAR
	.align		4
.L_369:
        /*00c4*/ 	.byte	0x04, 0x36
        /*00c6*/ 	.short	(.L_371 - .L_370)
.L_370:
        /*00c8*/ 	.word	0x00000008
.L_371:


//--------------------- .nv.info._Z18d_extractForceCompP6float2S0_iii --------------------------
	.section	.nv.info._Z18d_extractForceCompP6float2S0_iii,"",@"SHT_CUDA_INFO"
	.sectionflags	@""
	.align	4


	//----- nvinfo : EIATTR_CUDA_API_VERSION
	.align		4
        /*0000*/ 	.byte	0x04, 0x37
        /*0002*/ 	.short	(.L_373 - .L_372)
.L_372:
        /*0004*/ 	.word	0x00000082


	//----- nvinfo : EIATTR_KPARAM_INFO
	.align		4
.L_373:
        /*0008*/ 	.byte	0x04, 0x17
        /*000a*/ 	.short	(.L_375 - .L_374)
.L_374:
        /*000c*/ 	.word	0x00000000
        /*0010*/ 	.short	0x0004
        /*0012*/ 	.short	0x0018
        /*0014*/ 	.byte	0x00, 0xf0, 0x11, 0x00


	//----- nvinfo : EIATTR_KPARAM_INFO
	.align		4
.L_375:
        /*0018*/ 	.byte	0x04, 0x17
        /*001a*/ 	.short	(.L_377 - .L_376)
.L_376:
        /*001c*/ 	.word	0x00000000
        /*0020*/ 	.short	0x0003
        /*0022*/ 	.short	0x0014
        /*0024*/ 	.byte	0x00, 0xf0, 0x11, 0x00


	//----- nvinfo : EIATTR_KPARAM_INFO
	.align		4
.L_377:
        /*0028*/ 	.byte	0x04, 0x17
        /*002a*/ 	.short	(.L_379 - .L_378)
.L_378:
        /*002c*/ 	.word	0x00000000
        /*0030*/ 	.short	0x0002
        /*0032*/ 	.short	0x0010
        /*0034*/ 	.byte	0x00, 0xf0, 0x11, 0x00


	//----- nvinfo : EIATTR_KPARAM_INFO
	.align		4
.L_379:
        /*0038*/ 	.byte	0x04, 0x17
        /*003a*/ 	.short	(.L_381 - .L_380)
.L_380:
        /*003c*/ 	.word	0x00000000
        /*0040*/ 	.short	0x0001
        /*0042*/ 	.short	0x0008
        /*0044*/ 	.byte	0x00, 0xf5, 0x21, 0x00


	//----- nvinfo : EIATTR_KPARAM_INFO
	.align		4
.L_381:
        /*0048*/ 	.byte	0x04, 0x17
        /*004a*/ 	.short	(.L_383 - .L_382)
.L_382:
        /*004c*/ 	.word	0x00000000
        /*0050*/ 	.short	0x0000
        /*0052*/ 	.short	0x0000
        /*0054*/ 	.byte	0x00, 0xf5, 0x21, 0x00


	//----- nvinfo : EIATTR_SPARSE_MMA_MASK
	.align		4
.L_383:
        /*0058*/ 	.byte	0x03, 0x50
        /*005a*/ 	.short	0x0000


	//----- nvinfo : EIATTR_MAXREG_COUNT
	.align		4
        /*005c*/ 	.byte	0x03, 0x1b
        /*005e*/ 	.short	0x00ff


	//----- nvinfo : EIATTR_MERCURY_ISA_VERSION
	.align		4
        /*0060*/ 	.byte	0x03, 0x5f
        /*0062*/ 	.short	0x0101


	//----- nvinfo : EIATTR_VRC_CTA_INIT_COUNT
	.align		4
        /*0064*/ 	.byte	0x02, 0x4a
	.zero		1
	.zero		1


	//----- nvinfo : EIATTR_EXIT_INSTR_OFFSETS
	.align		4
        /*0068*/ 	.byte	0x04, 0x1c
        /*006a*/ 	.short	(.L_385 - .L_384)


	//   ....[0]....
.L_384:
        /*006c*/ 	.word	0x00000070


	//   ....[1]....
        /*0070*/ 	.word	0x00000110


	//----- nvinfo : EIATTR_CBANK_PARAM_SIZE
	.align		4
.L_385:
        /*0074*/ 	.byte	0x03, 0x19
        /*0076*/ 	.short	0x001c


	//----- nvinfo : EIATTR_PARAM_CBANK
	.align		4
        /*0078*/ 	.byte	0x04, 0x0a
        /*007a*/ 	.short	(.L_387 - .L_386)
	.align		4
.L_386:
        /*007c*/ 	.word	index@(.nv.constant0._Z18d_extractForceCompP6float2S0_iii)
        /*0080*/ 	.short	0x0380
        /*0082*/ 	.short	0x001c


	//----- nvinfo : EIATTR_SW_WAR
	.align		4
.L_387:
        /*0084*/ 	.byte	0x04, 0x36
        /*0086*/ 	.short	(.L_389 - .L_388)
.L_388:
        /*0088*/ 	.word	0x00000008
.L_389:


//--------------------- .nv.info._Z20d_insertForceCompC2RPfP6float2iii --------------------------
	.section	.nv.info._Z20d_insertForceCompC2RPfP6float2iii,"",@"SHT_CUDA_INFO"
	.sectionflags	@""
	.align	4


	//----- nvinfo : EIATTR_CUDA_API_VERSION
	.align		4
        /*0000*/ 	.byte	0x04, 0x37
        /*0002*/ 	.short	(.L_391 - .L_390)
.L_390:
        /*0004*/ 	.word	0x00000082


	//----- nvinfo : EIATTR_KPARAM_INFO
	.align		4
.L_391:
        /*0008*/ 	.byte	0x04, 0x17
        /*000a*/ 	.short	(.L_393 - .L_392)
.L_392:
        /*000c*/ 	.word	0x00000000
        /*0010*/ 	.short	0x0004
        /*0012*/ 	.short	0x0018
        /*0014*/ 	.byte	0x00, 0xf0, 0x11, 0x00


	//----- nvinfo : EIATTR_KPARAM_INFO
	.align		4
.L_393:
        /*0018*/ 	.byte	0x04, 0x17
        /*001a*/ 	.short	(.L_395 - .L_394)
.L_394:
        /*001c*/ 	.word	0x00000000
        /*0020*/ 	.short	0x0003
        /*0022*/ 	.short	0x0014
        /*0024*/ 	.byte	0x00, 0xf0, 0x11, 0x00


	//----- nvinfo : EIATTR_KPARAM_INFO
	.align		4
.L_395:
        /*0028*/ 	.byte	0x04, 0x17
        /*002a*/ 	.short	(.L_397 - .L_396)
.L_396:
        /*002c*/ 	.word	0x00000000
        /*0030*/ 	.short	0x0002
        /*0032*/ 	.short	0x0010
        /*0034*/ 	.byte	0x00, 0xf0, 0x11, 0x00


	//----- nvinfo : EIATTR_KPARAM_INFO
	.align		4
.L_397:
        /*0038*/ 	.byte	0x04, 0x17
        /*003a*/ 	.short	(.L_399 - .L_398)
.L_398:
        /*003c*/ 	.word	0x00000000
        /*0040*/ 	.short	0x0001
        /*0042*/ 	.short	0x0008
        /*0044*/ 	.byte	0x00, 0xf5, 0x21, 0x00


	//----- nvinfo : EIATTR_KPARAM_INFO
	.align		4
.L_399:
        /*0048*/ 	.byte	0x04, 0x17
        /*004a*/ 	.short	(.L_401 - .L_400)
.L_400:
        /*004c*/ 	.word	0x00000000
        /*0050*/ 	.short	0x0000
        /*0052*/ 	.short	0x0000
        /*0054*/ 	.byte	0x00, 0xf5, 0x21, 0x00


	//----- nvinfo : EIATTR_SPARSE_MMA_MASK
	.align		4
.L_401:
        /*0058*/ 	.byte	0x03, 0x50
        /*005a*/ 	.short	0x0000


	//----- nvinfo : EIATTR_MAXREG_COUNT
	.align		4
        /*005c*/ 	.byte	0x03, 0x1b
        /*005e*/ 	.short	0x00ff


	//----- nvinfo : EIATTR_MERCURY_ISA_VERSION
	.align		4
        /*0060*/ 	.byte	0x03, 0x5f
        /*0062*/ 	.short	0x0101


	//----- nvinfo : EIATTR_VRC_CTA_INIT_COUNT
	.align		4
        /*0064*/ 	.byte	0x02, 0x4a
	.zero		1
	.zero		1


	//----- nvinfo : EIATTR_EXIT_INSTR_OFFSETS
	.align		4
        /*0068*/ 	.byte	0x04, 0x1c
        /*006a*/ 	.short	(.L_403 - .L_402)


	//   ....[0]....
.L_402:
        /*006c*/ 	.word	0x00000070


	//   ....[1]....
        /*0070*/ 	.word	0x00000110


	//----- nvinfo : EIATTR_CBANK_PARAM_SIZE
	.align		4
.L_403:
        /*0074*/ 	.byte	0x03, 0x19
        /*0076*/ 	.short	0x001c


	//----- nvinfo : EIATTR_PARAM_CBANK
	.align		4
        /*0078*/ 	.byte	0x04, 0x0a
        /*007a*/ 	.short	(.L_405 - .L_404)
	.align		4
.L_404:
        /*007c*/ 	.word	index@(.nv.constant0._Z20d_insertForceCompC2RPfP6float2iii)
        /*0080*/ 	.short	0x0380
        /*0082*/ 	.short	0x001c


	//----- nvinfo : EIATTR_SW_WAR
	.align		4
.L_405:
        /*0084*/ 	.byte	0x04, 0x36
        /*0086*/ 	.short	(.L_407 - .L_406)
.L_406:
        /*0088*/ 	.word	0x00000008
.L_407:


//--------------------- .nv.info._Z32d_accumulateGridForceWithChargesP6float2PfS1_i --------------------------
	.section	.nv.info._Z32d_accumulateGridForceWithChargesP6float2PfS1_i,"",@"SHT_CUDA_INFO"
	.sectionflags	@""
	.align	4


	//----- nvinfo : EIATTR_CUDA_API_VERSION
	.align		4
        /*0000*/ 	.byte	0x04, 0x37
        /*0002*/ 	.short	(.L_409 - .L_408)
.L_408:
        /*0004*/ 	.word	0x00000082


	//----- nvinfo : EIATTR_KPARAM_INFO
	.align		4
.L_409:
        /*0008*/ 	.byte	0x04, 0x17
        /*000a*/ 	.short	(.L_411 - .L_410)
.L_410:
        /*000c*/ 	.word	0x00000000
        /*0010*/ 	.short	0x0003
        /*0012*/ 	.short	0x0018
        /*0014*/ 	.byte	0x00, 0xf0, 0x11, 0x00


	//----- nvinfo : EIATTR_KPARAM_INFO
	.align		4
.L_411:
        /*0018*/ 	.byte	0x04, 0x17
        /*001a*/ 	.short	(.L_413 - .L_412)
.L_412:
        /*001c*/ 	.word	0x00000000
        /*0020*/ 	.short	0x0002
        /*0022*/ 	.short	0x0010
        /*0024*/ 	.byte	0x00, 0xf5, 0x21, 0x00


	//----- nvinfo : EIATTR_KPARAM_INFO
	.align		4
.L_413:
        /*0028*/ 	.byte	0x04, 0x17
        /*002a*/ 	.short	(.L_415 - .L_414)
.L_414:
        /*002c*/ 	.word	0x00000000
        /*0030*/ 	.short	0x0001
        /*0032*/ 	.short	0x0008
        /*0034*/ 	.byte	0x00, 0xf5, 0x21, 0x00


	//----- nvinfo : EIATTR_KPARAM_INFO
	.align		4
.L_415:
        /*0038*/ 	.byte	0x04, 0x17
        /*003a*/ 	.short	(.L_417 - .L_416)
.L_416:
        /*003c*/ 	.word	0x00000000
        /*0040*/ 	.short	0x0000
        /*0042*/ 	.short	0x0000
        /*0044*/ 	.byte	0x00, 0xf5, 0x21, 0x00


	//----- nvinfo : EIATTR_SPARSE_MMA_MASK
	.align		4
.L_417:
        /*0048*/ 	.byte	0x03, 0x50
        /*004a*/ 	.short	0x0000


	//----- nvinfo : EIATTR_MAXREG_COUNT
	.align		4
        /*004c*/ 	.byte	0x03, 0x1b
        /*004e*/ 	.short	0x00ff


	//----- nvinfo : EIATTR_MERCURY_ISA_VERSION
	.align		4
        /*0050*/ 	.byte	0x03, 0x5f
        /*0052*/ 	.short	0x0101


	//----- nvinfo : EIATTR_VRC_CTA_INIT_COUNT
	.align		4
        /*0054*/ 	.byte	0x02, 0x4a
	.zero		1
	.zero		1


	//----- nvinfo : EIATTR_EXIT_INSTR_OFFSETS
	.align		4
        /*0058*/ 	.byte	0x04, 0x1c
        /*005a*/ 	.short	(.L_419 - .L_418)


	//   ....[0]....
.L_418:
        /*005c*/ 	.word	0x00000070


	//   ....[1]....
        /*0060*/ 	.word	0x000000f0


	//----- nvinfo : EIATTR_CBANK_PARAM_SIZE
	.align		4
.L_419:
        /*0064*/ 	.byte	0x03, 0x19
        /*0066*/ 	.short	0x001c


	//----- nvinfo : EIATTR_PARAM_CBANK
	.align		4
        /*0068*/ 	.byte	0x04, 0x0a
        /*006a*/ 	.short	(.L_421 - .L_420)
	.align		4
.L_420:
        /*006c*/ 	.word	index@(.nv.constant0._Z32d_accumulateGridForceWithChargesP6float2PfS1_i)
        /*0070*/ 	.short	0x0380
        /*0072*/ 	.short	0x001c


	//----- nvinfo : EIATTR_SW_WAR
	.align		4
.L_421:
        /*0074*/ 	.byte	0x04, 0x36
        /*0076*/ 	.short	(.L_423 - .L_422)
.L_422:
        /*0078*/ 	.word	0x00000008
.L_423:


//--------------------- .nv.info._Z21d_accumulateGridForceP6float2PfS1_ii --------------------------
	.section	.nv.info._Z21d_accumulateGridForceP6float2PfS1_ii,"",@"SHT_CUDA_INFO"
	.sectionflags	@""
	.align	4


	//----- nvinfo : EIATTR_CUDA_API_VERSION
	.align		4
        /*0000*/ 	.byte	0x04, 0x37
        /*0002*/ 	.short	(.L_425 - .L_424)
.L_424:
        /*0004*/ 	.word	0x00000082


	//----- nvinfo : EIATTR_KPARAM_INFO
	.align		4
.L_425:
        /*0008*/ 	.byte	0x04, 0x17
        /*000a*/ 	.short	(.L_427 - .L_426)
.L_426:
        /*000c*/ 	.word	0x00000000
        /*0010*/ 	.short	0x0004
        /*0012*/ 	.short	0x001c
        /*0014*/ 	.byte	0x00, 0xf0, 0x11, 0x00


	//----- nvinfo : EIATTR_KPARAM_INFO
	.align		4
.L_427:
        /*0018*/ 	.byte	0x04, 0x17
        /*001a*/ 	.short	(.L_429 - .L_428)
.L_428:
        /*001c*/ 	.word	0x00000000
        /*0020*/ 	.short	0x0003
        /*0022*/ 	.short	0x0018
        /*0024*/ 	.byte	0x00, 0xf0, 0x11, 0x00


	//----- nvinfo : EIATTR_KPARAM_INFO
	.align		4
.L_429:
        /*0028*/ 	.byte	0x04, 0x17
        /*002a*/ 	.short	(.L_431 - .L_430)
.L_430:
        /*002c*/ 	.word	0x00000000
        /*0030*/ 	.short	0x0002
        /*0032*/ 	.short	0x0010
        /*0034*/ 	.byte	0x00, 0xf5, 0x21, 0x00


	//----- nvinfo : EIATTR_KPARAM_INFO
	.align		4
.L_431:
        /*0038*/ 	.byte	0x04, 0x17
        /*003a*/ 	.short	(.L_433 - .L_432)
.L_432:
        /*003c*/ 	.word	0x00000000
        /*0040*/ 	.short	0x0001
        /*0042*/ 	.short	0x0008
        /*0044*/ 	.byte	0x00, 0xf5, 0x21, 0x00


	//----- nvinfo : EIATTR_KPARAM_INFO
	.align		4
.L_433:
        /*0048*/ 	.byte	0x04, 0x17
        /*004a*/ 	.short	(.L_435 - .L_434)
.L_434:
        /*004c*/ 	.word	0x00000000
        /*0050*/ 	.short	0x0000
        /*0052*/ 	.short	0x0000
        /*0054*/ 	.byte	0x00, 0xf5, 0x21, 0x00


	//----- nvinfo : EIATTR_SPARSE_MMA_MASK
	.align		4
.L_435:
        /*0058*/ 	.byte	0x03, 0x50
        /*005a*/ 	.short	0x0000


	//----- nvinfo : EIATTR_MAXREG_COUNT
	.align		4
        /*005c*/ 	.byte	0x03, 0x1b
        /*005e*/ 	.short	0x00ff


	//----- nvinfo : EIATTR_MERCURY_ISA_VERSION
	.align		4
        /*0060*/ 	.byte	0x03, 0x5f
        /*0062*/ 	.short	0x0101


	//----- nvinfo : EIATTR_VRC_CTA_INIT_COUNT
	.align		4
        /*0064*/ 	.byte	0x02, 0x4a
	.zero		1
	.zero		1


	//----- nvinfo : EIATTR_EXIT_INSTR_OFFSETS
	.align		4
        /*0068*/ 	.byte	0x04, 0x1c
        /*006a*/ 	.short	(.L_437 - .L_436)


	//   ....[0]....
.L_436:
        /*006c*/ 	.word	0x00000070


	//   ....[1]....
        /*0070*/ 	.word	0x00000160


	//----- nvinfo : EIATTR_CBANK_PARAM_SIZE
	.align		4
.L_437:
        /*0074*/ 	.byte	0x03, 0x19
        /*0076*/ 	.short	0x0020


	//----- nvinfo : EIATTR_PARAM_CBANK
	.align		4
        /*0078*/ 	.byte	0x04, 0x0a
        /*007a*/ 	.short	(.L_439 - .L_438)
	.align		4
.L_438:
        /*007c*/ 	.word	index@(.nv.constant0._Z21d_accumulateGridForceP6float2PfS1_ii)
        /*0080*/ 	.short	0x0380
        /*0082*/ 	.short	0x0020


	//----- nvinfo : EIATTR_SW_WAR
	.align		4
.L_439:
        /*0084*/ 	.byte	0x04, 0x36
        /*0086*/ 	.short	(.L_441 - .L_440)
.L_440:
        /*0088*/ 	.word	0x00000008
.L_441:


//--------------------- .nv.info._Z17d_kSpaceMakeForceP6float2S0_PKfPKiii --------------------------
	.section	.nv.info._Z17d_kSpaceMakeForceP6float2S0_PKfPKiii,"",@"SHT_CUDA_INFO"
	.sectionflags	@""
	.align	4


	//----- nvinfo : EIATTR_CUDA_API_VERSION
	.align		4
        /*0000*/ 	.byte	0x04, 0x37
        /*0002*/ 	.short	(.L_443 - .L_442)
.L_442:
        /*0004*/ 	.word	0x00000082


	//----- nvinfo : EIATTR_KPARAM_INFO
	.align		4
.L_443:
        /*0008*/ 	.byte	0x04, 0x17
        /*000a*/ 	.short	(.L_445 - .L_444)
.L_444:
        /*000c*/ 	.word	0x00000000
        /*0010*/ 	.short	0x0005
        /*0012*/ 	.short	0x0024
        /*0014*/ 	.byte	0x00, 0xf0, 0x11, 0x00


	//----- nvinfo : EIATTR_KPARAM_INFO
	.align		4
.L_445:
        /*0018*/ 	.byte	0x04, 0x17
        /*001a*/ 	.short	(.L_447 - .L_446)
.L_446:
        /*001c*/ 	.word	0x00000000
        /*0020*/ 	.short	0x0004
        /*0022*/ 	.short	0x0020
        /*0024*/ 	.byte	0x00, 0xf0, 0x11, 0x00


	//----- nvinfo : EIATTR_KPARAM_INFO
	.align		4
.L_447:
        /*0028*/ 	.byte	0x04, 0x17
        /*002a*/ 	.short	(.L_449 - .L_448)
.L_448:
        /*002c*/ 	.word	0x00000000
        /*0030*/ 	.short	0x0003
        /*0032*/ 	.short	0x0018
        /*0034*/ 	.byte	0x00, 0xf5, 0x21, 0x00


	//----- nvinfo : EIATTR_KPARAM_INFO
	.align		4
.L_449:
        /*0038*/ 	.byte	0x04, 0x17
        /*003a*/ 	.short	(.L_451 - .L_450)
.L_450:
        /*003c*/ 	.word	0x00000000
        /*0040*/ 	.short	0x0002
        /*0042*/ 	.short	0x0010
        /*0044*/ 	.byte	0x00, 0xf5, 0x21, 0x00


	//----- nvinfo : EIATTR_KPARAM_INFO
	.align		4
.L_451:
        /*0048*/ 	.byte	0x04, 0x17
        /*004a*/ 	.short	(.L_453 - .L_452)
.L_452:
        /*004c*/ 	.word	0x00000000
        /*0050*/ 	.short	0x0001
        /*0052*/ 	.short	0x0008
        /*0054*/ 	.byte	0x00, 0xf5, 0x21, 0x00


	//----- nvinfo : EIATTR_KPARAM_INFO
	.align		4
.L_453:
        /*0058*/ 	.byte	0x04, 0x17
        /*005a*/ 	.short	(.L_455 - .L_454)
.L_454:
        /*005c*/ 	.word	0x00000000
        /*0060*/ 	.short	0x0000
        /*0062*/ 	.short	0x0000
        /*0064*/ 	.byte	0x00, 0xf5, 0x21, 0x00


	//----- nvinfo : EIATTR_SPARSE_MMA_MASK
	.align		4
.L_455:
        /*0068*/ 	.byte	0x03, 0x50
        /*006a*/ 	.short	0x0000


	//----- nvinfo : EIATTR_MAXREG_COUNT
	.align		4
        /*006c*/ 	.byte	0x03, 0x1b
        /*006e*/ 	.short	0x00ff


	//----- nvinfo : EIATTR_MERCURY_ISA_VERSION
	.align		4
        /*0070*/ 	.byte	0x03, 0x5f
        /*0072*/ 	.short	0x0101


	//----- nvinfo : EIATTR_VRC_CTA_INIT_COUNT
	.align		4
        /*0074*/ 	.byte	0x02, 0x4a
	.zero		1
	.zero		1


	//----- nvinfo : EIATTR_EXIT_INSTR_OFFSETS
	.align		4
        /*0078*/ 	.byte	0x04, 0x1c
        /*007a*/ 	.short	(.L_457 - .L_456)


	//   ....[0]....
.L_456:
        /*007c*/ 	.word	0x00000070


	//   ....[1]....
        /*0080*/ 	.word	0x00002d40


	//   ....[2]....
        /*0084*/ 	.word	0x00002dd0


	//----- nvinfo : EIATTR_INDIRECT_BRANCH_TARGETS
	.align		4
.L_457:
        /*0088*/ 	.byte	0x04, 0x34
        /*008a*/ 	.short	(.L_459 - .L_458)


	//   ....[0]....
.L_458:
        /*008c*/ 	.word	.L_x_349@srel
        /*0090*/ 	.short	0x0
        /*0092*/ 	.short	0x0
        /*0094*/ 	.word	0x3
        /*0098*/ 	.word	.L_x_350@srel
        /*009c*/ 	.word	.L_x_351@srel
        /*00a0*/ 	.word	.L_x_352@srel


	//----- nvinfo : EIATTR_CRS_STACK_SIZE
	.align		4
.L_459:
        /*00a4*/ 	.byte	0x04, 0x1e
        /*00a6*/ 	.short	(.L_461 - .L_460)
.L_460:
        /*00a8*/ 	.word	0x00000000


	//----- nvinfo : EIATTR_CBANK_PARAM_SIZE
	.align		4
.L_461:
        /*00ac*/ 	.byte	0x03, 0x19
        /*00ae*/ 	.short	0x0028


	//----- nvinfo : EIATTR_PARAM_CBANK
	.align		4
        /*00b0*/ 	.byte	0x04, 0x0a
        /*00b2*/ 	.short	(.L_463 - .L_462)
	.align		4
.L_462:
        /*00b4*/ 	.word	index@(.nv.constant0._Z17d_kSpaceMakeForceP6float2S0_PKfPKiii)
        /*00b8*/ 	.short	0x0380
        /*00ba*/ 	.short	0x0028


	//----- nvinfo : EIATTR_SW_WAR
	.align		4
.L_463:
        /*00bc*/ 	.byte	0x04, 0x36
        /*00be*/ 	.short	(.L_465 - .L_464)
.L_464:
        /*00c0*/ 	.word	0x00000008
.L_465:


//--------------------- .nv.info._Z19d_divideByDimensionP6float2i --------------------------
	.section	.nv.info._Z19d_divideByDimensionP6float2i,"",@"SHT_CUDA_INFO"
	.sectionflags	@""
	.align	4


	//----- nvinfo : EIATTR_CUDA_API_VERSION
	.align		4
        /*0000*/ 	.byte	0x04, 0x37
        /*0002*/ 	.short	(.L_467 - .L_466)
.L_466:
        /*0004*/ 	.word	0x00000082


	//----- nvinfo : EIATTR_KPARAM_INFO
	.align		4
.L_467:
        /*0008*/ 	.byte	0x04, 0x17
        /*000a*/ 	.short	(.L_469 - .L_468)
.L_468:
        /*000c*/ 	.word	0x00000000
        /*0010*/ 	.short	0x0001
        /*0012*/ 	.short	0x0008
        /*0014*/ 	.byte	0x00, 0xf0, 0x11, 0x00


	//----- nvinfo : EIATTR_KPARAM_INFO
	.align		4
.L_469:
        /*0018*/ 	.byte	0x04, 0x17
        /*001a*/ 	.short	(.L_471 - .L_470)
.L_470:
        /*001c*/ 	.word	0x00000000
        /*0020*/ 	.short	0x0000
        /*0022*/ 	.short	0x0000
        /*0024*/ 	.byte	0x00, 0xf5, 0x21, 0x00


	//----- nvinfo : EIATTR_SPARSE_MMA_MASK
	.align		4
.L_471:
        /*0028*/ 	.byte	0x03, 0x50
        /*002a*/ 	.short	0x0000


	//----- nvinfo : EIATTR_MAXREG_COUNT
	.align		4
        /*002c*/ 	.byte	0x03, 0x1b
        /*002e*/ 	.short	0x00ff


	//----- nvinfo : EIATTR_MERCURY_ISA_VERSION
	.align		4
        /*0030*/ 	.byte	0x03, 0x5f
        /*0032*/ 	.short	0x0101


	//----- nvinfo : EIATTR_VRC_CTA_INIT_COUNT
	.align		4
        /*0034*/ 	.byte	0x02, 0x4a
	.zero		1
	.zero		1


	//----- nvinfo : EIATTR_EXIT_INSTR_OFFSETS
	.align		4
        /*0038*/ 	.byte	0x04, 0x1c
        /*003a*/ 	.short	(.L_473 - .L_472)


	//   ....[0]....
.L_472:
        /*003c*/ 	.word	0x00000070


	//   ....[1]....
        /*0040*/ 	.word	0x000001c0


	//----- nvinfo : EIATTR_CRS_STACK_SIZE
	.align		4
.L_473:
        /*0044*/ 	.byte	0x04, 0x1e
        /*0046*/ 	.short	(.L_475 - .L_474)
.L_474:
        /*0048*/ 	.word	0x00000000


	//----- nvinfo : EIATTR_CBANK_PARAM_SIZE
	.align		4
.L_475:
        /*004c*/ 	.byte	0x03, 0x19
        /*004e*/ 	.short	0x000c


	//----- nvinfo : EIATTR_PARAM_CBANK
	.align		4
        /*0050*/ 	.byte	0x04, 0x0a
        /*0052*/ 	.short	(.L_477 - .L_476)
	.align		4
.L_476:
        /*0054*/ 	.word	index@(.nv.constant0._Z19d_divideByDimensionP6float2i)
        /*0058*/ 	.short	0x0380
        /*005a*/ 	.short	0x000c


	//----- nvinfo : EIATTR_SW_WAR
	.align		4
.L_477:
        /*005c*/ 	.byte	0x04, 0x36
        /*005e*/ 	.short	(.L_479 - .L_478)
.L_478:
        /*0060*/ 	.word	0x00000008
.L_479:


//--------------------- .nv.info._Z17d_multiplyComplexP6float2S0_S0_i --------------------------
	.section	.nv.info._Z17d_multiplyComplexP6float2S0_S0_i,"",@"SHT_CUDA_INFO"
	.sectionflags	@""
	.align	4


	//----- nvinfo : EIATTR_CUDA_API_VERSION
	.align		4
        /*0000*/ 	.byte	0x04, 0x37
        /*0002*/ 	.short	(.L_481 - .L_480)
.L_480:
        /*0004*/ 	.word	0x00000082


	//----- nvinfo : EIATTR_KPARAM_INFO
	.align		4
.L_481:
        /*0008*/ 	.byte	0x04, 0x17
        /*000a*/ 	.short	(.L_483 - .L_482)
.L_482:
        /*000c*/ 	.word	0x00000000
        /*0010*/ 	.short	0x0003
        /*0012*/ 	.short	0x0018
        /*0014*/ 	.byte	0x00, 0xf0, 0x11, 0x00


	//----- nvinfo : EIATTR_KPARAM_INFO
	.align		4
.L_483:
        /*0018*/ 	.byte	0x04, 0x17
        /*001a*/ 	.short	(.L_485 - .L_484)
.L_484:
        /*001c*/ 	.word	0x00000000
        /*0020*/ 	.short	0x0002
        /*0022*/ 	.short	0x0010
        /*0024*/ 	.byte	0x00, 0xf5, 0x21, 0x00


	//----- nvinfo : EIATTR_KPARAM_INFO
	.align		4
.L_485:
        /*0028*/ 	.byte	0x04, 0x17
        /*002a*/ 	.short	(.L_487 - .L_486)
.L_486:
        /*002c*/ 	.word	0x00000000
        /*0030*/ 	.short	0x0001
        /*0032*/ 	.short	0x0008
        /*0034*/ 	.byte	0x00, 0xf5, 0x21, 0x00


	//----- nvinfo : EIATTR_KPARAM_INFO
	.align		4
.L_487:
        /*0038*/ 	.byte	0x04, 0x17
        /*003a*/ 	.short	(.L_489 - .L_488)
.L_488:
        /*003c*/ 	.word	0x00000000
        /*0040*/ 	.short	0x0000
        /*0042*/ 	.short	0x0000
        /*0044*/ 	.byte	0x00, 0xf5, 0x21, 0x00


	//----- nvinfo : EIATTR_SPARSE_MMA_MASK
	.align		4
.L_489:
        /*0048*/ 	.byte	0x03, 0x50
        /*004a*/ 	.short	0x0000


	//----- nvinfo : EIATTR_MAXREG_COUNT
	.align		4
        /*004c*/ 	.byte	0x03, 0x1b
        /*004e*/ 	.short	0x00ff


	//----- nvinfo : EIATTR_MERCURY_ISA_VERSION
	.align		4
        /*0050*/ 	.byte	0x03, 0x5f
        /*0052*/ 	.short	0x0101


	//----- nvinfo : EIATTR_VRC_CTA_INIT_COUNT
	.align		4
        /*0054*/ 	.byte	0x02, 0x4a
	.zero		1
	.zero		1


	//----- nvinfo : EIATTR_EXIT_INSTR_OFFSETS
	.align		4
        /*0058*/ 	.byte	0x04, 0x1c
        /*005a*/ 	.short	(.L_491 - .L_490)


	//   ....[0]....
.L_490:
        /*005c*/ 	.word	0x00000070


	//   ....[1]....
        /*0060*/ 	.word	0x00000350


	//----- nvinfo : EIATTR_CRS_STACK_SIZE
	.align		4
.L_491:
        /*0064*/ 	.byte	0x04, 0x1e
        /*0066*/ 	.short	(.L_493 - .L_492)
.L_492:
        /*0068*/ 	.word	0x00000000


	//----- nvinfo : EIATTR_CBANK_PARAM_SIZE
	.align		4
.L_493:
        /*006c*/ 	.byte	0x03, 0x19
        /*006e*/ 	.short	0x001c


	//----- nvinfo : EIATTR_PARAM_CBANK
	.align		4
        /*0070*/ 	.byte	0x04, 0x0a
        /*0072*/ 	.short	(.L_495 - .L_494)
	.align		4
.L_494:
        /*0074*/ 	.word	index@(.nv.constant0._Z17d_multiplyComplexP6float2S0_S0_i)
        /*0078*/ 	.short	0x0380
        /*007a*/ 	.short	0x001c


	//----- nvinfo : EIATTR_SW_WAR
	.align		4
.L_495:
        /*007c*/ 	.byte	0x04, 0x36
        /*007e*/ 	.short	(.L_497 - .L_496)
.L_496:
        /*0080*/ 	.word	0x00000008
.L_497:


//--------------------- .nv.info._Z22d_prepareForceKSpace3DP6float2S0_S0_S0_S0_ii --------------------------
	.section	.nv.info._Z22d_prepareForceKSpace3DP6float2S0_S0_S0_S0_ii,"",@"SHT_CUDA_INFO"
	.sectionflags	@""
	.align	4


	//----- nvinfo : EIATTR_CUDA_API_VERSION
	.align		4
        /*0000*/ 	.byte	0x04, 0x37
        /*0002*/ 	.short	(.L_499 - .L_498)
.L_498:
        /*0004*/ 	.word	0x00000082


	//----- nvinfo : EIATTR_KPARAM_INFO
	.align		4
.L_499:
        /*0008*/ 	.byte	0x04, 0x17
        /*000a*/ 	.short	(.L_501 - .L_500)
.L_500:
        /*000c*/ 	.word	0x00000000
        /*0010*/ 	.short	0x0006
        /*0012*/ 	.short	0x002c
        /*0014*/ 	.byte	0x00, 0xf0, 0x11, 0x00


	//----- nvinfo : EIATTR_KPARAM_INFO
	.align		4
.L_501:
        /*0018*/ 	.byte	0x04, 0x17
        /*001a*/ 	.short	(.L_503 - .L_502)
.L_502:
        /*001c*/ 	.word	0x00000000
        /*0020*/ 	.short	0x0005
        /*0022*/ 	.short	0x0028
        /*0024*/ 	.byte	0x00, 0xf0, 0x11, 0x00


	//----- nvinfo : EIATTR_KPARAM_INFO
	.align		4
.L_503:
        /*0028*/ 	.byte	0x04, 0x17
        /*002a*/ 	.short	(.L_505 - .L_504)
.L_504:
        /*002c*/ 	.word	0x00000000
        /*0030*/ 	.short	0x0004
        /*0032*/ 	.short	0x0020
        /*0034*/ 	.byte	0x00, 0xf5, 0x21, 0x00


	//----- nvinfo : EIATTR_KPARAM_INFO
	.align		4
.L_505:
        /*0038*/ 	.byte	0x04, 0x17
        /*003a*/ 	.short	(.L_507 - .L_506)
.L_506:
        /*003c*/ 	.word	0x00000000
        /*0040*/ 	.short	0x0003
        /*0042*/ 	.short	0x0018
        /*0044*/ 	.byte	0x00, 0xf5, 0x21, 0x00


	//----- nvinfo : EIATTR_KPARAM_INFO
	.align		4
.L_507:
        /*0048*/ 	.byte	0x04, 0x17
        /*004a*/ 	.short	(.L_509 - .L_508)
.L_508:
        /*004c*/ 	.word	0x00000000
        /*0050*/ 	.short	0x0002
        /*0052*/ 	.short	0x0010
        /*0054*/ 	.byte	0x00, 0xf5, 0x21, 0x00


	//----- nvinfo : EIATTR_KPARAM_INFO
	.align		4
.L_509:
        /*0058*/ 	.byte	0x04, 0x17
        /*005a*/ 	.short	(.L_511 - .L_510)
.L_510:
        /*005c*/ 	.word	0x00000000
        /*0060*/ 	.short	0x0001
        /*0062*/ 	.short	0x0008
        /*0064*/ 	.byte	0x00, 0xf5, 0x21, 0x00


	//----- nvinfo : EIATTR_KPARAM_INFO
	.align		4
.L_511:
        /*0068*/ 	.byte	0x04, 0x17
        /*006a*/ 	.short	(.L_513 - .L_512)
.L_512:
        /*006c*/ 	.word	0x00000000
        /*0070*/ 	.short	0x0000
        /*0072*/ 	.short	0x0000
        /*0074*/ 	.byte	0x00, 0xf5, 0x21, 0x00


	//----- nvinfo : EIATTR_SPARSE_MMA_MASK
	.align		4
.L_513:
        /*0078*/ 	.byte	0x03, 0x50
        /*007a*/ 	.short	0x0000


	//----- nvinfo : EIATTR_MAXREG_COUNT
	.align		4
        /*007c*/ 	.byte	0x03, 0x1b
        /*007e*/ 	.short	0x00ff


	//----- nvinfo : EIATTR_MERCURY_ISA_VERSION
	.align		4
        /*0080*/ 	.byte	0x03, 0x5f
        /*0082*/ 	.short	0x0101


	//----- nvinfo : EIATTR_VRC_CTA_INIT_COUNT
	.align		4
        /*0084*/ 	.byte	0x02, 0x4a
	.zero		1
	.zero		1


	//----- nvinfo : EIATTR_EXIT_INSTR_OFFSETS
	.align		4
        /*0088*/ 	.byte	0x04, 0x1c
        /*008a*/ 	.short	(.L_515 - .L_514)


	//   ....[0]....
.L_514:
        /*008c*/ 	.word	0x00000070


	//   ....[1]....
        /*0090*/ 	.word	0x00000580


	//   ....[2]....
        /*0094*/ 	.word	0x000007e0


	//----- nvinfo : EIATTR_CRS_STACK_SIZE
	.align		4
.L_515:
        /*0098*/ 	.byte	0x04, 0x1e
        /*009a*/ 	.short	(.L_517 - .L_516)
.L_516:
        /*009c*/ 	.word	0x00000000


	//----- nvinfo : EIATTR_CBANK_PARAM_SIZE
	.align		4
.L_517:
        /*00a0*/ 	.byte	0x03, 0x19
        /*00a2*/ 	.short	0x0030


	//----- nvinfo : EIATTR_PARAM_CBANK
	.align		4
        /*00a4*/ 	.byte	0x04, 0x0a
        /*00a6*/ 	.short	(.L_519 - .L_518)
	.align		4
.L_518:
        /*00a8*/ 	.word	index@(.nv.constant0._Z22d_prepareForceKSpace3DP6float2S0_S0_S0_S0_ii)
        /*00ac*/ 	.short	0x0380
        /*00ae*/ 	.short	0x0030


	//----- nvinfo : EIATTR_SW_WAR
	.align		4
.L_519:
        /*00b0*/ 	.byte	0x04, 0x36
        /*00b2*/ 	.short	(.L_521 - .L_520)
.L_520:
        /*00b4*/ 	.word	0x00000008
.L_521:


//--------------------- .nv.info._Z20d_prepareForceKSpaceP6float2S0_S0_iii --------------------------
	.section	.nv.info._Z20d_prepareForceKSpaceP6float2S0_S0_iii,"",@"SHT_CUDA_INFO"
	.sectionflags	@""
	.align	4


	//----- nvinfo : EIATTR_CUDA_API_VERSION
	.align		4
        /*0000*/ 	.byte	0x04, 0x37
        /*0002*/ 	.short	(.L_523 - .L_522)
.L_522:
        /*0004*/ 	.word	0x00000082


	//----- nvinfo : EIATTR_KPARAM_INFO
	.align		4
.L_523:
        /*0008*/ 	.byte	0x04, 0x17
        /*000a*/ 	.short	(.L_525 - .L_524)
.L_524:
        /*000c*/ 	.word	0x00000000
        /*0010*/ 	.short	0x0005
        /*0012*/ 	.short	0x0020
        /*0014*/ 	.byte	0x00, 0xf0, 0x11, 0x00


	//----- nvinfo : EIATTR_KPARAM_INFO
	.align		4
.L_525:
        /*0018*/ 	.byte	0x04, 0x17
        /*001a*/ 	.short	(.L_527 - .L_526)
.L_526:
        /*001c*/ 	.word	0x00000000
        /*0020*/ 	.short	0x0004
        /*0022*/ 	.short	0x001c
        /*0024*/ 	.byte	0x00, 0xf0, 0x11, 0x00


	//----- nvinfo : EIATTR_KPARAM_INFO
	.align		4
.L_527:
        /*0028*/ 	.byte	0x04, 0x17
        /*002a*/ 	.short	(.L_529 - .L_528)
.L_528:
        /*002c*/ 	.word	0x00000000
        /*0030*/ 	.short	0x0003
        /*0032*/ 	.short	0x0018
        /*0034*/ 	.byte	0x00, 0xf0, 0x11, 0x00


	//----- nvinfo : EIATTR_KPARAM_INFO
	.align		4
.L_529:
        /*0038*/ 	.byte	0x04, 0x17
        /*003a*/ 	.short	(.L_531 - .L_530)
.L_530:
        /*003c*/ 	.word	0x00000000
        /*0040*/ 	.short	0x0002
        /*0042*/ 	.short	0x0010
        /*0044*/ 	.byte	0x00, 0xf5, 0x21, 0x00


	//----- nvinfo : EIATTR_KPARAM_INFO
	.align		4
.L_531:
        /*0048*/ 	.byte	0x04, 0x17
        /*004a*/ 	.short	(.L_533 - .L_532)
.L_532:
        /*004c*/ 	.word	0x00000000
        /*0050*/ 	.short	0x0001
        /*0052*/ 	.short	0x0008
        /*0054*/ 	.byte	0x00, 0xf5, 0x21, 0x00


	//----- nvinfo : EIATTR_KPARAM_INFO
	.align		4
.L_533:
        /*0058*/ 	.byte	0x04, 0x17
        /*005a*/ 	.short	(.L_535 - .L_534)
.L_534:
        /*005c*/ 	.word	0x00000000
        /*0060*/ 	.short	0x0000
        /*0062*/ 	.short	0x0000
        /*0064*/ 	.byte	0x00, 0xf5, 0x21, 0x00


	//----- nvinfo : EIATTR_SPARSE_MMA_MASK
	.align		4
.L_535:
        /*0068*/ 	.byte	0x03, 0x50
        /*006a*/ 	.short	0x0000


	//----- nvinfo : EIATTR_MAXREG_COUNT
	.align		4
        /*006c*/ 	.byte	0x03, 0x1b
        /*006e*/ 	.short	0x00ff


	//----- nvinfo : EIATTR_MERCURY_ISA_VERSION
	.align		4
        /*0070*/ 	.byte	0x03, 0x5f
        /*0072*/ 	.short	0x0101


	//----- nvinfo : EIATTR_VRC_CTA_INIT_COUNT
	.align		4
        /*0074*/ 	.byte	0x02, 0x4a
	.zero		1
	.zero		1


	//----- nvinfo : EIATTR_EXIT_INSTR_OFFSETS
	.align		4
        /*0078*/ 	.byte	0x04, 0x1c
        /*007a*/ 	.short	(.L_537 - .L_536)


	//   ....[0]....
.L_536:
        /*007c*/ 	.word	0x00000070


	//   ....[1]....
        /*0080*/ 	.word	0x00000370


	//----- nvinfo : EIATTR_CRS_STACK_SIZE
	.align		4
.L_537:
        /*0084*/ 	.byte	0x04, 0x1e
        /*0086*/ 	.short	(.L_539 - .L_538)
.L_538:
        /*0088*/ 	.word	0x00000000


	//----- nvinfo : EIATTR_CBANK_PARAM_SIZE
	.align		4
.L_539:
        /*008c*/ 	.byte	0x03, 0x19
        /*008e*/ 	.short	0x0024


	//----- nvinfo : EIATTR_PARAM_CBANK
	.align		4
        /*0090*/ 	.byte	0x04, 0x0a
        /*0092*/ 	.short	(.L_541 - .L_540)
	.align		4
.L_540:
        /*0094*/ 	.word	index@(.nv.constant0._Z20d_prepareForceKSpaceP6float2S0_S0_iii)
        /*0098*/ 	.short	0x0380
        /*009a*/ 	.short	0x0024


	//----- nvinfo : EIATTR_SW_WAR
	.align		4
.L_541:
        /*009c*/ 	.byte	0x04, 0x36
        /*009e*/ 	.short	(.L_543 - .L_542)
.L_542:
        /*00a0*/ 	.word	0x00000008
.L_543:


//--------------------- .nv.info._Z18d_prepareIntegrandP6float2iPfS1_i --------------------------
	.section	.nv.info._Z18d_prepareIntegrandP6float2iPfS1_i,"",@"SHT_CUDA_INFO"
	.sectionflags	@""
	.align	4


	//----- nvinfo : EIATTR_CUDA_API_VERSION
	.align		4
        /*0000*/ 	.byte	0x04, 0x37
        /*0002*/ 	.short	(.L_545 - .L_544)
.L_544:
        /*0004*/ 	.word	0x00000082


	//----- nvinfo : EIATTR_KPARAM_INFO
	.align		4
.L_545:
        /*0008*/ 	.byte	0x04, 0x17
        /*000a*/ 	.short	(.L_547 - .L_546)
.L_546:
        /*000c*/ 	.word	0x00000000
        /*0010*/ 	.short	0x0004
        /*0012*/ 	.short	0x0020
        /*0014*/ 	.byte	0x00, 0xf0, 0x11, 0x00


	//----- nvinfo : EIATTR_KPARAM_INFO
	.align		4
.L_547:
        /*0018*/ 	.byte	0x04, 0x17
        /*001a*/ 	.short	(.L_549 - .L_548)
.L_548:
        /*001c*/ 	.word	0x00000000
        /*0020*/ 	.short	0x0003
        /*0022*/ 	.short	0x0018
        /*0024*/ 	.byte	0x00, 0xf5, 0x21, 0x00


	//----- nvinfo : EIATTR_KPARAM_INFO
	.align		4
.L_549:
        /*0028*/ 	.byte	0x04, 0x17
        /*002a*/ 	.short	(.L_551 - .L_550)
.L_550:
        /*002c*/ 	.word	0x00000000
        /*0030*/ 	.short	0x0002
        /*0032*/ 	.short	0x0010
        /*0034*/ 	.byte	0x00, 0xf5, 0x21, 0x00


	//----- nvinfo : EIATTR_KPARAM_INFO
	.align		4
.L_551:
        /*0038*/ 	.byte	0x04, 0x17
        /*003a*/ 	.short	(.L_553 - .L_552)
.L_552:
        /*003c*/ 	.word	0x00000000
        /*0040*/ 	.short	0x0001
        /*0042*/ 	.short	0x0008
        /*0044*/ 	.byte	0x00, 0xf0, 0x11, 0x00


	//----- nvinfo : EIATTR_KPARAM_INFO
	.align		4
.L_553:
        /*0048*/ 	.byte	0x04, 0x17
        /*004a*/ 	.short	(.L_555 - .L_554)
.L_554:
        /*004c*/ 	.word	0x00000000
        /*0050*/ 	.short	0x0000
        /*0052*/ 	.short	0x0000
        /*0054*/ 	.byte	0x00, 0xf5, 0x21, 0x00


	//----- nvinfo : EIATTR_SPARSE_MMA_MASK
	.align		4
.L_555:
        /*0058*/ 	.byte	0x03, 0x50
        /*005a*/ 	.short	0x0000


	//----- nvinfo : EIATTR_MAXREG_COUNT
	.align		4
        /*005c*/ 	.byte	0x03, 0x1b
        /*005e*/ 	.short	0x00ff


	//----- nvinfo : EIATTR_MERCURY_ISA_VERSION
	.align		4
        /*0060*/ 	.byte	0x03, 0x5f
        /*0062*/ 	.short	0x0101


	//----- nvinfo : EIATTR_VRC_CTA_INIT_COUNT
	.align		4
        /*0064*/ 	.byte	0x02, 0x4a
	.zero		1
	.zero		1


	//----- nvinfo : EIATTR_EXIT_INSTR_OFFSETS
	.align		4
        /*0068*/ 	.byte	0x04, 0x1c
        /*006a*/ 	.short	(.L_557 - .L_556)


	//   ....[0]....
.L_556:
        /*006c*/ 	.word	0x00000070


	//   ....[1]....
        /*0070*/ 	.word	0x00000150


	//----- nvinfo : EIATTR_CBANK_PARAM_SIZE
	.align		4
.L_557:
        /*0074*/ 	.byte	0x03, 0x19
        /*0076*/ 	.short	0x0024


	//----- nvinfo : EIATTR_PARAM_CBANK
	.align		4
        /*0078*/ 	.byte	0x04, 0x0a
        /*007a*/ 	.short	(.L_559 - .L_558)
	.align		4
.L_558:
        /*007c*/ 	.word	index@(.nv.constant0._Z18d_prepareIntegrandP6float2iPfS1_i)
        /*0080*/ 	.short	0x0380
        /*0082*/ 	.short	0x0024


	//----- nvinfo : EIATTR_SW_WAR
	.align		4
.L_559:
        /*0084*/ 	.byte	0x04, 0x36
        /*0086*/ 	.short	(.L_561 - .L_560)
.L_560:
        /*0088*/ 	.word	0x00000008
.L_561:


//--------------------- .nv.info._Z16d_resetComplexesP6float2S0_i --------------------------
	.section	.nv.info._Z16d_resetComplexesP6float2S0_i,"",@"SHT_CUDA_INFO"
	.sectionflags	@""
	.align	4


	//----- nvinfo : EIATTR_CUDA_API_VERSION
	.align		4
        /*0000*/ 	.byte	0x04, 0x37
        /*0002*/ 	.short	(.L_563 - .L_562)
.L_562:
        /*0004*/ 	.word	0x00000082


	//----- nvinfo : EIATTR_KPARAM_INFO
	.align		4
.L_563:
        /*0008*/ 	.byte	0x04, 0x17
        /*000a*/ 	.short	(.L_565 - .L_564)
.L_564:
        /*000c*/ 	.word	0x00000000
        /*0010*/ 	.short	0x0002
        /*0012*/ 	.short	0x0010
        /*0014*/ 	.byte	0x00, 0xf0, 0x11, 0x00


	//----- nvinfo : EIATTR_KPARAM_INFO
	.align		4
.L_565:
        /*0018*/ 	.byte	0x04, 0x17
        /*001a*/ 	.short	(.L_567 - .L_566)
.L_566:
        /*001c*/ 	.word	0x00000000
        /*0020*/ 	.short	0x0001
        /*0022*/ 	.short	0x0008
        /*0024*/ 	.byte	0x00, 0xf5, 0x21, 0x00


	//----- nvinfo : EIATTR_KPARAM_INFO
	.align		4
.L_567:
        /*0028*/ 	.byte	0x04, 0x17
        /*002a*/ 	.short	(.L_569 - .L_568)
.L_568:
        /*002c*/ 	.word	0x00000000
        /*0030*/ 	.short	0x0000
        /*0032*/ 	.short	0x0000
        /*0034*/ 	.byte	0x00, 0xf5, 0x21, 0x00


	//----- nvinfo : EIATTR_SPARSE_MMA_MASK
	.align		4
.L_569:
        /*0038*/ 	.byte	0x03, 0x50
        /*003a*/ 	.short	0x0000


	//----- nvinfo : EIATTR_MAXREG_COUNT
	.align		4
        /*003c*/ 	.byte	0x03, 0x1b
        /*003e*/ 	.short	0x00ff


	//----- nvinfo : EIATTR_MERCURY_ISA_VERSION
	.align		4
        /*0040*/ 	.byte	0x03, 0x5f
        /*0042*/ 	.short	0x0101


	//----- nvinfo : EIATTR_VRC_CTA_INIT_COUNT
	.align		4
        /*0044*/ 	.byte	0x02, 0x4a
	.zero		1
	.zero		1


	//----- nvinfo : EIATTR_EXIT_INSTR_OFFSETS
	.align		4
        /*0048*/ 	.byte	0x04, 0x1c
        /*004a*/ 	.short	(.L_571 - .L_570)


	//   ....[0]....
.L_570:
        /*004c*/ 	.word	0x00000070


	//   ....[1]....
        /*0050*/ 	.word	0x000000f0


	//----- nvinfo : EIATTR_CBANK_PARAM_SIZE
	.align		4
.L_571:
        /*0054*/ 	.byte	0x03, 0x19
        /*0056*/ 	.short	0x0014


	//----- nvinfo : EIATTR_PARAM_CBANK
	.align		4
        /*0058*/ 	.byte	0x04, 0x0a
        /*005a*/ 	.short	(.L_573 - .L_572)
	.align		4
.L_572:
        /*005c*/ 	.word	index@(.nv.constant0._Z16d_resetComplexesP6float2S0_i)
        /*0060*/ 	.short	0x0380
        /*0062*/ 	.short	0x0014


	//----- nvinfo : EIATTR_SW_WAR
	.align		4
.L_573:
        /*0064*/ 	.byte	0x04, 0x36
        /*0066*/ 	.short	(.L_575 - .L_574)
.L_574:
        /*0068*/ 	.word	0x00000008
.L_575:


//--------------------- .nv.info._Z18d_setElectricFieldP6float2Pfii --------------------------
	.section	.nv.info._Z18d_setElectricFieldP6float2Pfii,"",@"SHT_CUDA_INFO"
	.sectionflags	@""
	.align	4


	//----- nvinfo : EIATTR_CUDA_API_VERSION
	.align		4
        /*0000*/ 	.byte	0x04, 0x37
        /*0002*/ 	.short	(.L_577 - .L_576)
.L_576:
        /*0004*/ 	.word	0x00000082


	//----- nvinfo : EIATTR_KPARAM_INFO
	.align		4
.L_577:
        /*0008*/ 	.byte	0x04, 0x17
        /*000a*/ 	.short	(.L_579 - .L_578)
.L_578:
        /*000c*/ 	.word	0x00000000
        /*0010*/ 	.short	0x0003
        /*0012*/ 	.short	0x0014
        /*0014*/ 	.byte	0x00, 0xf0, 0x11, 0x00


	//----- nvinfo : EIATTR_KPARAM_INFO
	.align		4
.L_579:
        /*0018*/ 	.byte	0x04, 0x17
        /*001a*/ 	.short	(.L_581 - .L_580)
.L_580:
        /*001c*/ 	.word	0x00000000
        /*0020*/ 	.short	0x0002
        /*0022*/ 	.short	0x0010
        /*0024*/ 	.byte	0x00, 0xf0, 0x11, 0x00


	//----- nvinfo : EIATTR_KPARAM_INFO
	.align		4
.L_581:
        /*0028*/ 	.byte	0x04, 0x17
        /*002a*/ 	.short	(.L_583 - .L_582)
.L_582:
        /*002c*/ 	.word	0x00000000
        /*0030*/ 	.short	0x0001
        /*0032*/ 	.short	0x0008
        /*0034*/ 	.byte	0x00, 0xf5, 0x21, 0x00


	//----- nvinfo : EIATTR_KPARAM_INFO
	.align		4
.L_583:
        /*0038*/ 	.byte	0x04, 0x17
        /*003a*/ 	.short	(.L_585 - .L_584)
.L_584:
        /*003c*/ 	.word	0x00000000
        /*0040*/ 	.short	0x0000
        /*0042*/ 	.short	0x0000
        /*0044*/ 	.byte	0x00, 0xf5, 0x21, 0x00


	//----- nvinfo : EIATTR_SPARSE_MMA_MASK
	.align		4
.L_585:
        /*0048*/ 	.byte	0x03, 0x50
        /*004a*/ 	.short	0x0000


	//----- nvinfo : EIATTR_MAXREG_COUNT
	.align		4
        /*004c*/ 	.byte	0x03, 0x1b
        /*004e*/ 	.short	0x00ff


	//----- nvinfo : EIATTR_MERCURY_ISA_VERSION
	.align		4
        /*0050*/ 	.byte	0x03, 0x5f
        /*0052*/ 	.short	0x0101


	//----- nvinfo : EIATTR_VRC_CTA_INIT_COUNT
	.align		4
        /*0054*/ 	.byte	0x02, 0x4a
	.zero		1
	.zero		1


	//----- nvinfo : EIATTR_EXIT_INSTR_OFFSETS
	.align		4
        /*0058*/ 	.byte	0x04, 0x1c
        /*005a*/ 	.short	(.L_587 - .L_586)


	//   ....[0]....
.L_586:
        /*005c*/ 	.word	0x00000070


	//   ....[1]....
        /*0060*/ 	.word	0x00000110


	//----- nvinfo : EIATTR_CBANK_PARAM_SIZE
	.align		4
.L_587:
        /*0064*/ 	.byte	0x03, 0x19
        /*0066*/ 	.short	0x0018


	//----- nvinfo : EIATTR_PARAM_CBANK
	.align		4
        /*0068*/ 	.byte	0x04, 0x0a
        /*006a*/ 	.short	(.L_589 - .L_588)
	.align		4
.L_588:
        /*006c*/ 	.word	index@(.nv.constant0._Z18d_setElectricFieldP6float2Pfii)
        /*0070*/ 	.short	0x0380
        /*0072*/ 	.short	0x0018


	//----- nvinfo : EIATTR_SW_WAR
	.align		4
.L_589:
        /*0074*/ 	.byte	0x04, 0x36
        /*0076*/ 	.short	(.L_591 - .L_590)
.L_590:
        /*0078*/ 	.word	0x00000008
.L_591:


//--------------------- .nv.info._Z27d_setElectrostaticPotentialP6float2Pfi --------------------------
	.section	.nv.info._Z27d_setElectrostaticPotentialP6float2Pfi,"",@"SHT_CUDA_INFO"
	.sectionflags	@""
	.align	4


	//----- nvinfo : EIATTR_CUDA_API_VERSION
	.align		4
        /*0000*/ 	.byte	0x04, 0x37
        /*0002*/ 	.short	(.L_593 - .L_592)
.L_592:
        /*0004*/ 	.word	0x00000082


	//----- nvinfo : EIATTR_KPARAM_INFO
	.align		4
.L_593:
        /*0008*/ 	.byte	0x04, 0x17
        /*000a*/ 	.short	(.L_595 - .L_594)
.L_594:
        /*000c*/ 	.word	0x00000000
        /*0010*/ 	.short	0x0002
        /*0012*/ 	.short	0x0010
        /*0014*/ 	.byte	0x00, 0xf0, 0x11, 0x00


	//----- nvinfo : EIATTR_KPARAM_INFO
	.align		4
.L_595:
        /*0018*/ 	.byte	0x04, 0x17
        /*001a*/ 	.short	(.L_597 - .L_596)
.L_596:
        /*001c*/ 	.word	0x00000000
        /*0020*/ 	.short	0x0001
        /*0022*/ 	.short	0x0008
        /*0024*/ 	.byte	0x00, 0xf5, 0x21, 0x00


	//----- nvinfo : EIATTR_KPARAM_INFO
	.align		4
.L_597:
        /*0028*/ 	.byte	0x04, 0x17
        /*002a*/ 	.short	(.L_599 - .L_598)
.L_598:
        /*002c*/ 	.word	0x00000000
        /*0030*/ 	.short	0x0000
        /*0032*/ 	.short	0x0000
        /*0034*/ 	.byte	0x00, 0xf5, 0x21, 0x00


	//----- nvinfo : EIATTR_SPARSE_MMA_MASK
	.align		4
.L_599:
        /*0038*/ 	.byte	0x03, 0x50
        /*003a*/ 	.short	0x0000


	//----- nvinfo : EIATTR_MAXREG_COUNT
	.align		4
        /*003c*/ 	.byte	0x03, 0x1b
        /*003e*/ 	.short	0x00ff


	//----- nvinfo : EIATTR_MERCURY_ISA_VERSION
	.align		4
        /*0040*/ 	.byte	0x03, 0x5f
        /*0042*/ 	.short	0x0101


	//----- nvinfo : EIATTR_VRC_CTA_INIT_COUNT
	.align		4
        /*0044*/ 	.byte	0x02, 0x4a
	.zero		1
	.zero		1


	//----- nvinfo : EIATTR_EXIT_INSTR_OFFSETS
	.align		4
        /*0048*/ 	.byte	0x04, 0x1c
        /*004a*/ 	.short	(.L_601 - .L_600)


	//   ....[0]....
.L_600:
        /*004c*/ 	.word	0x00000070


	//   ....[1]....
        /*0050*/ 	.word	0x000000f0


	//----- nvinfo : EIATTR_CBANK_PARAM_SIZE
	.align		4
.L_601:
        /*0054*/ 	.byte	0x03, 0x19
        /*0056*/ 	.short	0x0014


	//----- nvinfo : EIATTR_PARAM_CBANK
	.align		4
        /*0058*/ 	.byte	0x04, 0x0a
        /*005a*/ 	.short	(.L_603 - .L_602)
	.align		4
.L_602:
        /*005c*/ 	.word	index@(.nv.constant0._Z27d_setElectrostaticPotentialP6float2Pfi)
        /*0060*/ 	.short	0x0380
        /*0062*/ 	.short	0x0014


	//----- nvinfo : EIATTR_SW_WAR
	.align		4
.L_603:
        /*0064*/ 	.byte	0x04, 0x36
        /*0066*/ 	.short	(.L_605 - .L_604)
.L_604:
        /*0068*/ 	.word	0x00000008
.L_605:


//--------------------- .nv.info._Z22d_prepareElectricFieldP6float2S0_S0_S0_fiiPKfPKi --------------------------
	.section	.nv.info._Z22d_prepareElectricFieldP6float2S0_S0_S0_fiiPKfPKi,"",@"SHT_CUDA_INFO"
	.sectionflags	@""
	.align	4


	//----- nvinfo : EIATTR_CUDA_API_VERSION
	.align		4
        /*0000*/ 	.byte	0x04, 0x37
        /*0002*/ 	.short	(.L_607 - .L_606)
.L_606:
        /*0004*/ 	.word	0x00000082


	//----- nvinfo : EIATTR_KPARAM_INFO
	.align		4
.L_607:
        /*0008*/ 	.byte	0x04, 0x17
        /*000a*/ 	.short	(.L_609 - .L_608)
.L_608:
        /*000c*/ 	.word	0x00000000
        /*0010*/ 	.short	0x0008
        /*0012*/ 	.short	0x0038
        /*0014*/ 	.byte	0x00, 0xf5, 0x21, 0x00


	//----- nvinfo : EIATTR_KPARAM_INFO
	.align		4
.L_609:
        /*0018*/ 	.byte	0x04, 0x17
        /*001a*/ 	.short	(.L_611 - .L_610)
.L_610:
        /*001c*/ 	.word	0x00000000
        /*0020*/ 	.short	0x0007
        /*0022*/ 	.short	0x0030
        /*0024*/ 	.byte	0x00, 0xf5, 0x21, 0x00


	//----- nvinfo : EIATTR_KPARAM_INFO
	.align		4
.L_611:
        /*0028*/ 	.byte	0x04, 0x17
        /*002a*/ 	.short	(.L_613 - .L_612)
.L_612:
        /*002c*/ 	.word	0x00000000
        /*0030*/ 	.short	0x0006
        /*0032*/ 	.short	0x0028
        /*0034*/ 	.byte	0x00, 0xf0, 0x11, 0x00


	//----- nvinfo : EIATTR_KPARAM_INFO
	.align		4
.L_613:
        /*0038*/ 	.byte	0x04, 0x17
        /*003a*/ 	.short	(.L_615 - .L_614)
.L_614:
        /*003c*/ 	.word	0x00000000
        /*0040*/ 	.short	0x0005
        /*0042*/ 	.short	0x0024
        /*0044*/ 	.byte	0x00, 0xf0, 0x11, 0x00


	//----- nvinfo : EIATTR_KPARAM_INFO
	.align		4
.L_615:
        /*0048*/ 	.byte	0x04, 0x17
        /*004a*/ 	.short	(.L_617 - .L_616)
.L_616:
        /*004c*/ 	.word	0x00000000
        /*0050*/ 	.short	0x0004
        /*0052*/ 	.short	0x0020
        /*0054*/ 	.byte	0x00, 0xf0, 0x11, 0x00


	//----- nvinfo : EIATTR_KPARAM_INFO
	.align		4
.L_617:
        /*0058*/ 	.byte	0x04, 0x17
        /*005a*/ 	.short	(.L_619 - .L_618)
.L_618:
        /*005c*/ 	.word	0x00000000
        /*0060*/ 	.short	0x0003
        /*0062*/ 	.short	0x0018
        /*0064*/ 	.byte	0x00, 0xf5, 0x21, 0x00


	//----- nvinfo : EIATTR_KPARAM_INFO
	.align		4
.L_619:
        /*0068*/ 	.byte	0x04, 0x17
        /*006a*/ 	.short	(.L_621 - .L_620)
.L_620:
        /*006c*/ 	.word	0x00000000
        /*0070*/ 	.short	0x0002
        /*0072*/ 	.short	0x0010
        /*0074*/ 	.byte	0x00, 0xf5, 0x21, 0x00


	//----- nvinfo : EIATTR_KPARAM_INFO
	.align		4
.L_621:
        /*0078*/ 	.byte	0x04, 0x17
        /*007a*/ 	.short	(.L_623 - .L_622)
.L_622:
        /*007c*/ 	.word	0x00000000
        /*0080*/ 	.short	0x0001
        /*0082*/ 	.short	0x0008
        /*0084*/ 	.byte	0x00, 0xf5, 0x21, 0x00


	//----- nvinfo : EIATTR_KPARAM_INFO
	.align		4
.L_623:
        /*0088*/ 	.byte	0x04, 0x17
        /*008a*/ 	.short	(.L_625 - .L_624)
.L_624:
        /*008c*/ 	.word	0x00000000
        /*0090*/ 	.short	0x0000
        /*0092*/ 	.short	0x0000
        /*0094*/ 	.byte	0x00, 0xf5, 0x21, 0x00


	//----- nvinfo : EIATTR_SPARSE_MMA_MASK
	.align		4
.L_625:
        /*0098*/ 	.byte	0x03, 0x50
        /*009a*/ 	.short	0x0000


	//----- nvinfo : EIATTR_MAXREG_COUNT
	.align		4
        /*009c*/ 	.byte	0x03, 0x1b
        /*009e*/ 	.short	0x00ff


	//----- nvinfo : EIATTR_MERCURY_ISA_VERSION
	.align		4
        /*00a0*/ 	.byte	0x03, 0x5f
        /*00a2*/ 	.short	0x0101


	//----- nvinfo : EIATTR_VRC_CTA_INIT_COUNT
	.align		4
        /*00a4*/ 	.byte	0x02, 0x4a
	.zero		1
	.zero		1


	//----- nvinfo : EIATTR_EXIT_INSTR_OFFSETS
	.align		4
        /*00a8*/ 	.byte	0x04, 0x1c
        /*00aa*/ 	.short	(.L_627 - .L_626)


	//   ....[0]....
.L_626:
        /*00ac*/ 	.word	0x00000070


	//   ....[1]....
        /*00b0*/ 	.word	0x00003250


	//   ....[2]....
        /*00b4*/ 	.word	0x000032d0


	//----- nvinfo : EIATTR_INDIRECT_BRANCH_TARGETS
	.align		4
.L_627:
        /*00b8*/ 	.byte	0x04, 0x34
        /*00ba*/ 	.short	(.L_629 - .L_628)


	//   ....[0]....
.L_628:
        /*00bc*/ 	.word	.L_x_353@srel
        /*00c0*/ 	.short	0x0
        /*00c2*/ 	.short	0x0
        /*00c4*/ 	.word	0x3
        /*00c8*/ 	.word	.L_x_354@srel
        /*00cc*/ 	.word	.L_x_355@srel
        /*00d0*/ 	.word	.L_x_356@srel


	//----- nvinfo : EIATTR_CRS_STACK_SIZE
	.align		4
.L_629:
        /*00d4*/ 	.byte	0x04, 0x1e
        /*00d6*/ 	.short	(.L_631 - .L_630)
.L_630:
        /*00d8*/ 	.word	0x00000000


	//----- nvinfo : EIATTR_CBANK_PARAM_SIZE
	.align		4
.L_631:
        /*00dc*/ 	.byte	0x03, 0x19
        /*00de*/ 	.short	0x0040


	//----- nvinfo : EIATTR_PARAM_CBANK
	.align		4
        /*00e0*/ 	.byte	0x04, 0x0a
        /*00e2*/ 	.short	(.L_633 - .L_632)
	.align		4
.L_632:
        /*00e4*/ 	.word	index@(.nv.constant0._Z22d_prepareElectricFieldP6float2S0_S0_S0_fiiPKfPKi)
        /*00e8*/ 	.short	0x0380
        /*00ea*/ 	.short	0x0040


	//----- nvinfo : EIATTR_SW_WAR
	.align		4
.L_633:
        /*00ec*/ 	.byte	0x04, 0x36
        /*00ee*/ 	.short	(.L_635 - .L_634)
.L_634:
        /*00f0*/ 	.word	0x00000008
.L_635:


//--------------------- .nv.info._Z31d_prepareElectrostaticPotentialP6float2S0_ffiiPKfPKi --------------------------
	.section	.nv.info._Z31d_prepareElectrostaticPotentialP6float2S0_ffiiPKfPKi,"",@"SHT_CUDA_INFO"
	.sectionflags	@""
	.align	4


	//----- nvinfo : EIATTR_CUDA_API_VERSION
	.align		4
        /*0000*/ 	.byte	0x04, 0x37
        /*0002*/ 	.short	(.L_637 - .L_636)
.L_636:
        /*0004*/ 	.word	0x00000082


	//----- nvinfo : EIATTR_KPARAM_INFO
	.align		4
.L_637:
        /*0008*/ 	.byte	0x04, 0x17
        /*000a*/ 	.short	(.L_639 - .L_638)
.L_638:
        /*000c*/ 	.word	0x00000000
        /*0010*/ 	.short	0x0007
        /*0012*/ 	.short	0x0028
        /*0014*/ 	.byte	0x00, 0xf5, 0x21, 0x00


	//----- nvinfo : EIATTR_KPARAM_INFO
	.align		4
.L_639:
        /*0018*/ 	.byte	0x04, 0x17
        /*001a*/ 	.short	(.L_641 - .L_640)
.L_640:
        /*001c*/ 	.word	0x00000000
        /*0020*/ 	.short	0x0006
        /*0022*/ 	.short	0x0020
        /*0024*/ 	.byte	0x00, 0xf5, 0x21, 0x00


	//----- nvinfo : EIATTR_KPARAM_INFO
	.align		4
.L_641:
        /*0028*/ 	.byte	0x04, 0x17
        /*002a*/ 	.short	(.L_643 - .L_642)
.L_642:
        /*002c*/ 	.word	0x00000000
        /*0030*/ 	.short	0x0005
        /*0032*/ 	.short	0x001c
        /*0034*/ 	.byte	0x00, 0xf0, 0x11, 0x00


	//----- nvinfo : EIATTR_KPARAM_INFO
	.align		4
.L_643:
        /*0038*/ 	.byte	0x04, 0x17
        /*003a*/ 	.short	(.L_645 - .L_644)
.L_644:
        /*003c*/ 	.word	0x00000000
        /*0040*/ 	.short	0x0004
        /*0042*/ 	.short	0x0018
        /*0044*/ 	.byte	0x00, 0xf0, 0x11, 0x00


	//----- nvinfo : EIATTR_KPARAM_INFO
	.align		4
.L_645:
        /*0048*/ 	.byte	0x04, 0x17
        /*004a*/ 	.short	(.L_647 - .L_646)
.L_646:
        /*004c*/ 	.word	0x00000000
        /*0050*/ 	.short	0x0003
        /*0052*/ 	.short	0x0014
        /*0054*/ 	.byte	0x00, 0xf0, 0x11, 0x00


	//----- nvinfo : EIATTR_KPARAM_INFO
	.align		4
.L_647:
        /*0058*/ 	.byte	0x04, 0x17
        /*005a*/ 	.short	(.L_649 - .L_648)
.L_648:
        /*005c*/ 	.word	0x00000000
        /*0060*/ 	.short	0x0002
        /*0062*/ 	.short	0x0010
        /*0064*/ 	.byte	0x00, 0xf0, 0x11, 0x00


	//----- nvinfo : EIATTR_KPARAM_INFO
	.align		4
.L_649:
        /*0068*/ 	.byte	0x04, 0x17
        /*006a*/ 	.short	(.L_651 - .L_650)
.L_650:
        /*006c*/ 	.word	0x00000000
        /*0070*/ 	.short	0x0001
        /*0072*/ 	.short	0x0008
        /*0074*/ 	.byte	0x00, 0xf5, 0x21, 0x00


	//----- nvinfo : EIATTR_KPARAM_INFO
	.align		4
.L_651:
        /*0078*/ 	.byte	0x04, 0x17
        /*007a*/ 	.short	(.L_653 - .L_652)
.L_652:
        /*007c*/ 	.word	0x00000000
        /*0080*/ 	.short	0x0000
        /*0082*/ 	.short	0x0000
        /*0084*/ 	.byte	0x00, 0xf5, 0x21, 0x00


	//----- nvinfo : EIATTR_SPARSE_MMA_MASK
	.align		4
.L_653:
        /*0088*/ 	.byte	0x03, 0x50
        /*008a*/ 	.short	0x0000


	//----- nvinfo : EIATTR_MAXREG_COUNT
	.align		4
        /*008c*/ 	.byte	0x03, 0x1b
        /*008e*/ 	.short	0x00ff


	//----- nvinfo : EIATTR_MERCURY_ISA_VERSION
	.align		4
        /*0090*/ 	.byte	0x03, 0x5f
        /*0092*/ 	.short	0x0101


	//----- nvinfo : EIATTR_VRC_CTA_INIT_COUNT
	.align		4
        /*0094*/ 	.byte	0x02, 0x4a
	.zero		1
	.zero		1


	//----- nvinfo : EIATTR_EXIT_INSTR_OFFSETS
	.align		4
        /*0098*/ 	.byte	0x04, 0x1c
        /*009a*/ 	.short	(.L_655 - .L_654)


	//   ....[0]....
.L_654:
        /*009c*/ 	.word	0x00000070


	//   ....[1]....
        /*00a0*/ 	.word	0x000026f0


	//   ....[2]....
        /*00a4*/ 	.word	0x00002730


	//----- nvinfo : EIATTR_INDIRECT_BRANCH_TARGETS
	.align		4
.L_655:
        /*00a8*/ 	.byte	0x04, 0x34
        /*00aa*/ 	.short	(.L_657 - .L_656)


	//   ....[0]....
.L_656:
        /*00ac*/ 	.word	.L_x_357@srel
        /*00b0*/ 	.short	0x0
        /*00b2*/ 	.short	0x0
        /*00b4*/ 	.word	0x3
        /*00b8*/ 	.word	.L_x_358@srel
        /*00bc*/ 	.word	.L_x_359@srel
        /*00c0*/ 	.word	.L_x_360@srel


	//----- nvinfo : EIATTR_CRS_STACK_SIZE
	.align		4
.L_657:
        /*00c4*/ 	.byte	0x04, 0x1e
        /*00c6*/ 	.short	(.L_659 - .L_658)
.L_658:
        /*00c8*/ 	.word	0x00000000


	//----- nvinfo : EIATTR_CBANK_PARAM_SIZE
	.align		4
.L_659:
        /*00cc*/ 	.byte	0x03, 0x19
        /*00ce*/ 	.short	0x0030


	//----- nvinfo : EIATTR_PARAM_CBANK
	.align		4
        /*00d0*/ 	.byte	0x04, 0x0a
        /*00d2*/ 	.short	(.L_661 - .L_660)
	.align		4
.L_660:
        /*00d4*/ 	.word	index@(.nv.constant0._Z31d_prepareElectrostaticPotentialP6float2S0_ffiiPKfPKi)
        /*00d8*/ 	.short	0x0380
        /*00da*/ 	.short	0x0030


	//----- nvinfo : EIATTR_SW_WAR
	.align		4
.L_661:
        /*00dc*/ 	.byte	0x04, 0x36
        /*00de*/ 	.short	(.L_663 - .L_662)
.L_662:
        /*00e0*/ 	.word	0x00000008
.L_663:


//--------------------- .nv.info._Z22d_prepareChargeDensityPfP6float2i --------------------------
	.section	.nv.info._Z22d_prepareChargeDensityPfP6float2i,"",@"SHT_CUDA_INFO"
	.sectionflags	@""
	.align	4


	//----- nvinfo : EIATTR_CUDA_API_VERSION
	.align		4
        /*0000*/ 	.byte	0x04, 0x37
        /*0002*/ 	.short	(.L_665 - .L_664)
.L_664:
        /*0004*/ 	.word	0x00000082


	//----- nvinfo : EIATTR_KPARAM_INFO
	.align		4
.L_665:
        /*0008*/ 	.byte	0x04, 0x17
        /*000a*/ 	.short	(.L_667 - .L_666)
.L_666:
        /*000c*/ 	.word	0x00000000
        /*0010*/ 	.short	0x0002
        /*0012*/ 	.short	0x0010
        /*0014*/ 	.byte	0x00, 0xf0, 0x11, 0x00


	//----- nvinfo : EIATTR_KPARAM_INFO
	.align		4
.L_667:
        /*0018*/ 	.byte	0x04, 0x17
        /*001a*/ 	.short	(.L_669 - .L_668)
.L_668:
        /*001c*/ 	.word	0x00000000
        /*0020*/ 	.short	0x0001
        /*0022*/ 	.short	0x0008
        /*0024*/ 	.byte	0x00, 0xf5, 0x21, 0x00


	//----- nvinfo : EIATTR_KPARAM_INFO
	.align		4
.L_669:
        /*0028*/ 	.byte	0x04, 0x17
        /*002a*/ 	.short	(.L_671 - .L_670)
.L_670:
        /*002c*/ 	.word	0x00000000
        /*0030*/ 	.short	0x0000
        /*0032*/ 	.short	0x0000
        /*0034*/ 	.byte	0x00, 0xf5, 0x21, 0x00


	//----- nvinfo : EIATTR_SPARSE_MMA_MASK
	.align		4
.L_671:
        /*0038*/ 	.byte	0x03, 0x50
        /*003a*/ 	.short	0x0000


	//----- nvinfo : EIATTR_MAXREG_COUNT
	.align		4
        /*003c*/ 	.byte	0x03, 0x1b
        /*003e*/ 	.short	0x00ff


	//----- nvinfo : EIATTR_MERCURY_ISA_VERSION
	.align		4
        /*0040*/ 	.byte	0x03, 0x5f
        /*0042*/ 	.short	0x0101


	//----- nvinfo : EIATTR_VRC_CTA_INIT_COUNT
	.align		4
        /*0044*/ 	.byte	0x02, 0x4a
	.zero		1
	.zero		1


	//----- nvinfo : EIATTR_EXIT_INSTR_OFFSETS
	.align		4
        /*0048*/ 	.byte	0x04, 0x1c
        /*004a*/ 	.short	(.L_673 - .L_672)


	//   ....[0]....
.L_672:
        /*004c*/ 	.word	0x00000070


	//   ....[1]....
        /*0050*/ 	.word	0x00000100


	//----- nvinfo : EIATTR_CBANK_PARAM_SIZE
	.align		4
.L_673:
        /*0054*/ 	.byte	0x03, 0x19
        /*0056*/ 	.short	0x0014


	//----- nvinfo : EIATTR_PARAM_CBANK
	.align		4
        /*0058*/ 	.byte	0x04, 0x0a
        /*005a*/ 	.short	(.L_675 - .L_674)
	.align		4
.L_674:
        /*005c*/ 	.word	index@(.nv.constant0._Z22d_prepareChargeDensityPfP6float2i)
        /*0060*/ 	.short	0x0380
        /*0062*/ 	.short	0x0014


	//----- nvinfo : EIATTR_SW_WAR
	.align		4
.L_675:
        /*0064*/ 	.byte	0x04, 0x36
        /*0066*/ 	.short	(.L_677 - .L_676)
.L_676:
        /*0068*/ 	.word	0x00000008
.L_677:


//--------------------- .nv.info._Z16d_prepareDensityiPfP6float2i --------------------------
	.section	.nv.info._Z16d_prepareDensityiPfP6float2i,"",@"SHT_CUDA_INFO"
	.sectionflags	@""
	.align	4


	//----- nvinfo : EIATTR_CUDA_API_VERSION
	.align		4
        /*0000*/ 	.byte	0x04, 0x37
        /*0002*/ 	.short	(.L_679 - .L_678)
.L_678:
        /*0004*/ 	.word	0x00000082


	//----- nvinfo : EIATTR_KPARAM_INFO
	.align		4
.L_679:
        /*0008*/ 	.byte	0x04, 0x17
        /*000a*/ 	.short	(.L_681 - .L_680)
.L_680:
        /*000c*/ 	.word	0x00000000
        /*0010*/ 	.short	0x0003
        /*0012*/ 	.short	0x0018
        /*0014*/ 	.byte	0x00, 0xf0, 0x11, 0x00


	//----- nvinfo : EIATTR_KPARAM_INFO
	.align		4
.L_681:
        /*0018*/ 	.byte	0x04, 0x17
        /*001a*/ 	.short	(.L_683 - .L_682)
.L_682:
        /*001c*/ 	.word	0x00000000
        /*0020*/ 	.short	0x0002
        /*0022*/ 	.short	0x0010
        /*0024*/ 	.byte	0x00, 0xf5, 0x21, 0x00


	//----- nvinfo : EIATTR_KPARAM_INFO
	.align		4
.L_683:
        /*0028*/ 	.byte	0x04, 0x17
        /*002a*/ 	.short	(.L_685 - .L_684)
.L_684:
        /*002c*/ 	.word	0x00000000
        /*0030*/ 	.short	0x0001
        /*0032*/ 	.short	0x0008
        /*0034*/ 	.byte	0x00, 0xf5, 0x21, 0x00


	//----- nvinfo : EIATTR_KPARAM_INFO
	.align		4
.L_685:
        /*0038*/ 	.byte	0x04, 0x17
        /*003a*/ 	.short	(.L_687 - .L_686)
.L_686:
        /*003c*/ 	.word	0x00000000
        /*0040*/ 	.short	0x0000
        /*0042*/ 	.short	0x0000
        /*0044*/ 	.byte	0x00, 0xf0, 0x11, 0x00


	//----- nvinfo : EIATTR_SPARSE_MMA_MASK
	.align		4
.L_687:
        /*0048*/ 	.byte	0x03, 0x50
        /*004a*/ 	.short	0x0000


	//----- nvinfo : EIATTR_MAXREG_COUNT
	.align		4
        /*004c*/ 	.byte	0x03, 0x1b
        /*004e*/ 	.short	0x00ff


	//----- nvinfo : EIATTR_MERCURY_ISA_VERSION
	.align		4
        /*0050*/ 	.byte	0x03, 0x5f
        /*0052*/ 	.short	0x0101


	//----- nvinfo : EIATTR_VRC_CTA_INIT_COUNT
	.align		4
        /*0054*/ 	.byte	0x02, 0x4a
	.zero		1
	.zero		1


	//----- nvinfo : EIATTR_EXIT_INSTR_OFFSETS
	.align		4
        /*0058*/ 	.byte	0x04, 0x1c
        /*005a*/ 	.short	(.L_689 - .L_688)


	//   ....[0]....
.L_688:
        /*005c*/ 	.word	0x00000070


	//   ....[1]....
        /*0060*/ 	.word	0x00000120


	//----- nvinfo : EIATTR_CBANK_PARAM_SIZE
	.align		4
.L_689:
        /*0064*/ 	.byte	0x03, 0x19
        /*0066*/ 	.short	0x001c


	//----- nvinfo : EIATTR_PARAM_CBANK
	.align		4
        /*0068*/ 	.byte	0x04, 0x0a
        /*006a*/ 	.short	(.L_691 - .L_690)
	.align		4
.L_690:
        /*006c*/ 	.word	index@(.nv.constant0._Z16d_prepareDensityiPfP6float2i)
        /*0070*/ 	.short	0x0380
        /*0072*/ 	.short	0x001c


	//----- nvinfo : EIATTR_SW_WAR
	.align		4
.L_691:
        /*0074*/ 	.byte	0x04, 0x36
        /*0076*/ 	.short	(.L_693 - .L_692)
.L_692:
        /*0078*/ 	.word	0x00000008
.L_693:


//--------------------- .nv.info._Z23d_multiply_float_scalarPffS_i --------------------------
	.section	.nv.info._Z23d_multiply_float_scalarPffS_i,"",@"SHT_CUDA_INFO"
	.sectionflags	@""
	.align	4


	//----- nvinfo : EIATTR_CUDA_API_VERSION
	.align		4
        /*0000*/ 	.byte	0x04, 0x37
        /*0002*/ 	.short	(.L_695 - .L_694)
.L_694:
        /*0004*/ 	.word	0x00000082


	//----- nvinfo : EIATTR_KPARAM_INFO
	.align		4
.L_695:
        /*0008*/ 	.byte	0x04, 0x17
        /*000a*/ 	.short	(.L_697 - .L_696)
.L_696:
        /*000c*/ 	.word	0x00000000
        /*0010*/ 	.short	0x0003
        /*0012*/ 	.short	0x0018
        /*0014*/ 	.byte	0x00, 0xf0, 0x11, 0x00


	//----- nvinfo : EIATTR_KPARAM_INFO
	.align		4
.L_697:
        /*0018*/ 	.byte	0x04, 0x17
        /*001a*/ 	.short	(.L_699 - .L_698)
.L_698:
        /*001c*/ 	.word	0x00000000
        /*0020*/ 	.short	0x0002
        /*0022*/ 	.short	0x0010
        /*0024*/ 	.byte	0x00, 0xf5, 0x21, 0x00


	//----- nvinfo : EIATTR_KPARAM_INFO
	.align		4
.L_699:
        /*0028*/ 	.byte	0x04, 0x17
        /*002a*/ 	.short	(.L_701 - .L_700)
.L_700:
        /*002c*/ 	.word	0x00000000
        /*0030*/ 	.short	0x0001
        /*0032*/ 	.short	0x0008
        /*0034*/ 	.byte	0x00, 0xf0, 0x11, 0x00


	//----- nvinfo : EIATTR_KPARAM_INFO
	.align		4
.L_701:
        /*0038*/ 	.byte	0x04, 0x17
        /*003a*/ 	.short	(.L_703 - .L_702)
.L_702:
        /*003c*/ 	.word	0x00000000
        /*0040*/ 	.short	0x0000
        /*0042*/ 	.short	0x0000
        /*0044*/ 	.byte	0x00, 0xf5, 0x21, 0x00


	//----- nvinfo : EIATTR_SPARSE_MMA_MASK
	.align		4
.L_703:
        /*0048*/ 	.byte	0x03, 0x50
        /*004a*/ 	.short	0x0000


	//----- nvinfo : EIATTR_MAXREG_COUNT
	.align		4
        /*004c*/ 	.byte	0x03, 0x1b
        /*004e*/ 	.short	0x00ff


	//----- nvinfo : EIATTR_MERCURY_ISA_VERSION
	.align		4
        /*0050*/ 	.byte	0x03, 0x5f
        /*0052*/ 	.short	0x0101


	//----- nvinfo : EIATTR_VRC_CTA_INIT_COUNT
	.align		4
        /*0054*/ 	.byte	0x02, 0x4a
	.zero		1
	.zero		1


	//----- nvinfo : EIATTR_EXIT_INSTR_OFFSETS
	.align		4
        /*0058*/ 	.byte	0x04, 0x1c
        /*005a*/ 	.short	(.L_705 - .L_704)


	//   ....[0]....
.L_704:
        /*005c*/ 	.word	0x00000070


	//   ....[1]....
        /*0060*/ 	.word	0x00000110


	//----- nvinfo : EIATTR_CBANK_PARAM_SIZE
	.align		4
.L_705:
        /*0064*/ 	.byte	0x03, 0x19
        /*0066*/ 	.short	0x001c


	//----- nvinfo : EIATTR_PARAM_CBANK
	.align		4
        /*0068*/ 	.byte	0x04, 0x0a
        /*006a*/ 	.short	(.L_707 - .L_706)
	.align		4
.L_706:
        /*006c*/ 	.word	index@(.nv.constant0._Z23d_multiply_float_scalarPffS_i)
        /*0070*/ 	.short	0x0380
        /*0072*/ 	.short	0x001c


	//----- nvinfo : EIATTR_SW_WAR
	.align		4
.L_707:
        /*0074*/ 	.byte	0x04, 0x36
        /*0076*/ 	.short	(.L_709 - .L_708)
.L_708:
        /*0078*/ 	.word	0x00000008
.L_709:


//--------------------- .nv.info._Z23d_multiply_float_scalarPffi --------------------------
	.section	.nv.info._Z23d_multiply_float_scalarPffi,"",@"SHT_CUDA_INFO"
	.sectionflags	@""
	.align	4


	//----- nvinfo : EIATTR_CUDA_API_VERSION
	.align		4
        /*0000*/ 	.byte	0x04, 0x37
        /*0002*/ 	.short	(.L_711 - .L_710)
.L_710:
        /*0004*/ 	.word	0x00000082


	//----- nvinfo : EIATTR_KPARAM_INFO
	.align		4
.L_711:
        /*0008*/ 	.byte	0x04, 0x17
        /*000a*/ 	.short	(.L_713 - .L_712)
.L_712:
        /*000c*/ 	.word	0x00000000
        /*0010*/ 	.short	0x0002
        /*0012*/ 	.short	0x000c
        /*0014*/ 	.byte	0x00, 0xf0, 0x11, 0x00


	//----- nvinfo : EIATTR_KPARAM_INFO
	.align		4
.L_713:
        /*0018*/ 	.byte	0x04, 0x17
        /*001a*/ 	.short	(.L_715 - .L_714)
.L_714:
        /*001c*/ 	.word	0x00000000
        /*0020*/ 	.short	0x0001
        /*0022*/ 	.short	0x0008
        /*0024*/ 	.byte	0x00, 0xf0, 0x11, 0x00


	//----- nvinfo : EIATTR_KPARAM_INFO
	.align		4
.L_715:
        /*0028*/ 	.byte	0x04, 0x17
        /*002a*/ 	.short	(.L_717 - .L_716)
.L_716:
        /*002c*/ 	.word	0x00000000
        /*0030*/ 	.short	0x0000
        /*0032*/ 	.short	0x0000
        /*0034*/ 	.byte	0x00, 0xf5, 0x21, 0x00


	//----- nvinfo : EIATTR_SPARSE_MMA_MASK
	.align		4
.L_717:
        /*0038*/ 	.byte	0x03, 0x50
        /*003a*/ 	.short	0x0000


	//----- nvinfo : EIATTR_MAXREG_COUNT
	.align		4
        /*003c*/ 	.byte	0x03, 0x1b
        /*003e*/ 	.short	0x00ff


	//----- nvinfo : EIATTR_MERCURY_ISA_VERSION
	.align		4
        /*0040*/ 	.byte	0x03, 0x5f
        /*0042*/ 	.short	0x0101


	//----- nvinfo : EIATTR_VRC_CTA_INIT_COUNT
	.align		4
        /*0044*/ 	.byte	0x02, 0x4a
	.zero		1
	.zero		1


	//----- nvinfo : EIATTR_EXIT_INSTR_OFFSETS
	.align		4
        /*0048*/ 	.byte	0x04, 0x1c
        /*004a*/ 	.short	(.L_719 - .L_718)


	//   ....[0]....
.L_718:
        /*004c*/ 	.word	0x00000070


	//   ....[1]....
        /*0050*/ 	.word	0x000000f0


	//----- nvinfo : EIATTR_CBANK_PARAM_SIZE
	.align		4
.L_719:
        /*0054*/ 	.byte	0x03, 0x19
        /*0056*/ 	.short	0x0010


	//----- nvinfo : EIATTR_PARAM_CBANK
	.align		4
        /*0058*/ 	.byte	0x04, 0x0a
        /*005a*/ 	.short	(.L_721 - .L_720)
	.align		4
.L_720:
        /*005c*/ 	.word	index@(.nv.constant0._Z23d_multiply_float_scalarPffi)
        /*0060*/ 	.short	0x0380
        /*0062*/ 	.short	0x0010


	//----- nvinfo : EIATTR_SW_WAR
	.align		4
.L_721:
        /*0064*/ 	.byte	0x04, 0x36
        /*0066*/ 	.short	(.L_723 - .L_722)
.L_722:
        /*0068*/ 	.word	0x00000008
.L_723:


//--------------------- .nv.info._Z26d_multiply_cufftCpx_scalarP6float2fS0_i --------------------------
	.section	.nv.info._Z26d_multiply_cufftCpx_scalarP6float2fS0_i,"",@"SHT_CUDA_INFO"
	.sectionflags	@""
	.align	4


	//----- nvinfo : EIATTR_CUDA_API_VERSION
	.align		4
        /*0000*/ 	.byte	0x04, 0x37
        /*0002*/ 	.short	(.L_725 - .L_724)
.L_724:
        /*0004*/ 	.word	0x00000082


	//----- nvinfo : EIATTR_KPARAM_INFO
	.align		4
.L_725:
        /*0008*/ 	.byte	0x04, 0x17
        /*000a*/ 	.short	(.L_727 - .L_726)
.L_726:
        /*000c*/ 	.word	0x00000000
        /*0010*/ 	.short	0x0003
        /*0012*/ 	.short	0x0018
        /*0014*/ 	.byte	0x00, 0xf0, 0x11, 0x00


	//----- nvinfo : EIATTR_KPARAM_INFO
	.align		4
.L_727:
        /*0018*/ 	.byte	0x04, 0x17
        /*001a*/ 	.short	(.L_729 - .L_728)
.L_728:
        /*001c*/ 	.word	0x00000000
        /*0020*/ 	.short	0x0002
        /*0022*/ 	.short	0x0010
        /*0024*/ 	.byte	0x00, 0xf5, 0x21, 0x00


	//----- nvinfo : EIATTR_KPARAM_INFO
	.align		4
.L_729:
        /*0028*/ 	.byte	0x04, 0x17
        /*002a*/ 	.short	(.L_731 - .L_730)
.L_730:
        /*002c*/ 	.word	0x00000000
        /*0030*/ 	.short	0x0001
        /*0032*/ 	.short	0x0008
        /*0034*/ 	.byte	0x00, 0xf0, 0x11, 0x00


	//----- nvinfo : EIATTR_KPARAM_INFO
	.align		4
.L_731:
        /*0038*/ 	.byte	0x04, 0x17
        /*003a*/ 	.short	(.L_733 - .L_732)
.L_732:
        /*003c*/ 	.word	0x00000000
        /*0040*/ 	.short	0x0000
        /*0042*/ 	.short	0x0000
        /*0044*/ 	.byte	0x00, 0xf5, 0x21, 0x00


	//----- nvinfo : EIATTR_SPARSE_MMA_MASK
	.align		4
.L_733:
        /*0048*/ 	.byte	0x03, 0x50
        /*004a*/ 	.short	0x0000


	//----- nvinfo : EIATTR_MAXREG_COUNT
	.align		4
        /*004c*/ 	.byte	0x03, 0x1b
        /*004e*/ 	.short	0x00ff


	//----- nvinfo : EIATTR_MERCURY_ISA_VERSION
	.align		4
        /*0050*/ 	.byte	0x03, 0x5f
        /*0052*/ 	.short	0x0101


	//----- nvinfo : EIATTR_VRC_CTA_INIT_COUNT
	.align		4
        /*0054*/ 	.byte	0x02, 0x4a
	.zero		1
	.zero		1


	//----- nvinfo : EIATTR_EXIT_INSTR_OFFSETS
	.align		4
        /*0058*/ 	.byte	0x04, 0x1c
        /*005a*/ 	.short	(.L_735 - .L_734)


	//   ....[0]....
.L_734:
        /*005c*/ 	.word	0x00000070


	//   ....[1]....
        /*0060*/ 	.word	0x00000120


	//----- nvinfo : EIATTR_CBANK_PARAM_SIZE
	.align		4
.L_735:
        /*0064*/ 	.byte	0x03, 0x19
        /*0066*/ 	.short	0x001c


	//----- nvinfo : EIATTR_PARAM_CBANK
	.align		4
        /*0068*/ 	.byte	0x04, 0x0a
        /*006a*/ 	.short	(.L_737 - .L_736)
	.align		4
.L_736:
        /*006c*/ 	.word	index@(.nv.constant0._Z26d_multiply_cufftCpx_scalarP6float2fS0_i)
        /*0070*/ 	.short	0x0380
        /*0072*/ 	.short	0x001c


	//----- nvinfo : EIATTR_SW_WAR
	.align		4
.L_737:
        /*0074*/ 	.byte	0x04, 0x36
        /*0076*/ 	.short	(.L_739 - .L_738)
.L_738:
        /*0078*/ 	.word	0x00000008
.L_739:


//--------------------- .nv.info._Z26d_multiply_cufftCpx_scalarP6float2fi --------------------------
	.section	.nv.info._Z26d_multiply_cufftCpx_scalarP6float2fi,"",@"SHT_CUDA_INFO"
	.sectionflags	@""
	.align	4


	//----- nvinfo : EIATTR_CUDA_API_VERSION
	.align		4
        /*0000*/ 	.byte	0x04, 0x37
        /*0002*/ 	.short	(.L_741 - .L_740)
.L_740:
        /*0004*/ 	.word	0x00000082


	//----- nvinfo : EIATTR_KPARAM_INFO
	.align		4
.L_741:
        /*0008*/ 	.byte	0x04, 0x17
        /*000a*/ 	.short	(.L_743 - .L_742)
.L_742:
        /*000c*/ 	.word	0x00000000
        /*0010*/ 	.short	0x0002
        /*0012*/ 	.short	0x000c
        /*0014*/ 	.byte	0x00, 0xf0, 0x11, 0x00


	//----- nvinfo : EIATTR_KPARAM_INFO
	.align		4
.L_743:
        /*0018*/ 	.byte	0x04, 0x17
        /*001a*/ 	.short	(.L_745 - .L_744)
.L_744:
        /*001c*/ 	.word	0x00000000
        /*0020*/ 	.short	0x0001
        /*0022*/ 	.short	0x0008
        /*0024*/ 	.byte	0x00, 0xf0, 0x11, 0x00


	//----- nvinfo : EIATTR_KPARAM_INFO
	.align		4
.L_745:
        /*0028*/ 	.byte	0x04, 0x17
        /*002a*/ 	.short	(.L_747 - .L_746)
.L_746:
        /*002c*/ 	.word	0x00000000
        /*0030*/ 	.short	0x0000
        /*0032*/ 	.short	0x0000
        /*0034*/ 	.byte	0x00, 0xf5, 0x21, 0x00


	//----- nvinfo : EIATTR_SPARSE_MMA_MASK
	.align		4
.L_747:
        /*0038*/ 	.byte	0x03, 0x50
        /*003a*/ 	.short	0x0000


	//----- nvinfo : EIATTR_MAXREG_COUNT
	.align		4
        /*003c*/ 	.byte	0x03, 0x1b
        /*003e*/ 	.short	0x00ff


	//----- nvinfo : EIATTR_MERCURY_ISA_VERSION
	.align		4
        /*0040*/ 	.byte	0x03, 0x5f
        /*0042*/ 	.short	0x0101


	//----- nvinfo : EIATTR_VRC_CTA_INIT_COUNT
	.align		4
        /*0044*/ 	.byte	0x02, 0x4a
	.zero		1
	.zero		1


	//----- nvinfo : EIATTR_EXIT_INSTR_OFFSETS
	.align		4
        /*0048*/ 	.byte	0x04, 0x1c
        /*004a*/ 	.short	(.L_749 - .L_748)


	//   ....[0]....
.L_748:
        /*004c*/ 	.word	0x00000070


	//   ....[1]....
        /*0050*/ 	.word	0x00000100


	//----- nvinfo : EIATTR_CBANK_PARAM_SIZE
	.align		4
.L_749:
        /*0054*/ 	.byte	0x03, 0x19
        /*0056*/ 	.short	0x0010


	//----- nvinfo : EIATTR_PARAM_CBANK
	.align		4
        /*0058*/ 	.byte	0x04, 0x0a
        /*005a*/ 	.short	(.L_751 - .L_750)
	.align		4
.L_750:
        /*005c*/ 	.word	index@(.nv.constant0._Z26d_multiply_cufftCpx_scalarP6float2fi)
        /*0060*/ 	.short	0x0380
        /*0062*/ 	.short	0x0010


	//----- nvinfo : EIATTR_SW_WAR
	.align		4
.L_751:
        /*0064*/ 	.byte	0x04, 0x36
        /*0066*/ 	.short	(.L_753 - .L_752)
.L_752:
        /*0068*/ 	.word	0x00000008
.L_753:


//--------------------- .nv.info._Z14d_complex2realP6float2Pfi --------------------------
	.section	.nv.info._Z14d_complex2realP6float2Pfi,"",@"SHT_CUDA_INFO"
	.sectionflags	@""
	.align	4


	//----- nvinfo : EIATTR_CUDA_API_VERSION
	.align		4
        /*0000*/ 	.byte	0x04, 0x37
        /*0002*/ 	.short	(.L_755 - .L_754)
.L_754:
        /*0004*/ 	.word	0x00000082


	//----- nvinfo : EIATTR_KPARAM_INFO
	.align		4
.L_755:
        /*0008*/ 	.byte	0x04, 0x17
        /*000a*/ 	.short	(.L_757 - .L_756)
.L_756:
        /*000c*/ 	.word	0x00000000
        /*0010*/ 	.short	0x0002
        /*0012*/ 	.short	0x0010
        /*0014*/ 	.byte	0x00, 0xf0, 0x11, 0x00


	//----- nvinfo : EIATTR_KPARAM_INFO
	.align		4
.L_757:
        /*0018*/ 	.byte	0x04, 0x17
        /*001a*/ 	.short	(.L_759 - .L_758)
.L_758:
        /*001c*/ 	.word	0x00000000
        /*0020*/ 	.short	0x0001
        /*0022*/ 	.short	0x0008
        /*0024*/ 	.byte	0x00, 0xf5, 0x21, 0x00


	//----- nvinfo : EIATTR_KPARAM_INFO
	.align		4
.L_759:
        /*0028*/ 	.byte	0x04, 0x17
        /*002a*/ 	.short	(.L_761 - .L_760)
.L_760:
        /*002c*/ 	.word	0x00000000
        /*0030*/ 	.short	0x0000
        /*0032*/ 	.short	0x0000
        /*0034*/ 	.byte	0x00, 0xf5, 0x21, 0x00


	//----- nvinfo : EIATTR_SPARSE_MMA_MASK
	.align		4
.L_761:
        /*0038*/ 	.byte	0x03, 0x50
        /*003a*/ 	.short	0x0000


	//----- nvinfo : EIATTR_MAXREG_COUNT
	.align		4
        /*003c*/ 	.byte	0x03, 0x1b
        /*003e*/ 	.short	0x00ff


	//----- nvinfo : EIATTR_MERCURY_ISA_VERSION
	.align		4
        /*0040*/ 	.byte	0x03, 0x5f
        /*0042*/ 	.short	0x0101


	//----- nvinfo : EIATTR_VRC_CTA_INIT_COUNT
	.align		4
        /*0044*/ 	.byte	0x02, 0x4a
	.zero		1
	.zero		1


	//----- nvinfo : EIATTR_EXIT_INSTR_OFFSETS
	.align		4
        /*0048*/ 	.byte	0x04, 0x1c
        /*004a*/ 	.short	(.L_763 - .L_762)


	//   ....[0]....
.L_762:
        /*004c*/ 	.word	0x00000070


	//   ....[1]....
        /*0050*/ 	.word	0x000000f0


	//----- nvinfo : EIATTR_CBANK_PARAM_SIZE
	.align		4
.L_763:
        /*0054*/ 	.byte	0x03, 0x19
        /*0056*/ 	.short	0x0014


	//----- nvinfo : EIATTR_PARAM_CBANK
	.align		4
        /*0058*/ 	.byte	0x04, 0x0a
        /*005a*/ 	.short	(.L_765 - .L_764)
	.align		4
.L_764:
        /*005c*/ 	.word	index@(.nv.constant0._Z14d_complex2realP6float2Pfi)
        /*0060*/ 	.short	0x0380
        /*0062*/ 	.short	0x0014


	//----- nvinfo : EIATTR_SW_WAR
	.align		4
.L_765:
        /*0064*/ 	.byte	0x04, 0x36
        /*0066*/ 	.short	(.L_767 - .L_766)
.L_766:
        /*0068*/ 	.word	0x00000008
.L_767:


//--------------------- .nv.info._Z14d_real2complexPfP6float2i --------------------------
	.section	.nv.info._Z14d_real2complexPfP6float2i,"",@"SHT_CUDA_INFO"
	.sectionflags	@""
	.align	4


	//----- nvinfo : EIATTR_CUDA_API_VERSION
	.align		4
        /*0000*/ 	.byte	0x04, 0x37
        /*0002*/ 	.short	(.L_769 - .L_768)
.L_768:
        /*0004*/ 	.word	0x00000082


	//----- nvinfo : EIATTR_KPARAM_INFO
	.align		4
.L_769:
        /*0008*/ 	.byte	0x04, 0x17
        /*000a*/ 	.short	(.L_771 - .L_770)
.L_770:
        /*000c*/ 	.word	0x00000000
        /*0010*/ 	.short	0x0002
        /*0012*/ 	.short	0x0010
        /*0014*/ 	.byte	0x00, 0xf0, 0x11, 0x00


	//----- nvinfo : EIATTR_KPARAM_INFO
	.align		4
.L_771:
        /*0018*/ 	.byte	0x04, 0x17
        /*001a*/ 	.short	(.L_773 - .L_772)
.L_772:
        /*001c*/ 	.word	0x00000000
        /*0020*/ 	.short	0x0001
        /*0022*/ 	.short	0x0008
        /*0024*/ 	.byte	0x00, 0xf5, 0x21, 0x00


	//----- nvinfo : EIATTR_KPARAM_INFO
	.align		4
.L_773:
        /*0028*/ 	.byte	0x04, 0x17
        /*002a*/ 	.short	(.L_775 - .L_774)
.L_774:
        /*002c*/ 	.word	0x00000000
        /*0030*/ 	.short	0x0000
        /*0032*/ 	.short	0x0000
        /*0034*/ 	.byte	0x00, 0xf5, 0x21, 0x00


	//----- nvinfo : EIATTR_SPARSE_MMA_MASK
	.align		4
.L_775:
        /*0038*/ 	.byte	0x03, 0x50
        /*003a*/ 	.short	0x0000


	//----- nvinfo : EIATTR_MAXREG_COUNT
	.align		4
        /*003c*/ 	.byte	0x03, 0x1b
        /*003e*/ 	.short	0x00ff


	//----- nvinfo : EIATTR_MERCURY_ISA_VERSION
	.align		4
        /*0040*/ 	.byte	0x03, 0x5f
        /*0042*/ 	.short	0x0101


	//----- nvinfo : EIATTR_VRC_CTA_INIT_COUNT
	.align		4
        /*0044*/ 	.byte	0x02, 0x4a
	.zero		1
	.zero		1


	//----- nvinfo : EIATTR_EXIT_INSTR_OFFSETS
	.align		4
        /*0048*/ 	.byte	0x04, 0x1c
        /*004a*/ 	.short	(.L_777 - .L_776)


	//   ....[0]....
.L_776:
        /*004c*/ 	.word	0x00000070


	//   ....[1]....
        /*0050*/ 	.word	0x00000100


	//----- nvinfo : EIATTR_CBANK_PARAM_SIZE
	.align		4
.L_777:
        /*0054*/ 	.byte	0x03, 0x19
        /*0056*/ 	.short	0x0014


	//----- nvinfo : EIATTR_PARAM_CBANK
	.align		4
        /*0058*/ 	.byte	0x04, 0x0a
        /*005a*/ 	.short	(.L_779 - .L_778)
	.align		4
.L_778:
        /*005c*/ 	.word	index@(.nv.constant0._Z14d_real2complexPfP6float2i)
        /*0060*/ 	.short	0x0380
        /*0062*/ 	.short	0x0014


	//----- nvinfo : EIATTR_SW_WAR
	.align		4
.L_779:
        /*0064*/ 	.byte	0x04, 0x36
        /*0066*/ 	.short	(.L_781 - .L_780)
.L_780:
        /*0068*/ 	.word	0x00000008
.L_781:


//--------------------- .nv.info._Z11d_make_stepP6float2PfS1_Piii --------------------------
	.section	.nv.info._Z11d_make_stepP6float2PfS1_Piii,"",@"SHT_CUDA_INFO"
	.sectionflags	@""
	.align	4


	//----- nvinfo : EIATTR_CUDA_API_VERSION
	.align		4
        /*0000*/ 	.byte	0x04, 0x37
        /*0002*/ 	.short	(.L_783 - .L_782)
.L_782:
        /*0004*/ 	.word	0x00000082


	//----- nvinfo : EIATTR_KPARAM_INFO
	.align		4
.L_783:
        /*0008*/ 	.byte	0x04, 0x17
        /*000a*/ 	.short	(.L_785 - .L_784)
.L_784:
        /*000c*/ 	.word	0x00000000
        /*0010*/ 	.short	0x0005
        /*0012*/ 	.short	0x0024
        /*0014*/ 	.byte	0x00, 0xf0, 0x11, 0x00


	//----- nvinfo : EIATTR_KPARAM_INFO
	.align		4
.L_785:
        /*0018*/ 	.byte	0x04, 0x17
        /*001a*/ 	.short	(.L_787 - .L_786)
.L_786:
        /*001c*/ 	.word	0x00000000
        /*0020*/ 	.short	0x0004
        /*0022*/ 	.short	0x0020
        /*0024*/ 	.byte	0x00, 0xf0, 0x11, 0x00


	//----- nvinfo : EIATTR_KPARAM_INFO
	.align		4
.L_787:
        /*0028*/ 	.byte	0x04, 0x17
        /*002a*/ 	.short	(.L_789 - .L_788)
.L_788:
        /*002c*/ 	.word	0x00000000
        /*0030*/ 	.short	0x0003
        /*0032*/ 	.short	0x0018
        /*0034*/ 	.byte	0x00, 0xf5, 0x21, 0x00


	//----- nvinfo : EIATTR_KPARAM_INFO
	.align		4
.L_789:
        /*0038*/ 	.byte	0x04, 0x17
        /*003a*/ 	.short	(.L_791 - .L_790)
.L_790:
        /*003c*/ 	.word	0x00000000
        /*0040*/ 	.short	0x0002
        /*0042*/ 	.short	0x0010
        /*0044*/ 	.byte	0x00, 0xf5, 0x21, 0x00


	//----- nvinfo : EIATTR_KPARAM_INFO
	.align		4
.L_791:
        /*0048*/ 	.byte	0x04, 0x17
        /*004a*/ 	.short	(.L_793 - .L_792)
.L_792:
        /*004c*/ 	.word	0x00000000
        /*0050*/ 	.short	0x0001
        /*0052*/ 	.short	0x0008
        /*0054*/ 	.byte	0x00, 0xf5, 0x21, 0x00


	//----- nvinfo : EIATTR_KPARAM_INFO
	.align		4
.L_793:
        /*0058*/ 	.byte	0x04, 0x17
        /*005a*/ 	.short	(.L_795 - .L_794)
.L_794:
        /*005c*/ 	.word	0x00000000
        /*0060*/ 	.short	0x0000
        /*0062*/ 	.short	0x0000
        /*0064*/ 	.byte	0x00, 0xf5, 0x21, 0x00


	//----- nvinfo : EIATTR_SPARSE_MMA_MASK
	.align		4
.L_795:
        /*0068*/ 	.byte	0x03, 0x50
        /*006a*/ 	.short	0x0000


	//----- nvinfo : EIATTR_MAXREG_COUNT
	.align		4
        /*006c*/ 	.byte	0x03, 0x1b
        /*006e*/ 	.short	0x00ff


	//----- nvinfo : EIATTR_MERCURY_ISA_VERSION
	.align		4
        /*0070*/ 	.byte	0x03, 0x5f
        /*0072*/ 	.short	0x0101


	//----- nvinfo : EIATTR_VRC_CTA_INIT_COUNT
	.align		4
        /*0074*/ 	.byte	0x02, 0x4a
	.zero		1
	.zero		1


	//----- nvinfo : EIATTR_EXIT_INSTR_OFFSETS
	.align		4
        /*0078*/ 	.byte	0x04, 0x1c
        /*007a*/ 	.short	(.L_797 - .L_796)


	//   ....[0]....
.L_796:
        /*007c*/ 	.word	0x00000080


	//   ....[1]....
        /*0080*/ 	.word	0x00001140


	//   ....[2]....
        /*0084*/ 	.word	0x00001170


	//----- nvinfo : EIATTR_INDIRECT_BRANCH_TARGETS
	.align		4
.L_797:
        /*0088*/ 	.byte	0x04, 0x34
        /*008a*/ 	.short	(.L_799 - .L_798)


	//   ....[0]....
.L_798:
        /*008c*/ 	.word	.L_x_361@srel
        /*0090*/ 	.short	0x0
        /*0092*/ 	.short	0x0
        /*0094*/ 	.word	0x3
        /*0098*/ 	.word	.L_x_362@srel
        /*009c*/ 	.word	.L_x_363@srel
        /*00a0*/ 	.word	.L_x_364@srel


	//----- nvinfo : EIATTR_CBANK_PARAM_SIZE
	.align		4
.L_799:
        /*00a4*/ 	.byte	0x03, 0x19
        /*00a6*/ 	.short	0x0028


	//----- nvinfo : EIATTR_PARAM_CBANK
	.align		4
        /*00a8*/ 	.byte	0x04, 0x0a
        /*00aa*/ 	.short	(.L_801 - .L_800)
	.align		4
.L_800:
        /*00ac*/ 	.word	index@(.nv.constant0._Z11d_make_stepP6float2PfS1_Piii)
        /*00b0*/ 	.short	0x0380
        /*00b2*/ 	.short	0x0028


	//----- nvinfo : EIATTR_SW_WAR
	.align		4
.L_801:
        /*00b4*/ 	.byte	0x04, 0x36
        /*00b6*/ 	.short	(.L_803 - .L_802)
.L_802:
        /*00b8*/ 	.word	0x00000008
.L_803:


//--------------------- .nv.info._Z16d_make_dens_stepPfS_S_Piiii --------------------------
	.section	.nv.info._Z16d_make_dens_stepPfS_S_Piiii,"",@"SHT_CUDA_INFO"
	.sectionflags	@""
	.align	4


	//----- nvinfo : EIATTR_CUDA_API_VERSION
	.align		4
        /*0000*/ 	.byte	0x04, 0x37
        /*0002*/ 	.short	(.L_805 - .L_804)
.L_804:
        /*0004*/ 	.word	0x00000082


	//----- nvinfo : EIATTR_KPARAM_INFO
	.align		4
.L_805:
        /*0008*/ 	.byte	0x04, 0x17
        /*000a*/ 	.short	(.L_807 - .L_806)
.L_806:
        /*000c*/ 	.word	0x00000000
        /*0010*/ 	.short	0x0006
        /*0012*/ 	.short	0x0028
        /*0014*/ 	.byte	0x00, 0xf0, 0x11, 0x00


	//----- nvinfo : EIATTR_KPARAM_INFO
	.align		4
.L_807:
        /*0018*/ 	.byte	0x04, 0x17
        /*001a*/ 	.short	(.L_809 - .L_808)
.L_808:
        /*001c*/ 	.word	0x00000000
        /*0020*/ 	.short	0x0005
        /*0022*/ 	.short	0x0024
        /*0024*/ 	.byte	0x00, 0xf0, 0x11, 0x00


	//----- nvinfo : EIATTR_KPARAM_INFO
	.align		4
.L_809:
        /*0028*/ 	.byte	0x04, 0x17
        /*002a*/ 	.short	(.L_811 - .L_810)
.L_810:
        /*002c*/ 	.word	0x00000000
        /*0030*/ 	.short	0x0004
        /*0032*/ 	.short	0x0020
        /*0034*/ 	.byte	0x00, 0xf0, 0x11, 0x00


	//----- nvinfo : EIATTR_KPARAM_INFO
	.align		4
.L_811:
        /*0038*/ 	.byte	0x04, 0x17
        /*003a*/ 	.short	(.L_813 - .L_812)
.L_812:
        /*003c*/ 	.word	0x00000000
        /*0040*/ 	.short	0x0003
        /*0042*/ 	.short	0x0018
        /*0044*/ 	.byte	0x00, 0xf5, 0x21, 0x00


	//----- nvinfo : EIATTR_KPARAM_INFO
	.align		4
.L_813:
        /*0048*/ 	.byte	0x04, 0x17
        /*004a*/ 	.short	(.L_815 - .L_814)
.L_814:
        /*004c*/ 	.word	0x00000000
        /*0050*/ 	.short	0x0002
        /*0052*/ 	.short	0x0010
        /*0054*/ 	.byte	0x00, 0xf5, 0x21, 0x00


	//----- nvinfo : EIATTR_KPARAM_INFO
	.align		4
.L_815:
        /*0058*/ 	.byte	0x04, 0x17
        /*005a*/ 	.short	(.L_817 - .L_816)
.L_816:
        /*005c*/ 	.word	0x00000000
        /*0060*/ 	.short	0x0001
        /*0062*/ 	.short	0x0008
        /*0064*/ 	.byte	0x00, 0xf5, 0x21, 0x00


	//----- nvinfo : EIATTR_KPARAM_INFO
	.align		4
.L_817:
        /*0068*/ 	.byte	0x04, 0x17
        /*006a*/ 	.short	(.L_819 - .L_818)
.L_818:
        /*006c*/ 	.word	0x00000000
        /*0070*/ 	.short	0x0000
        /*0072*/ 	.short	0x0000
        /*0074*/ 	.byte	0x00, 0xf5, 0x21, 0x00


	//----- nvinfo : EIATTR_SPARSE_MMA_MASK
	.align		4
.L_819:
        /*0078*/ 	.byte	0x03, 0x50
        /*007a*/ 	.short	0x0000


	//----- nvinfo : EIATTR_MAXREG_COUNT
	.align		4
        /*007c*/ 	.byte	0x03, 0x1b
        /*007e*/ 	.short	0x00ff


	//----- nvinfo : EIATTR_MERCURY_ISA_VERSION
	.align		4
        /*0080*/ 	.byte	0x03, 0x5f
        /*0082*/ 	.short	0x0101


	//----- nvinfo : EIATTR_VRC_CTA_INIT_COUNT
	.align		4
        /*0084*/ 	.byte	0x02, 0x4a
	.zero		1
	.zero		1


	//----- nvinfo : EIATTR_EXIT_INSTR_OFFSETS
	.align		4
        /*0088*/ 	.byte	0x04, 0x1c
        /*008a*/ 	.short	(.L_821 - .L_820)


	//   ....[0]....
.L_820:
        /*008c*/ 	.word	0x00000080


	//   ....[1]....
        /*0090*/ 	.word	0x00001380


	//   ....[2]....
        /*0094*/ 	.word	0x000013c0


	//----- nvinfo : EIATTR_INDIRECT_BRANCH_TARGETS
	.align		4
.L_821:
        /*0098*/ 	.byte	0x04, 0x34
        /*009a*/ 	.short	(.L_823 - .L_822)


	//   ....[0]....
.L_822:
        /*009c*/ 	.word	.L_x_365@srel
        /*00a0*/ 	.short	0x0
        /*00a2*/ 	.short	0x0
        /*00a4*/ 	.word	0x3
        /*00a8*/ 	.word	.L_x_366@srel
        /*00ac*/ 	.word	.L_x_367@srel
        /*00b0*/ 	.word	.L_x_368@srel


	//----- nvinfo : EIATTR_CBANK_PARAM_SIZE
	.align		4
.L_823:
        /*00b4*/ 	.byte	0x03, 0x19
        /*00b6*/ 	.short	0x002c


	//----- nvinfo : EIATTR_PARAM_CBANK
	.align		4
        /*00b8*/ 	.byte	0x04, 0x0a
        /*00ba*/ 	.short	(.L_825 - .L_824)
	.align		4
.L_824:
        /*00bc*/ 	.word	index@(.nv.constant0._Z16d_make_dens_stepPfS_S_Piiii)
        /*00c0*/ 	.short	0x0380
        /*00c2*/ 	.short	0x002c


	//----- nvinfo : EIATTR_SW_WAR
	.align		4
.L_825:
        /*00c4*/ 	.byte	0x04, 0x36
        /*00c6*/ 	.short	(.L_827 - .L_826)
.L_826:
        /*00c8*/ 	.word	0x00000008
.L_827:


//--------------------- .nv.callgraph             --------------------------
	.section	.nv.callgraph,"",@"SHT_CUDA_CALLGRAPH"
	.align	4
	.sectionentsize	8
	.align		4
        /*0000*/ 	.word	0x00000000
	.align		4
        /*0004*/ 	.word	0xffffffff
	.align		4
        /*0008*/ 	.word	0x00000000
	.align		4
        /*000c*/ 	.word	0xfffffffe
	.align		4
        /*0010*/ 	.word	0x00000000
	.align		4
        /*0014*/ 	.word	0xfffffffd
	.align		4
        /*0018*/ 	.word	0x00000000
	.align		4
        /*001c*/ 	.word	0xfffffffc


//--------------------- .nv.constant2._Z17d_kSpaceMakeForceP6float2S0_PKfPKiii --------------------------
	.section	.nv.constant2._Z17d_kSpaceMakeForceP6float2S0_PKfPKiii,"a",@progbits
	.sectionflags	@""
	.align	4
.nv.constant2._Z17d_kSpaceMakeForceP6float2S0_PKfPKiii:
        /*0000*/ 	.byte	0x40, 0x01, 0x00, 0x00, 0x20, 0x03, 0x00, 0x00, 0x00, 0x01, 0x00, 0x00


//--------------------- .nv.constant2._Z22d_prepareElectricFieldP6float2S0_S0_S0_fiiPKfPKi --------------------------
	.section	.nv.constant2._Z22d_prepareElectricFieldP6float2S0_S0_S0_fiiPKfPKi,"a",@progbits
	.sectionflags	@""
	.align	4
.nv.constant2._Z22d_prepareElectricFieldP6float2S0_S0_S0_fiiPKfPKi:
        /*0000*/ 	.byte	0x40, 0x01, 0x00, 0x00, 0x20, 0x03, 0x00, 0x00, 0x00, 0x01, 0x00, 0x00


//--------------------- .nv.constant2._Z31d_prepareElectrostaticPotentialP6float2S0_ffiiPKfPKi --------------------------
	.section	.nv.constant2._Z31d_prepareElectrostaticPotentialP6float2S0_ffiiPKfPKi,"a",@progbits
	.sectionflags	@""
	.align	4
.nv.constant2._Z31d_prepareElectrostaticPotentialP6float2S0_ffiiPKfPKi:
        /*0000*/ 	.byte	0x40, 0x01, 0x00, 0x00, 0x20, 0x03, 0x00, 0x00, 0x00, 0x01, 0x00, 0x00


//--------------------- .nv.constant2._Z11d_make_stepP6float2PfS1_Piii --------------------------
	.section	.nv.constant2._Z11d_make_stepP6float2PfS1_Piii,"a",@progbits
	.sectionflags	@""
	.align	4
.nv.constant2._Z11d_make_stepP6float2PfS1_Piii:
        /*0000*/ 	.byte	0x50, 0x01, 0x00, 0x00, 0x30, 0x03, 0x00, 0x00, 0x10, 0x01, 0x00, 0x00


//--------------------- .nv.constant2._Z16d_make_dens_stepPfS_S_Piiii --------------------------
	.section	.nv.constant2._Z16d_make_dens_stepPfS_S_Piiii,"a",@progbits
	.sectionflags	@""
	.align	4
.nv.constant2._Z16d_make_dens_stepPfS_S_Piiii:
        /*0000*/ 	.byte	0x50, 0x01, 0x00, 0x00, 0x30, 0x03, 0x00, 0x00, 0x10, 0x01, 0x00, 0x00


//--------------------- .text._Z21d_insertVirialCompC2CP6float2PKS_iii --------------------------
	.section	.text._Z21d_insertVirialCompC2CP6float2PKS_iii,"ax",@progbits
	.align	128
        .global         _Z21d_insertVirialCompC2CP6float2PKS_iii
        .type           _Z21d_insertVirialCompC2CP6float2PKS_iii,@function
        .size           _Z21d_insertVirialCompC2CP6float2PKS_iii,(.L_x_376 - _Z21d_insertVirialCompC2CP6float2PKS_iii)
        .other          _Z21d_insertVirialCompC2CP6float2PKS_iii,@"STO_CUDA_ENTRY STV_DEFAULT"
_Z21d_insertVirialCompC2CP6float2PKS_iii:
.text._Z21d_insertVirialCompC2CP6float2PKS_iii:
[----:B------:R-:W-:Y:S01]  /*0000*/  LDC R1, c[0x0][0x37c] ;  /* 0x0000df00ff017b82 */ /* 0x000fe20000000800 */
[----:B------:R-:W0:Y:S07]  /*0010*/  S2R R0, SR_TID.X ;  /* 0x0000000000007919 */ /* 0x000e2e0000002100 */
[----:B------:R-:W0:Y:S01]  /*0020*/  S2UR UR4, SR_CTAID.X ;  /* 0x00000000000479c3 */ /* 0x000e220000002500 */
[----:B------:R-:W1:Y:S07]  /*0030*/  LDCU UR5, c[0x0][0x398] ;  /* 0x00007300ff0577ac */ /* 0x000e6e0008000800 */
[----:B------:R-:W0:Y:S02]  /*0040*/  LDC R7, c[0x0][0x360] ;  /* 0x0000d800ff077b82 */ /* 0x000e240000000800 */
[----:B0-----:R-:W-:-:S05]  /*0050*/  IMAD R7, R7, UR4, R0 ;  /* 0x0000000407077c24 */ /* 0x001fca000f8e0200 */
[----:B-1----:R-:W-:-:S13]  /*0060*/  ISETP.GE.AND P0, PT, R7, UR5, PT ;  /* 0x0000000507007c0c */ /* 0x002fda000bf06270 */
[----:B------:R-:W-:Y:S05]  /*0070*/  @P0 EXIT ;  /* 0x000000000000094d */ /* 0x000fea0003800000 */
[----:B------:R-:W0:Y:S01]  /*0080*/  LDC.64 R2, c[0x0][0x388] ;  /* 0x0000e200ff027b82 */ /* 0x000e220000000a00 */
[----:B------:R-:W1:Y:S07]  /*0090*/  LDCU.64 UR4, c[0x0][0x358] ;  /* 0x00006b00ff0477ac */ /* 0x000e6e0008000a00 */
[----:B------:R-:W2:Y:S08]  /*00a0*/  LDC.64 R8, c[0x0][0x390] ;  /* 0x0000e400ff087b82 */ /* 0x000eb00000000a00 */
[----:B------:R-:W3:Y:S01]  /*00b0*/  LDC.64 R4, c[0x0][0x380] ;  /* 0x0000e000ff047b82 */ /* 0x000ee20000000a00 */
[----:B0-----:R-:W-:-:S06]  /*00c0*/  IMAD.WIDE R2, R7, 0x8, R2 ;  /* 0x0000000807027825 */ /* 0x001fcc00078e0202 */
[----:B-1----:R-:W4:Y:S01]  /*00d0*/  LDG.E.64 R2, desc[UR4][R2.64] ;  /* 0x0000000402027981 */ /* 0x002f22000c1e1b00 */
[----:B--2---:R-:W-:-:S04]  /*00e0*/  IMAD R7, R7, R9, R8 ;  /* 0x0000000907077224 */ /* 0x004fc800078e0208 */
[----:B---3--:R-:W-:-:S05]  /*00f0*/  IMAD.WIDE R4, R7, 0x8, R4 ;  /* 0x0000000807047825 */ /* 0x008fca00078e0204 */
[----:B----4-:R-:W-:Y:S01]  /*0100*/  STG.E.64 desc[UR4][R4.64], R2 ;  /* 0x0000000204007986 */ /* 0x010fe2000c101b04 */
[----:B------:R-:W-:Y:S05]  /*0110*/  EXIT ;  /* 0x000000000000794d */ /* 0x000fea0003800000 */
.L_x_0:
[----:B------:R-:W-:-:S00]  /*0120*/  BRA `(.L_x_0) ;  /* 0xfffffffc00fc7947 */ /* 0x000fc0000383ffff */
[----:B------:R-:W-:-:S00]  /*0130*/  NOP ;  /* 0x0000000000007918 */ /* 0x000fc00000000000 */
        /* <DEDUP_REMOVED lines=12> */
.L_x_376:


//--------------------- .text._Z22d_extractVirialCompR2CP6float2PKfiii --------------------------
	.section	.text._Z22d_extractVirialCompR2CP6float2PKfiii,"ax",@progbits
	.align	128
        .global         _Z22d_extractVirialCompR2CP6float2PKfiii
        .type           _Z22d_extractVirialCompR2CP6float2PKfiii,@function
        .size           _Z22d_extractVirialCompR2CP6float2PKfiii,(.L_x_377 - _Z22d_extractVirialCompR2CP6float2PKfiii)
        .other          _Z22d_extractVirialCompR2CP6float2PKfiii,@"STO_CUDA_ENTRY STV_DEFAULT"
_Z22d_extractVirialCompR2CP6float2PKfiii:
.text._Z22d_extractVirialCompR2CP6float2PKfiii:
        /* <DEDUP_REMOVED lines=12> */
[----:B0-----:R-:W-:-:S02]  /*00c0*/  IMAD R9, R7, R9, R8 ;  /* 0x0000000907097224 */ /* 0x001fc400078e0208 */
[----:B--2---:R-:W-:-:S05]  /*00d0*/  IMAD.WIDE R2, R7, 0x8, R2 ;  /* 0x0000000807027825 */ /* 0x004fca00078e0202 */
[----:B-1----:R-:W-:Y:S01]  /*00e0*/  STG.E desc[UR4][R2.64+0x4], RZ ;  /* 0x000004ff02007986 */ /* 0x002fe2000c101904 */
[----:B---3--:R-:W-:-:S06]  /*00f0*/  IMAD.WIDE R4, R9, 0x4, R4 ;  /* 0x0000000409047825 */ /* 0x008fcc00078e0204 */
[----:B------:R-:W2:Y:S04]  /*0100*/  LDG.E R5, desc[UR4][R4.64] ;  /* 0x0000000404057981 */ /* 0x000ea8000c1e1900 */
[----:B--2---:R-:W-:Y:S01]  /*0110*/  STG.E desc[UR4][R2.64], R5 ;  /* 0x0000000502007986 */ /* 0x004fe2000c101904 */
[----:B------:R-:W-:Y:S05]  /*0120*/  EXIT ;  /* 0x000000000000794d */ /* 0x000fea0003800000 */
.L_x_1:
        /* <DEDUP_REMOVED lines=13> */
.L_x_377:


//--------------------- .text._Z15d_prepareVirialPK6float2S1_PS_iiii --------------------------
	.section	.text._Z15d_prepareVirialPK6float2S1_PS_iiii,"ax",@progbits
	.align	128
        .global         _Z15d_prepareVirialPK6float2S1_PS_iiii
        .type           _Z15d_prepareVirialPK6float2S1_PS_iiii,@function
        .size           _Z15d_prepareVirialPK6float2S1_PS_iiii,(.L_x_378 - _Z15d_prepareVirialPK6float2S1_PS_iiii)
        .other          _Z15d_prepareVirialPK6float2S1_PS_iiii,@"STO_CUDA_ENTRY STV_DEFAULT"
_Z15d_prepareVirialPK6float2S1_PS_iiii:
.text._Z15d_prepareVirialPK6float2S1_PS_iiii:
        /* <DEDUP_REMOVED lines=8> */
[----:B------:R-:W0:Y:S01]  /*0080*/  LDC R0, c[0x0][0x398] ;  /* 0x0000e600ff007b82 */ /* 0x000e220000000800 */
[----:B------:R-:W0:Y:S01]  /*0090*/  LDCU UR6, c[0x0][0x3a0] ;  /* 0x00007400ff0677ac */ /* 0x000e220008000800 */
[----:B------:R-:W1:Y:S06]  /*00a0*/  LDCU.64 UR4, c[0x0][0x358] ;  /* 0x00006b00ff0477ac */ /* 0x000e6c0008000a00 */
[----:B------:R-:W2:Y:S08]  /*00b0*/  LDC.64 R4, c[0x0][0x388] ;  /* 0x0000e200ff047b82 */ /* 0x000eb00000000a00 */
[----:B------:R-:W3:Y:S01]  /*00c0*/  LDC.64 R2, c[0x0][0x380] ;  /* 0x0000e000ff027b82 */ /* 0x000ee20000000a00 */
[----:B0-----:R-:W-:-:S02]  /*00d0*/  IMAD R7, R9, UR6, R0 ;  /* 0x0000000609077c24 */ /* 0x001fc4000f8e0200 */
[----:B--2---:R-:W-:-:S05]  /*00e0*/  IMAD.WIDE R4, R9, 0x8, R4 ;  /* 0x0000000809047825 */ /* 0x004fca00078e0204 */
[----:B-1----:R-:W2:Y:S01]  /*00f0*/  LDG.E.64 R12, desc[UR4][R4.64] ;  /* 0x00000004040c7981 */ /* 0x002ea2000c1e1b00 */
[----:B---3--:R-:W-:Y:S02]  /*0100*/  IMAD.WIDE R2, R7, 0x8, R2 ;  /* 0x0000000807027825 */ /* 0x008fe400078e0202 */
[----:B------:R-:W0:Y:S03]  /*0110*/  LDC.64 R6, c[0x0][0x390] ;  /* 0x0000e400ff067b82 */ /* 0x000e260000000a00 */
[----:B------:R-:W2:Y:S01]  /*0120*/  LDG.E.64 R10, desc[UR4][R2.64] ;  /* 0x00000004020a7981 */ /* 0x000ea2000c1e1b00 */
[----:B0-----:R-:W-:-:S04]  /*0130*/  IMAD.WIDE R6, R9, 0x8, R6 ;  /* 0x0000000809067825 */ /* 0x001fc800078e0206 */
[----:B--2---:R-:W-:-:S04]  /*0140*/  FMUL R15, R11, R13 ;  /* 0x0000000d0b0f7220 */ /* 0x004fc80000400000 */
[----:B------:R-:W-:-:S05]  /*0150*/  FFMA R15, R10, R12, -R15 ;  /* 0x0000000c0a0f7223 */ /* 0x000fca000000080f */
[----:B------:R-:W-:Y:S04]  /*0160*/  STG.E desc[UR4][R6.64], R15 ;  /* 0x0000000f06007986 */ /* 0x000fe8000c101904 */
[----:B------:R-:W2:Y:S04]  /*0170*/  LDG.E R8, desc[UR4][R2.64] ;  /* 0x0000000402087981 */ /* 0x000ea8000c1e1900 */
[----:B------:R-:W3:Y:S01]  /*0180*/  LDG.E R0, desc[UR4][R4.64] ;  /* 0x0000000404007981 */ /* 0x000ee2000c1e1900 */
[----:B--2---:R-:W-:-:S04]  /*0190*/  FMUL R8, R13, R8 ;  /* 0x000000080d087220 */ /* 0x004fc80000400000 */
[----:B---3--:R-:W-:-:S05]  /*01a0*/  FFMA R11, R11, R0, R8 ;  /* 0x000000000b0b7223 */ /* 0x008fca0000000008 */
[----:B------:R-:W-:Y:S01]  /*01b0*/  STG.E desc[UR4][R6.64+0x4], R11 ;  /* 0x0000040b06007986 */ /* 0x000fe2000c101904 */
[----:B------:R-:W-:Y:S05]  /*01c0*/  EXIT ;  /* 0x000000000000794d */ /* 0x000fea0003800000 */
.L_x_2:
        /* <DEDUP_REMOVED lines=11> */
.L_x_378:


//--------------------- .text._Z12d_initVirialPfPKfS1_S1_S1_iiPKii --------------------------
	.section	.text._Z12d_initVirialPfPKfS1_S1_S1_iiPKii,"ax",@progbits
	.align	128
        .global         _Z12d_initVirialPfPKfS1_S1_S1_iiPKii
        .type           _Z12d_initVirialPfPKfS1_S1_S1_iiPKii,@function
        .size           _Z12d_initVirialPfPKfS1_S1_S1_iiPKii,(.L_x_379 - _Z12d_initVirialPfPKfS1_S1_S1_iiPKii)
        .other          _Z12d_initVirialPfPKfS1_S1_S1_iiPKii,@"STO_CUDA_ENTRY STV_DEFAULT"
_Z12d_initVirialPfPKfS1_S1_S1_iiPKii:
.text._Z12d_initVirialPfPKfS1_S1_S1_iiPKii:
[----:B------:R-:W0:Y:S01]  /*0000*/  LDC R1, c[0x0][0x37c] ;  /* 0x0000df00ff017b82 */ /* 0x000e220000000800 */
[----:B------:R-:W1:Y:S07]  /*0010*/  S2R R3, SR_TID.X ;  /* 0x0000000000037919 */ /* 0x000e6e0000002100 */
[----:B------:R-:W1:Y:S01]  /*0020*/  S2UR UR4, SR_CTAID.X ;  /* 0x00000000000479c3 */ /* 0x000e620000002500 */
[----:B------:R-:W2:Y:S01]  /*0030*/  LDCU UR5, c[0x0][0x3b8] ;  /* 0x00007700ff0577ac */ /* 0x000ea20008000800 */
[----:B0-----:R-:W-:-:S06]  /*0040*/  VIADD R1, R1, 0xffffffd0 ;  /* 0xffffffd001017836 */ /* 0x001fcc0000000000 */
[----:B------:R-:W1:Y:S02]  /*0050*/  LDC R0, c[0x0][0x360] ;  /* 0x0000d800ff007b82 */ /* 0x000e640000000800 */
[----:B-1----:R-:W-:-:S05]  /*0060*/  IMAD R0, R0, UR4, R3 ;  /* 0x0000000400007c24 */ /* 0x002fca000f8e0203 */
[----:B--2---:R-:W-:-:S13]  /*0070*/  ISETP.GE.AND P0, PT, R0, UR5, PT ;  /* 0x0000000500007c0c */ /* 0x004fda000bf06270 */
[----:B------:R-:W-:Y:S05]  /*0080*/  @P0 EXIT ;  /* 0x000000000000094d */ /* 0x000fea0003800000 */
[----:B------:R-:W0:Y:S01]  /*0090*/  LDC R7, c[0x0][0x3a8] ;  /* 0x0000ea00ff077b82 */ /* 0x000e220000000800 */
[----:B------:R-:W-:Y:S01]  /*00a0*/  VIADD R6, R1, 0xc ;  /* 0x0000000c01067836 */ /* 0x000fe20000000000 */
[----:B0-----:R-:W-:-:S13]  /*00b0*/  ISETP.GE.AND P0, PT, R7, 0x1, PT ;  /* 0x000000010700780c */ /* 0x001fda0003f06270 */
[----:B------:R-:W-:Y:S05]  /*00c0*/  @!P0 BRA `(.L_x_3) ;  /* 0x0000000000f48947 */ /* 0x000fea0003800000 */
[C---:B------:R-:W-:Y:S01]  /*00d0*/  ISETP.GE.U32.AND P1, PT, R7.reuse, 0x10, PT ;  /* 0x000000100700780c */ /* 0x040fe20003f26070 */
[----:B------:R-:W-:Y:S01]  /*00e0*/  HFMA2 R3, -RZ, RZ, 0, 0 ;  /* 0x00000000ff037431 */ /* 0x000fe200000001ff */
[----:B------:R-:W-:-:S04]  /*00f0*/  LOP3.LUT R5, R7, 0xf, RZ, 0xc0, !PT ;  /* 0x0000000f07057812 */ /* 0x000fc800078ec0ff */
[----:B------:R-:W-:-:S07]  /*0100*/  ISETP.NE.AND P2, PT, R5, RZ, PT ;  /* 0x000000ff0500720c */ /* 0x000fce0003f45270 */
[----:B------:R-:W-:Y:S06]  /*0110*/  @!P1 BRA `(.L_x_4) ;  /* 0x00000000005c9947 */ /* 0x000fec0003800000 */
[----:B------:R-:W-:Y:S01]  /*0120*/  LOP3.LUT R3, R7, 0x7ffffff0, RZ, 0xc0, !PT ;  /* 0x7ffffff007037812 */ /* 0x000fe200078ec0ff */
[----:B------:R-:W-:-:S04]  /*0130*/  VIADD R4, R1, 0x2c ;  /* 0x0000002c01047836 */ /* 0x000fc80000000000 */
[----:B------:R-:W-:-:S07]  /*0140*/  IMAD.MOV R2, RZ, RZ, -R3 ;  /* 0x000000ffff027224 */ /* 0x000fce00078e0a03 */
.L_x_5:
[----:B------:R-:W-:Y:S01]  /*0150*/  IADD3 R2, PT, PT, R2, 0x10, RZ ;  /* 0x0000001002027810 */ /* 0x000fe20007ffe0ff */
[----:B------:R-:W-:Y:S03]  /*0160*/  STL [R4+-0x20], RZ ;  /* 0xffffe0ff04007387 */ /* 0x000fe60000100800 */
[----:B------:R-:W-:Y:S01]  /*0170*/  ISETP.NE.AND P1, PT, R2, RZ, PT ;  /* 0x000000ff0200720c */ /* 0x000fe20003f25270 */
[----:B------:R-:W-:Y:S04]  /*0180*/  STL [R4+-0x1c], RZ ;  /* 0xffffe4ff04007387 */ /* 0x000fe80000100800 */
[----:B------:R-:W-:Y:S04]  /*0190*/  STL [R4+-0x18], RZ ;  /* 0xffffe8ff04007387 */ /* 0x000fe80000100800 */
[----:B------:R-:W-:Y:S04]  /*01a0*/  STL [R4+-0x14], RZ ;  /* 0xffffecff04007387 */ /* 0x000fe80000100800 */
[----:B------:R-:W-:Y:S04]  /*01b0*/  STL [R4+-0x10], RZ ;  /* 0xfffff0ff04007387 */ /* 0x000fe80000100800 */
[----:B------:R-:W-:Y:S04]  /*01c0*/  STL [R4+-0xc], RZ ;  /* 0xfffff4ff04007387 */ /* 0x000fe80000100800 */
[----:B------:R-:W-:Y:S04]  /*01d0*/  STL [R4+-0x8], RZ ;  /* 0xfffff8ff04007387 */ /* 0x000fe80000100800 */
[----:B------:R-:W-:Y:S04]  /*01e0*/  STL [R4+-0x4], RZ ;  /* 0xfffffcff04007387 */ /* 0x000fe80000100800 */
[----:B------:R-:W-:Y:S04]  /*01f0*/  STL [R4], RZ ;  /* 0x000000ff04007387 */ /* 0x000fe80000100800 */
[----:B------:R-:W-:Y:S04]  /*0200*/  STL [R4+0x4], RZ ;  /* 0x000004ff04007387 */ /* 0x000fe80000100800 */
[----:B------:R-:W-:Y:S04]  /*0210*/  STL [R4+0x8], RZ ;  /* 0x000008ff04007387 */ /* 0x000fe80000100800 */
[----:B------:R-:W-:Y:S04]  /*0220*/  STL [R4+0xc], RZ ;  /* 0x00000cff04007387 */ /* 0x000fe80000100800 */
[----:B------:R-:W-:Y:S04]  /*0230*/  STL [R4+0x10], RZ ;  /* 0x000010ff04007387 */ /* 0x000fe80000100800 */
[----:B------:R-:W-:Y:S04]  /*0240*/  STL [R4+0x14], RZ ;  /* 0x000014ff04007387 */ /* 0x000fe80000100800 */
[----:B------:R-:W-:Y:S04]  /*0250*/  STL [R4+0x18], RZ ;  /* 0x000018ff04007387 */ /* 0x000fe80000100800 */
[----:B------:R0:W-:Y:S02]  /*0260*/  STL [R4+0x1c], RZ ;  /* 0x00001cff04007387 */ /* 0x0001e40000100800 */
[----:B0-----:R-:W-:Y:S01]  /*0270*/  VIADD R4, R4, 0x40 ;  /* 0x0000004004047836 */ /* 0x001fe20000000000 */
[----:B------:R-:W-:Y:S06]  /*0280*/  @P1 BRA `(.L_x_5) ;  /* 0xfffffffc00b01947 */ /* 0x000fec000383ffff */
.L_x_4:
[----:B------:R-:W-:Y:S05]  /*0290*/  @!P2 BRA `(.L_x_3) ;  /* 0x000000000080a947 */ /* 0x000fea0003800000 */
[----:B------:R-:W-:Y:S02]  /*02a0*/  ISETP.GE.U32.AND P1, PT, R5, 0x8, PT ;  /* 0x000000080500780c */ /* 0x000fe40003f26070 */
[----:B------:R-:W-:-:S04]  /*02b0*/  LOP3.LUT R4, R7, 0x7, RZ, 0xc0, !PT ;  /* 0x0000000707047812 */ /* 0x000fc800078ec0ff */
[----:B------:R-:W-:-:S07]  /*02c0*/  ISETP.NE.AND P2, PT, R4, RZ, PT ;  /* 0x000000ff0400720c */ /* 0x000fce0003f45270 */
[----:B------:R-:W-:Y:S06]  /*02d0*/  @!P1 BRA `(.L_x_6) ;  /* 0x0000000000289947 */ /* 0x000fec0003800000 */
[C---:B------:R-:W-:Y:S01]  /*02e0*/  IMAD R2, R3.reuse, 0x4, R6 ;  /* 0x0000000403027824 */ /* 0x040fe200078e0206 */
[----:B------:R-:W-:-:S04]  /*02f0*/  IADD3 R3, PT, PT, R3, 0x8, RZ ;  /* 0x0000000803037810 */ /* 0x000fc80007ffe0ff */
[----:B------:R0:W-:Y:S04]  /*0300*/  STL [R2], RZ ;  /* 0x000000ff02007387 */ /* 0x0001e80000100800 */
[----:B------:R0:W-:Y:S04]  /*0310*/  STL [R2+0x4], RZ ;  /* 0x000004ff02007387 */ /* 0x0001e80000100800 */
[----:B------:R0:W-:Y:S04]  /*0320*/  STL [R2+0x8], RZ ;  /* 0x000008ff02007387 */ /* 0x0001e80000100800 */
[----:B------:R0:W-:Y:S04]  /*0330*/  STL [R2+0xc], RZ ;  /* 0x00000cff02007387 */ /* 0x0001e80000100800 */
[----:B------:R0:W-:Y:S04]  /*0340*/  STL [R2+0x10], RZ ;  /* 0x000010ff02007387 */ /* 0x0001e80000100800 */
[----:B------:R0:W-:Y:S04]  /*0350*/  STL [R2+0x14], RZ ;  /* 0x000014ff02007387 */ /* 0x0001e80000100800 */
[----:B------:R0:W-:Y:S04]  /*0360*/  STL [R2+0x18], RZ ;  /* 0x000018ff02007387 */ /* 0x0001e80000100800 */
[----:B------:R0:W-:Y:S02]  /*0370*/  STL [R2+0x1c], RZ ;  /* 0x00001cff02007387 */ /* 0x0001e40000100800 */
.L_x_6:
[----:B------:R-:W-:Y:S05]  /*0380*/  @!P2 BRA `(.L_x_3) ;  /* 0x000000000044a947 */ /* 0x000fea0003800000 */
[----:B------:R-:W-:Y:S02]  /*0390*/  ISETP.GE.U32.AND P1, PT, R4, 0x4, PT ;  /* 0x000000040400780c */ /* 0x000fe40003f26070 */
[----:B0-----:R-:W-:-:S04]  /*03a0*/  LOP3.LUT R2, R7, 0x3, RZ, 0xc0, !PT ;  /* 0x0000000307027812 */ /* 0x001fc800078ec0ff */
[----:B------:R-:W-:-:S07]  /*03b0*/  ISETP.NE.AND P2, PT, R2, RZ, PT ;  /* 0x000000ff0200720c */ /* 0x000fce0003f45270 */
[C---:B------:R-:W-:Y:S02]  /*03c0*/  @P1 IMAD R4, R3.reuse, 0x4, R6 ;  /* 0x0000000403041824 */ /* 0x040fe400078e0206 */
[----:B------:R-:W-:-:S03]  /*03d0*/  @P1 VIADD R3, R3, 0x4 ;  /* 0x0000000403031836 */ /* 0x000fc60000000000 */
[----:B------:R1:W-:Y:S04]  /*03e0*/  @P1 STL [R4], RZ ;  /* 0x000000ff04001387 */ /* 0x0003e80000100800 */
[----:B------:R1:W-:Y:S04]  /*03f0*/  @P1 STL [R4+0x4], RZ ;  /* 0x000004ff04001387 */ /* 0x0003e80000100800 */
[----:B------:R1:W-:Y:S04]  /*0400*/  @P1 STL [R4+0x8], RZ ;  /* 0x000008ff04001387 */ /* 0x0003e80000100800 */
[----:B------:R1:W-:Y:S01]  /*0410*/  @P1 STL [R4+0xc], RZ ;  /* 0x00000cff04001387 */ /* 0x0003e20000100800 */
[----:B------:R-:W-:Y:S05]  /*0420*/  @!P2 BRA `(.L_x_3) ;  /* 0x00000000001ca947 */ /* 0x000fea0003800000 */
[----:B------:R-:W-:Y:S01]  /*0430*/  IMAD R3, R3, 0x4, R6 ;  /* 0x0000000403037824 */ /* 0x000fe200078e0206 */
[----:B------:R-:W-:-:S07]  /*0440*/  IADD3 R2, PT, PT, -R2, RZ, RZ ;  /* 0x000000ff02027210 */ /* 0x000fce0007ffe1ff */
.L_x_7:
[----:B------:R-:W-:Y:S01]  /*0450*/  VIADD R2, R2, 0x1 ;  /* 0x0000000102027836 */ /* 0x000fe20000000000 */
[----:B------:R0:W-:Y:S04]  /*0460*/  STL [R3], RZ ;  /* 0x000000ff03007387 */ /* 0x0001e80000100800 */
[----:B------:R-:W-:Y:S01]  /*0470*/  ISETP.NE.AND P1, PT, R2, RZ, PT ;  /* 0x000000ff0200720c */ /* 0x000fe20003f25270 */
[----:B0-----:R-:W-:-:S12]  /*0480*/  VIADD R3, R3, 0x4 ;  /* 0x0000000403037836 */ /* 0x001fd80000000000 */
[----:B------:R-:W-:Y:S05]  /*0490*/  @P1 BRA `(.L_x_7) ;  /* 0xfffffffc00ec1947 */ /* 0x000fea000383ffff */
.L_x_3:
[----:B------:R-:W-:Y:S01]  /*04a0*/  ISETP.NE.AND P1, PT, R7, 0x3, PT ;  /* 0x000000030700780c */ /* 0x000fe20003f25270 */
[----:B------:R-:W2:-:S12]  /*04b0*/  LDCU.64 UR12, c[0x0][0x358] ;  /* 0x00006b00ff0c77ac */ /* 0x000e980008000a00 */
[----:B------:R-:W-:Y:S05]  /*04c0*/  @!P1 BRA `(.L_x_8) ;  /* 0x0000000000909947 */ /* 0x000fea0003800000 */
[----:B------:R-:W-:-:S13]  /*04d0*/  ISETP.NE.AND P1, PT, R7, 0x2, PT ;  /* 0x000000020700780c */ /* 0x000fda0003f25270 */
[----:B------:R-:W-:Y:S05]  /*04e0*/  @!P1 BRA `(.L_x_9) ;  /* 0x0000000000109947 */ /* 0x000fea0003800000 */
[----:B------:R-:W-:-:S13]  /*04f0*/  ISETP.NE.AND P1, PT, R7, 0x1, PT ;  /* 0x000000010700780c */ /* 0x000fda0003f25270 */
[----:B------:R-:W-:Y:S05]  /*0500*/  @P1 BRA `(.L_x_10) ;  /* 0x0000000400741947 */ /* 0x000fea0003800000 */
[----:B------:R3:W-:Y:S01]  /*0510*/  STL [R1], R0 ;  /* 0x0000000001007387 */ /* 0x0007e20000100800 */
[----:B------:R-:W-:Y:S05]  /*0520*/  BRA `(.L_x_10) ;  /* 0x00000004006c7947 */ /* 0x000fea0003800000 */
.L_x_9:
[----:B0-----:R-:W2:Y:S02]  /*0530*/  LDC.64 R2, c[0x0][0x3b0] ;  /* 0x0000ec00ff027b82 */ /* 0x001ea40000000a00 */
[----:B--2---:R0:W2:Y:S02]  /*0540*/  LDG.E R9, desc[UR12][R2.64] ;  /* 0x0000000c02097981 */ /* 0x0040a4000c1e1900 */
[----:B0-----:R-:W-:Y:S02]  /*0550*/  IABS R2, R0 ;  /* 0x0000000000027213 */ /* 0x001fe40000000000 */
[-C--:B--2---:R-:W-:Y:S02]  /*0560*/  IABS R11, R9.reuse ;  /* 0x00000009000b7213 */ /* 0x084fe40000000000 */
[----:B------:R-:W-:Y:S02]  /*0570*/  IABS R3, R9 ;  /* 0x0000000900037213 */ /* 0x000fe40000000000 */
[----:B------:R-:W0:Y:S08]  /*0580*/  I2F.RP R8, R11 ;  /* 0x0000000b00087306 */ /* 0x000e300000209400 */
[----:B0-----:R-:W1:Y:S02]  /*0590*/  MUFU.RCP R8, R8 ;  /* 0x0000000800087308 */ /* 0x001e640000001000 */
[----:B-1----:R-:W-:-:S02]  /*05a0*/  IADD3 R4, PT, PT, R8, 0xffffffe, RZ ;  /* 0x0ffffffe08047810 */ /* 0x002fc40007ffe0ff */
[----:B------:R-:W-:-:S04]  /*05b0*/  IADD3 R8, PT, PT, RZ, -R3, RZ ;  /* 0x80000003ff087210 */ /* 0x000fc80007ffe0ff */
[----:B------:R0:W1:Y:S02]  /*05c0*/  F2I.FTZ.U32.TRUNC.NTZ R5, R4 ;  /* 0x0000000400057305 */ /* 0x000064000021f000 */
[----:B0-----:R-:W-:Y:S02]  /*05d0*/  IMAD.MOV.U32 R4, RZ, RZ, RZ ;  /* 0x000000ffff047224 */ /* 0x001fe400078e00ff */
[----:B-1----:R-:W-:-:S04]  /*05e0*/  IMAD.MOV R10, RZ, RZ, -R5 ;  /* 0x000000ffff0a7224 */ /* 0x002fc800078e0a05 */
[----:B------:R-:W-:-:S04]  /*05f0*/  IMAD R13, R10, R11, RZ ;  /* 0x0000000b0a0d7224 */ /* 0x000fc800078e02ff */
[----:B------:R-:W-:-:S06]  /*0600*/  IMAD.HI.U32 R5, R5, R13, R4 ;  /* 0x0000000d05057227 */ /* 0x000fcc00078e0004 */
[----:B------:R-:W-:-:S04]  /*0610*/  IMAD.HI.U32 R3, R5, R2, RZ ;  /* 0x0000000205037227 */ /* 0x000fc800078e00ff */
[----:B------:R-:W-:-:S05]  /*0620*/  IMAD R2, R3, R8, R2 ;  /* 0x0000000803027224 */ /* 0x000fca00078e0202 */
[----:B------:R-:W-:-:S13]  /*0630*/  ISETP.GT.U32.AND P3, PT, R11, R2, PT ;  /* 0x000000020b00720c */ /* 0x000fda0003f64070 */
[----:B------:R-:W-:Y:S02]  /*0640*/  @!P3 IMAD.IADD R2, R2, 0x1, -R11 ;  /* 0x000000010202b824 */ /* 0x000fe400078e0a0b */
[----:B------:R-:W-:Y:S01]  /*0650*/  @!P3 VIADD R3, R3, 0x1 ;  /* 0x000000010303b836 */ /* 0x000fe20000000000 */
[----:B------:R-:W-:Y:S02]  /*0660*/  ISETP.NE.AND P3, PT, R9, RZ, PT ;  /* 0x000000ff0900720c */ /* 0x000fe40003f65270 */
[----:B------:R-:W-:Y:S02]  /*0670*/  ISETP.GE.U32.AND P1, PT, R2, R11, PT ;  /* 0x0000000b0200720c */ /* 0x000fe40003f26070 */
[----:B------:R-:W-:-:S04]  /*0680*/  LOP3.LUT R2, R0, R9, RZ, 0x3c, !PT ;  /* 0x0000000900027212 */ /* 0x000fc800078e3cff */
[----:B------:R-:W-:-:S07]  /*0690*/  ISETP.GE.AND P2, PT, R2, RZ, PT ;  /* 0x000000ff0200720c */ /* 0x000fce0003f46270 */
[----:B------:R-:W-:-:S06]  /*06a0*/  @P1 IADD3 R3, PT, PT, R3, 0x1, RZ ;  /* 0x0000000103031810 */ /* 0x000fcc0007ffe0ff */
[----:B------:R-:W-:Y:S01]  /*06b0*/  @!P2 IMAD.MOV R3, RZ, RZ, -R3 ;  /* 0x000000ffff03a224 */ /* 0x000fe200078e0a03 */
[----:B------:R-:W-:-:S05]  /*06c0*/  @!P3 LOP3.LUT R3, RZ, R9, RZ, 0x33, !PT ;  /* 0x00000009ff03b212 */ /* 0x000fca00078e33ff */
[----:B------:R-:W-:-:S04]  /*06d0*/  IMAD.MOV R2, RZ, RZ, -R3 ;  /* 0x000000ffff027224 */ /* 0x000fc800078e0a03 */
[----:B------:R-:W-:-:S05]  /*06e0*/  IMAD R2, R9, R2, R0 ;  /* 0x0000000209027224 */ /* 0x000fca00078e0200 */
[----:B------:R1:W-:Y:S01]  /*06f0*/  STL.64 [R1], R2 ;  /* 0x0000000201007387 */ /* 0x0003e20000100a00 */
[----:B------:R-:W-:Y:S05]  /*0700*/  BRA `(.L_x_10) ;  /* 0x0000000000f47947 */ /* 0x000fea0003800000 */
.L_x_8:
[----:B------:R-:W2:Y:S02]  /*0710*/  LDC.64 R8, c[0x0][0x3b0] ;  /* 0x0000ec00ff087b82 */ /* 0x000ea40000000a00 */
[----:B--2---:R-:W2:Y:S04]  /*0720*/  LDG.E R3, desc[UR12][R8.64+0x4] ;  /* 0x0000040c08037981 */ /* 0x004ea8000c1e1900 */
[----:B-1----:R1:W2:Y:S02]  /*0730*/  LDG.E R4, desc[UR12][R8.64] ;  /* 0x0000000c08047981 */ /* 0x0022a4000c1e1900 */
[----:B-1----:R-:W-:Y:S01]  /*0740*/  IABS R8, R0 ;  /* 0x0000000000087213 */ /* 0x002fe20000000000 */
[----:B--2---:R-:W-:-:S05]  /*0750*/  IMAD R3, R4, R3, RZ ;  /* 0x0000000304037224 */ /* 0x004fca00078e02ff */
[-C--:B------:R-:W-:Y:S02]  /*0760*/  IABS R13, R3.reuse ;  /* 0x00000003000d7213 */ /* 0x080fe40000000000 */
[----:B------:R-:W-:Y:S02]  /*0770*/  IABS R9, R3 ;  /* 0x0000000300097213 */ /* 0x000fe40000000000 */
[----:B0-----:R-:W0:Y:S03]  /*0780*/  I2F.RP R2, R13 ;  /* 0x0000000d00027306 */ /* 0x001e260000209400 */
[----:B------:R-:W-:-:S05]  /*0790*/  IMAD.MOV R9, RZ, RZ, -R9 ;  /* 0x000000ffff097224 */ /* 0x000fca00078e0a09 */
[----:B0-----:R-:W0:Y:S02]  /*07a0*/  MUFU.RCP R2, R2 ;  /* 0x0000000200027308 */ /* 0x001e240000001000 */
[----:B0-----:R-:W-:-:S06]  /*07b0*/  IADD3 R10, PT, PT, R2, 0xffffffe, RZ ;  /* 0x0ffffffe020a7810 */ /* 0x001fcc0007ffe0ff */
[----:B------:R0:W1:Y:S02]  /*07c0*/  F2I.FTZ.U32.TRUNC.NTZ R11, R10 ;  /* 0x0000000a000b7305 */ /* 0x000064000021f000 */
[----:B0-----:R-:W-:Y:S02]  /*07d0*/  IMAD.MOV.U32 R10, RZ, RZ, RZ ;  /* 0x000000ffff0a7224 */ /* 0x001fe400078e00ff */
[----:B-1----:R-:W-:-:S04]  /*07e0*/  IMAD.MOV R12, RZ, RZ, -R11 ;  /* 0x000000ffff0c7224 */ /* 0x002fc800078e0a0b */
[----:B------:R-:W-:Y:S01]  /*07f0*/  IMAD R5, R12, R13, RZ ;  /* 0x0000000d0c057224 */ /* 0x000fe200078e02ff */
[----:B------:R-:W-:-:S03]  /*0800*/  IABS R12, R4 ;  /* 0x00000004000c7213 */ /* 0x000fc60000000000 */
[----:B------:R-:W-:Y:S01]  /*0810*/  IMAD.HI.U32 R11, R11, R5, R10 ;  /* 0x000000050b0b7227 */ /* 0x000fe200078e000a */
[----:B------:R-:W-:-:S03]  /*0820*/  MOV R5, R12 ;  /* 0x0000000c00057202 */ /* 0x000fc60000000f00 */
[----:B------:R-:W-:Y:S01]  /*0830*/  IMAD.MOV R12, RZ, RZ, -R12 ;  /* 0x000000ffff0c7224 */ /* 0x000fe200078e0a0c */
[----:B------:R-:W0:Y:S01]  /*0840*/  I2F.RP R10, R5 ;  /* 0x00000005000a7306 */ /* 0x000e220000209400 */
[----:B------:R-:W-:-:S04]  /*0850*/  IMAD.HI.U32 R2, R11, R8, RZ ;  /* 0x000000080b027227 */ /* 0x000fc800078e00ff */
[----:B------:R-:W-:Y:S02]  /*0860*/  IMAD R8, R2, R9, R8 ;  /* 0x0000000902087224 */ /* 0x000fe400078e0208 */
[----:B------:R-:W-:-:S03]  /*0870*/  IMAD.MOV R11, RZ, RZ, -R3 ;  /* 0x000000ffff0b7224 */ /* 0x000fc600078e0a03 */
[----:B------:R-:W-:Y:S01]  /*0880*/  ISETP.GT.U32.AND P3, PT, R13, R8, PT ;  /* 0x000000080d00720c */ /* 0x000fe20003f64070 */
[----:B0-----:R-:W0:-:S12]  /*0890*/  MUFU.RCP R10, R10 ;  /* 0x0000000a000a7308 */ /* 0x001e180000001000 */
[-C--:B------:R-:W-:Y:S02]  /*08a0*/  @!P3 IADD3 R8, PT, PT, R8, -R13.reuse, RZ ;  /* 0x8000000d0808b210 */ /* 0x080fe40007ffe0ff */
[----:B------:R-:W-:Y:S02]  /*08b0*/  @!P3 IADD3 R2, PT, PT, R2, 0x1, RZ ;  /* 0x000000010202b810 */ /* 0x000fe40007ffe0ff */
[----:B------:R-:W-:Y:S02]  /*08c0*/  ISETP.GE.U32.AND P1, PT, R8, R13, PT ;  /* 0x0000000d0800720c */ /* 0x000fe40003f26070 */
[----:B------:R-:W-:Y:S02]  /*08d0*/  LOP3.LUT R8, R0, R3, RZ, 0x3c, !PT ;  /* 0x0000000300087212 */ /* 0x000fe400078e3cff */
[----:B------:R-:W-:Y:S01]  /*08e0*/  ISETP.NE.AND P3, PT, R3, RZ, PT ;  /* 0x000000ff0300720c */ /* 0x000fe20003f65270 */
[----:B0-----:R-:W-:Y:S01]  /*08f0*/  VIADD R9, R10, 0xffffffe ;  /* 0x0ffffffe0a097836 */ /* 0x001fe20000000000 */
[----:B------:R-:W-:-:S05]  /*0900*/  ISETP.GE.AND P2, PT, R8, RZ, PT ;  /* 0x000000ff0800720c */ /* 0x000fca0003f46270 */
[----:B------:R-:W0:Y:S02]  /*0910*/  F2I.FTZ.U32.TRUNC.NTZ R9, R9 ;  /* 0x0000000900097305 */ /* 0x000e24000021f000 */
[----:B------:R-:W-:-:S06]  /*0920*/  @P1 VIADD R2, R2, 0x1 ;  /* 0x0000000102021836 */ /* 0x000fcc0000000000 */
[----:B------:R-:W-:Y:S02]  /*0930*/  @!P2 IADD3 R2, PT, PT, -R2, RZ, RZ ;  /* 0x000000ff0202a210 */ /* 0x000fe40007ffe1ff */
[----:B------:R-:W-:Y:S02]  /*0940*/  @!P3 LOP3.LUT R2, RZ, R3, RZ, 0x33, !PT ;  /* 0x00000003ff02b212 */ /* 0x000fe400078e33ff */
[----:B0-----:R-:W-:-:S03]  /*0950*/  IADD3 R8, PT, PT, RZ, -R9, RZ ;  /* 0x80000009ff087210 */ /* 0x001fc60007ffe0ff */
[----:B------:R-:W-:Y:S01]  /*0960*/  IMAD R11, R2, R11, R0 ;  /* 0x0000000b020b7224 */ /* 0x000fe200078e0200 */
[----:B------:R0:W-:Y:S01]  /*0970*/  STL [R1+0x8], R2 ;  /* 0x0000080201007387 */ /* 0x0001e20000100800 */
[----:B------:R-:W-:Y:S02]  /*0980*/  IMAD R3, R8, R5, RZ ;  /* 0x0000000508037224 */ /* 0x000fe400078e02ff */
[----:B------:R-:W-:Y:S01]  /*0990*/  HFMA2 R8, -RZ, RZ, 0, 0 ;  /* 0x00000000ff087431 */ /* 0x000fe200000001ff */
[----:B------:R-:W-:-:S04]  /*09a0*/  IABS R10, R11 ;  /* 0x0000000b000a7213 */ /* 0x000fc80000000000 */
[----:B------:R-:W-:Y:S01]  /*09b0*/  IMAD.HI.U32 R3, R9, R3, R8 ;  /* 0x0000000309037227 */ /* 0x000fe200078e0008 */
[----:B------:R-:W-:-:S03]  /*09c0*/  MOV R9, R12 ;  /* 0x0000000c00097202 */ /* 0x000fc60000000f00 */
[----:B------:R-:W-:-:S04]  /*09d0*/  IMAD.MOV.U32 R8, RZ, RZ, R10 ;  /* 0x000000ffff087224 */ /* 0x000fc800078e000a */
[----:B------:R-:W-:-:S04]  /*09e0*/  IMAD.HI.U32 R3, R3, R8, RZ ;  /* 0x0000000803037227 */ /* 0x000fc800078e00ff */
[----:B------:R-:W-:-:S05]  /*09f0*/  IMAD R8, R3, R9, R8 ;  /* 0x0000000903087224 */ /* 0x000fca00078e0208 */
[----:B------:R-:W-:-:S13]  /*0a00*/  ISETP.GT.U32.AND P3, PT, R5, R8, PT ;  /* 0x000000080500720c */ /* 0x000fda0003f64070 */
[----:B------:R-:W-:Y:S01]  /*0a10*/  @!P3 IMAD.IADD R8, R8, 0x1, -R5 ;  /* 0x000000010808b824 */ /* 0x000fe200078e0a05 */
[----:B------:R-:W-:Y:S02]  /*0a20*/  @!P3 IADD3 R3, PT, PT, R3, 0x1, RZ ;  /* 0x000000010303b810 */ /* 0x000fe40007ffe0ff */
[----:B------:R-:W-:Y:S02]  /*0a30*/  ISETP.NE.AND P3, PT, R4, RZ, PT ;  /* 0x000000ff0400720c */ /* 0x000fe40003f65270 */
[----:B------:R-:W-:Y:S02]  /*0a40*/  ISETP.GE.U32.AND P2, PT, R8, R5, PT ;  /* 0x000000050800720c */ /* 0x000fe40003f46070 */
[----:B------:R-:W-:-:S04]  /*0a50*/  LOP3.LUT R5, R11, R4, RZ, 0x3c, !PT ;  /* 0x000000040b057212 */ /* 0x000fc800078e3cff */
[----:B------:R-:W-:-:S07]  /*0a60*/  ISETP.GE.AND P1, PT, R5, RZ, PT ;  /* 0x000000ff0500720c */ /* 0x000fce0003f26270 */
[----:B------:R-:W-:-:S05]  /*0a70*/  @P2 VIADD R3, R3, 0x1 ;  /* 0x0000000103032836 */ /* 0x000fca0000000000 */
[----:B------:R-:W-:-:S05]  /*0a80*/  MOV R5, R3 ;  /* 0x0000000300057202 */ /* 0x000fca0000000f00 */
[----:B------:R-:W-:Y:S01]  /*0a90*/  @!P1 IMAD.MOV R5, RZ, RZ, -R5 ;  /* 0x000000ffff059224 */ /* 0x000fe200078e0a05 */
[----:B------:R-:W-:-:S04]  /*0aa0*/  @!P3 LOP3.LUT R5, RZ, R4, RZ, 0x33, !PT ;  /* 0x00000004ff05b212 */ /* 0x000fc800078e33ff */
[----:B------:R-:W-:-:S05]  /*0ab0*/  IADD3 R3, PT, PT, -R5, RZ, RZ ;  /* 0x000000ff05037210 */ /* 0x000fca0007ffe1ff */
[----:B------:R-:W-:-:S05]  /*0ac0*/  IMAD R4, R4, R3, R11 ;  /* 0x0000000304047224 */ /* 0x000fca00078e020b */
[----:B------:R0:W-:Y:S02]  /*0ad0*/  STL.64 [R1], R4 ;  /* 0x0000000401007387 */ /* 0x0001e40000100a00 */
.L_x_10:
[----:B------:R-:W-:Y:S05]  /*0ae0*/  @!P0 BRA `(.L_x_11) ;  /* 0x0000001400708947 */ /* 0x000fea0003800000 */
[----:B------:R-:W-:Y:S01]  /*0af0*/  ISETP.GE.U32.AND P0, PT, R7, 0x10, PT ;  /* 0x000000100700780c */ /* 0x000fe20003f06070 */
[----:B------:R-:W-:Y:S02]  /*0b00*/  HFMA2 R8, -RZ, RZ, 0, 0 ;  /* 0x00000000ff087431 */ /* 0x000fe400000001ff */
[----:B-1----:R-:W-:Y:S01]  /*0b10*/  VIADD R3, R1, 0x24 ;  /* 0x0000002401037836 */ /* 0x002fe20000000000 */
[----:B------:R-:W-:Y:S01]  /*0b20*/  LOP3.LUT R15, R7, 0xf, RZ, 0xc0, !PT ;  /* 0x0000000f070f7812 */ /* 0x000fe200078ec0ff */
[----:B0-----:R-:W-:-:S08]  /*0b30*/  VIADD R2, R1, 0x18 ;  /* 0x0000001801027836 */ /* 0x001fd00000000000 */
[----:B------:R-:W-:Y:S05]  /*0b40*/  @!P0 BRA `(.L_x_12) ;  /* 0x0000000400808947 */ /* 0x000fea0003800000 */
[----:B------:R-:W0:Y:S01]  /*0b50*/  LDCU.64 UR4, c[0x0][0x3a0] ;  /* 0x00007400ff0477ac */ /* 0x000e220008000a00 */
[----:B------:R-:W-:Y:S01]  /*0b60*/  LOP3.LUT R8, R7, 0x7ffffff0, RZ, 0xc0, !PT ;  /* 0x7ffffff007087812 */ /* 0x000fe200078ec0ff */
[C---:B------:R-:W-:Y:S01]  /*0b70*/  VIADD R9, R1.reuse, 0x38 ;  /* 0x0000003801097836 */ /* 0x040fe20000000000 */
[----:B------:R-:W-:Y:S02]  /*0b80*/  IADD3 R10, PT, PT, R1, 0x20, RZ ;  /* 0x00000020010a7810 */ /* 0x000fe40007ffe0ff */
[----:B------:R-:W-:Y:S01]  /*0b90*/  IADD3 R11, PT, PT, -R8, RZ, RZ ;  /* 0x000000ff080b7210 */ /* 0x000fe20007ffe1ff */
[----:B0-----:R-:W-:-:S04]  /*0ba0*/  UIADD3 UR4, UP0, UPT, UR4, 0x20, URZ ;  /* 0x0000002004047890 */ /* 0x001fc8000ff1e0ff */
[----:B------:R-:W-:Y:S02]  /*0bb0*/  UIADD3.X UR5, UPT, UPT, URZ, UR5, URZ, UP0, !UPT ;  /* 0x00000005ff057290 */ /* 0x000fe400087fe4ff */
[----:B------:R-:W-:-:S04]  /*0bc0*/  IMAD.U32 R4, RZ, RZ, UR4 ;  /* 0x00000004ff047e24 */ /* 0x000fc8000f8e00ff */
[----:B------:R-:W-:-:S07]  /*0bd0*/  MOV R5, UR5 ;  /* 0x0000000500057c02 */ /* 0x000fce0008000f00 */
.L_x_13:
[----:B------:R-:W4:Y:S04]  /*0be0*/  LDL R12, [R10+-0x20] ;  /* 0xffffe0000a0c7983 */ /* 0x000f280000100800 */
[----:B--2---:R-:W2:Y:S04]  /*0bf0*/  LDG.E R13, desc[UR12][R4.64+-0x20] ;  /* 0xffffe00c040d7981 */ /* 0x004ea8000c1e1900 */
[----:B------:R-:W5:Y:S04]  /*0c00*/  LDG.E R14, desc[UR12][R4.64+-0x1c] ;  /* 0xffffe40c040e7981 */ /* 0x000f68000c1e1900 */
[----:B------:R-:W3:Y:S01]  /*0c10*/  LDG.E R16, desc[UR12][R4.64+-0x18] ;  /* 0xffffe80c04107981 */ /* 0x000ee2000c1e1900 */
[----:B----4-:R-:W-:-:S05]  /*0c20*/  I2FP.F32.S32 R12, R12 ;  /* 0x0000000c000c7245 */ /* 0x010fca0000201400 */
[----:B--2---:R-:W-:-:S05]  /*0c30*/  FMUL R12, R12, R13 ;  /* 0x0000000d0c0c7220 */ /* 0x004fca0000400000 */
[----:B------:R-:W-:Y:S04]  /*0c40*/  STL [R9+-0x20], R12 ;  /* 0xffffe00c09007387 */ /* 0x000fe80000100800 */
[----:B------:R-:W2:Y:S02]  /*0c50*/  LDL R13, [R10+-0x1c] ;  /* 0xffffe4000a0d7983 */ /* 0x000ea40000100800 */
[----:B--2---:R-:W-:-:S05]  /*0c60*/  I2FP.F32.S32 R13, R13 ;  /* 0x0000000d000d7245 */ /* 0x004fca0000201400 */
[----:B-----5:R-:W-:-:S05]  /*0c70*/  FMUL R14, R13, R14 ;  /* 0x0000000e0d0e7220 */ /* 0x020fca0000400000 */
[----:B------:R0:W-:Y:S04]  /*0c80*/  STL [R9+-0x1c], R14 ;  /* 0xffffe40e09007387 */ /* 0x0001e80000100800 */
[----:B------:R-:W2:Y:S04]  /*0c90*/  LDL R13, [R10+-0x18] ;  /* 0xffffe8000a0d7983 */ /* 0x000ea80000100800 */
[----:B0-----:R-:W4:Y:S01]  /*0ca0*/  LDG.E R14, desc[UR12][R4.64+-0x10] ;  /* 0xfffff00c040e7981 */ /* 0x001f22000c1e1900 */
[----:B--2---:R-:W-:-:S05]  /*0cb0*/  I2FP.F32.S32 R13, R13 ;  /* 0x0000000d000d7245 */ /* 0x004fca0000201400 */
[----:B---3--:R-:W-:Y:S02]  /*0cc0*/  FMUL R16, R13, R16 ;  /* 0x000000100d107220 */ /* 0x008fe40000400000 */
[----:B------:R-:W2:Y:S04]  /*0cd0*/  LDG.E R13, desc[UR12][R4.64+-0x14] ;  /* 0xffffec0c040d7981 */ /* 0x000ea8000c1e1900 */
[----:B------:R0:W-:Y:S04]  /*0ce0*/  STL [R9+-0x18], R16 ;  /* 0xffffe81009007387 */ /* 0x0001e80000100800 */
[----:B------:R-:W3:Y:S04]  /*0cf0*/  LDL R12, [R10+-0x14] ;  /* 0xffffec000a0c7983 */ /* 0x000ee80000100800 */
[----:B0-----:R-:W5:Y:S01]  /*0d00*/  LDG.E R16, desc[UR12][R4.64+-0xc] ;  /* 0xfffff40c04107981 */ /* 0x001f62000c1e1900 */
[----:B---3--:R-:W-:-:S05]  /*0d10*/  I2FP.F32.S32 R12, R12 ;  /* 0x0000000c000c7245 */ /* 0x008fca0000201400 */
[----:B--2---:R-:W-:-:S05]  /*0d20*/  FMUL R12, R12, R13 ;  /* 0x0000000d0c0c7220 */ /* 0x004fca0000400000 */
[----:B------:R-:W-:Y:S04]  /*0d30*/  STL [R9+-0x14], R12 ;  /* 0xffffec0c09007387 */ /* 0x000fe80000100800 */
[----:B------:R-:W2:Y:S02]  /*0d40*/  LDL R13, [R10+-0x10] ;  /* 0xfffff0000a0d7983 */ /* 0x000ea40000100800 */
[----:B--2---:R-:W-:-:S05]  /*0d50*/  I2FP.F32.S32 R13, R13 ;  /* 0x0000000d000d7245 */ /* 0x004fca0000201400 */
[----:B----4-:R-:W-:-:S05]  /*0d60*/  FMUL R14, R13, R14 ;  /* 0x0000000e0d0e7220 */ /* 0x010fca0000400000 */
[----:B------:R0:W-:Y:S04]  /*0d70*/  STL [R9+-0x10], R14 ;  /* 0xfffff00e09007387 */ /* 0x0001e80000100800 */
[----:B------:R-:W2:Y:S04]  /*0d80*/  LDL R13, [R10+-0xc] ;  /* 0xfffff4000a0d7983 */ /* 0x000ea80000100800 */
[----:B0-----:R-:W3:Y:S01]  /*0d90*/  LDG.E R14, desc[UR12][R4.64+-0x4] ;  /* 0xfffffc0c040e7981 */ /* 0x001ee2000c1e1900 */
[----:B--2---:R-:W-:-:S05]  /*0da0*/  I2FP.F32.S32 R13, R13 ;  /* 0x0000000d000d7245 */ /* 0x004fca0000201400 */
[----:B-----5:R-:W-:Y:S02]  /*0db0*/  FMUL R16, R13, R16 ;  /* 0x000000100d107220 */ /* 0x020fe40000400000 */
[----:B------:R-:W2:Y:S04]  /*0dc0*/  LDG.E R13, desc[UR12][R4.64+-0x8] ;  /* 0xfffff80c040d7981 */ /* 0x000ea8000c1e1900 */
[----:B------:R0:W-:Y:S04]  /*0dd0*/  STL [R9+-0xc], R16 ;  /* 0xfffff41009007387 */ /* 0x0001e80000100800 */
[----:B------:R-:W4:Y:S04]  /*0de0*/  LDL R12, [R10+-0x8] ;  /* 0xfffff8000a0c7983 */ /* 0x000f280000100800 */
[----:B0-----:R-:W5:Y:S01]  /*0df0*/  LDG.E R16, desc[UR12][R4.64] ;  /* 0x0000000c04107981 */ /* 0x001f62000c1e1900 */
[----:B----4-:R-:W-:-:S05]  /*0e00*/  I2FP.F32.S32 R12, R12 ;  /* 0x0000000c000c7245 */ /* 0x010fca0000201400 */
[----:B--2---:R-:W-:-:S05]  /*0e10*/  FMUL R12, R12, R13 ;  /* 0x0000000d0c0c7220 */ /* 0x004fca0000400000 */
[----:B------:R-:W-:Y:S04]  /*0e20*/  STL [R9+-0x8], R12 ;  /* 0xfffff80c09007387 */ /* 0x000fe80000100800 */
[----:B------:R-:W2:Y:S02]  /*0e30*/  LDL R13, [R10+-0x4] ;  /* 0xfffffc000a0d7983 */ /* 0x000ea40000100800 */
[----:B--2---:R-:W-:-:S05]  /*0e40*/  I2FP.F32.S32 R13, R13 ;  /* 0x0000000d000d7245 */ /* 0x004fca0000201400 */
[----:B---3--:R-:W-:-:S05]  /*0e50*/  FMUL R14, R13, R14 ;  /* 0x0000000e0d0e7220 */ /* 0x008fca0000400000 */
[----:B------:R0:W-:Y:S04]  /*0e60*/  STL [R9+-0x4], R14 ;  /* 0xfffffc0e09007387 */ /* 0x0001e80000100800 */
[----:B------:R-:W2:Y:S04]  /*0e70*/  LDL R13, [R10] ;  /* 0x000000000a0d7983 */ /* 0x000ea80000100800 */
[----:B0-----:R-:W3:Y:S01]  /*0e80*/  LDG.E R14, desc[UR12][R4.64+0x8] ;  /* 0x0000080c040e7981 */ /* 0x001ee2000c1e1900 */
[----:B--2---:R-:W-:-:S05]  /*0e90*/  I2FP.F32.S32 R13, R13 ;  /* 0x0000000d000d7245 */ /* 0x004fca0000201400 */
[----:B-----5:R-:W-:Y:S02]  /*0ea0*/  FMUL R16, R13, R16 ;  /* 0x000000100d107220 */ /* 0x020fe40000400000 */
[----:B------:R-:W2:Y:S04]  /*0eb0*/  LDG.E R13, desc[UR12][R4.64+0x4] ;  /* 0x0000040c040d7981 */ /* 0x000ea8000c1e1900 */
[----:B------:R0:W-:Y:S04]  /*0ec0*/  STL [R9], R16 ;  /* 0x0000001009007387 */ /* 0x0001e80000100800 */
[----:B------:R-:W4:Y:S04]  /*0ed0*/  LDL R12, [R10+0x4] ;  /* 0x000004000a0c7983 */ /* 0x000f280000100800 */
[----:B0-----:R-:W5:Y:S01]  /*0ee0*/  LDG.E R16, desc[UR12][R4.64+0xc] ;  /* 0x00000c0c04107981 */ /* 0x001f62000c1e1900 */
[----:B----4-:R-:W-:-:S05]  /*0ef0*/  I2FP.F32.S32 R12, R12 ;  /* 0x0000000c000c7245 */ /* 0x010fca0000201400 */
[----:B--2---:R-:W-:-:S05]  /*0f00*/  FMUL R12, R12, R13 ;  /* 0x0000000d0c0c7220 */ /* 0x004fca0000400000 */
[----:B------:R-:W-:Y:S04]  /*0f10*/  STL [R9+0x4], R12 ;  /* 0x0000040c09007387 */ /* 0x000fe80000100800 */
[----:B------:R-:W2:Y:S02]  /*0f20*/  LDL R13, [R10+0x8] ;  /* 0x000008000a0d7983 */ /* 0x000ea40000100800 */
[----:B--2---:R-:W-:-:S05]  /*0f30*/  I2FP.F32.S32 R13, R13 ;  /* 0x0000000d000d7245 */ /* 0x004fca0000201400 */
[----:B---3--:R-:W-:-:S05]  /*0f40*/  FMUL R14, R13, R14 ;  /* 0x0000000e0d0e7220 */ /* 0x008fca0000400000 */
[----:B------:R0:W-:Y:S04]  /*0f50*/  STL [R9+0x8], R14 ;  /* 0x0000080e09007387 */ /* 0x0001e80000100800 */
[----:B------:R-:W2:Y:S04]  /*0f60*/  LDL R13, [R10+0xc] ;  /* 0x00000c000a0d7983 */ /* 0x000ea80000100800 */
[----:B0-----:R-:W3:Y:S01]  /*0f70*/  LDG.E R14, desc[UR12][R4.64+0x14] ;  /* 0x0000140c040e7981 */ /* 0x001ee2000c1e1900 */
[----:B--2---:R-:W-:-:S05]  /*0f80*/  I2FP.F32.S32 R13, R13 ;  /* 0x0000000d000d7245 */ /* 0x004fca0000201400 */
[----:B-----5:R-:W-:Y:S02]  /*0f90*/  FMUL R16, R13, R16 ;  /* 0x000000100d107220 */ /* 0x020fe40000400000 */
[----:B------:R-:W2:Y:S04]  /*0fa0*/  LDG.E R13, desc[UR12][R4.64+0x10] ;  /* 0x0000100c040d7981 */ /* 0x000ea8000c1e1900 */
[----:B------:R0:W-:Y:S04]  /*0fb0*/  STL [R9+0xc], R16 ;  /* 0x00000c1009007387 */ /* 0x0001e80000100800 */
[----:B------:R-:W4:Y:S04]  /*0fc0*/  LDL R12, [R10+0x10] ;  /* 0x000010000a0c7983 */ /* 0x000f280000100800 */
[----:B0-----:R-:W5:Y:S01]  /*0fd0*/  LDG.E R16, desc[UR12][R4.64+0x18] ;  /* 0x0000180c04107981 */ /* 0x001f62000c1e1900 */
[----:B----4-:R-:W-:-:S05]  /*0fe0*/  I2FP.F32.S32 R12, R12 ;  /* 0x0000000c000c7245 */ /* 0x010fca0000201400 */
[----:B--2---:R-:W-:-:S05]  /*0ff0*/  FMUL R12, R12, R13 ;  /* 0x0000000d0c0c7220 */ /* 0x004fca0000400000 */
[----:B------:R0:W-:Y:S04]  /*1000*/  STL [R9+0x10], R12 ;  /* 0x0000100c09007387 */ /* 0x0001e80000100800 */
[----:B------:R-:W2:Y:S02]  /*1010*/  LDL R13, [R10+0x14] ;  /* 0x000014000a0d7983 */ /* 0x000ea40000100800 */
[----:B--2---:R-:W-:-:S05]  /*1020*/  I2FP.F32.S32 R13, R13 ;  /* 0x0000000d000d7245 */ /* 0x004fca0000201400 */
[----:B---3--:R-:W-:-:S05]  /*1030*/  FMUL R14, R13, R14 ;  /* 0x0000000e0d0e7220 */ /* 0x008fca0000400000 */
[----:B------:R-:W-:Y:S04]  /*1040*/  STL [R9+0x14], R14 ;  /* 0x0000140e09007387 */ /* 0x000fe80000100800 */
[----:B------:R-:W2:Y:S02]  /*1050*/  LDL R13, [R10+0x18] ;  /* 0x000018000a0d7983 */ /* 0x000ea40000100800 */
[----:B--2---:R-:W-:-:S05]  /*1060*/  I2FP.F32.S32 R13, R13 ;  /* 0x0000000d000d7245 */ /* 0x004fca0000201400 */
[----:B-----5:R-:W-:Y:S02]  /*1070*/  FMUL R16, R13, R16 ;  /* 0x000000100d107220 */ /* 0x020fe40000400000 */
[----:B------:R1:W2:Y:S04]  /*1080*/  LDG.E R13, desc[UR12][R4.64+0x1c] ;  /* 0x00001c0c040d7981 */ /* 0x0002a8000c1e1900 */
[----:B------:R-:W-:Y:S04]  /*1090*/  STL [R9+0x18], R16 ;  /* 0x0000181009007387 */ /* 0x000fe80000100800 */
[----:B0-----:R0:W3:Y:S01]  /*10a0*/  LDL R12, [R10+0x1c] ;  /* 0x00001c000a0c7983 */ /* 0x0010e20000100800 */
[----:B------:R-:W-:-:S05]  /*10b0*/  VIADD R11, R11, 0x10 ;  /* 0x000000100b0b7836 */ /* 0x000fca0000000000 */
[----:B------:R-:W-:Y:S02]  /*10c0*/  ISETP.NE.AND P0, PT, R11, RZ, PT ;  /* 0x000000ff0b00720c */ /* 0x000fe40003f05270 */
[----:B-1----:R-:W-:Y:S01]  /*10d0*/  IADD3 R4, P1, PT, R4, 0x40, RZ ;  /* 0x0000004004047810 */ /* 0x002fe20007f3e0ff */
[----:B0-----:R-:W-:-:S03]  /*10e0*/  VIADD R10, R10, 0x40 ;  /* 0x000000400a0a7836 */ /* 0x001fc60000000000 */
[----:B------:R-:W-:Y:S02]  /*10f0*/  IADD3.X R5, PT, PT, RZ, R5, RZ, P1, !PT ;  /* 0x00000005ff057210 */ /* 0x000fe40000ffe4ff */
[----:B---3--:R-:W-:-:S05]  /*1100*/  I2FP.F32.S32 R12, R12 ;  /* 0x0000000c000c7245 */ /* 0x008fca0000201400 */
[----:B--2---:R-:W-:-:S05]  /*1110*/  FMUL R12, R12, R13 ;  /* 0x0000000d0c0c7220 */ /* 0x004fca0000400000 */
[----:B------:R0:W-:Y:S02]  /*1120*/  STL [R9+0x1c], R12 ;  /* 0x00001c0c09007387 */ /* 0x0001e40000100800 */
[----:B0-----:R-:W-:Y:S01]  /*1130*/  IADD3 R9, PT, PT, R9, 0x40, RZ ;  /* 0x0000004009097810 */ /* 0x001fe20007ffe0ff */
[----:B------:R-:W-:Y:S06]  /*1140*/  @P0 BRA `(.L_x_13) ;  /* 0xfffffff800a40947 */ /* 0x000fec000383ffff */
.L_x_12:
[----:B------:R-:W-:-:S13]  /*1150*/  ISETP.NE.AND P0, PT, R15, RZ, PT ;  /* 0x000000ff0f00720c */ /* 0x000fda0003f05270 */
[----:B------:R-:W-:Y:S05]  /*1160*/  @!P0 BRA `(.L_x_14) ;  /* 0x0000000400848947 */ /* 0x000fea0003800000 */
[----:B------:R-:W-:Y:S02]  /*1170*/  ISETP.GE.U32.AND P0, PT, R15, 0x8, PT ;  /* 0x000000080f00780c */ /* 0x000fe40003f06070 */
[----:B------:R-:W-:-:S04]  /*1180*/  LOP3.LUT R17, R7, 0x7, RZ, 0xc0, !PT ;  /* 0x0000000707117812 */ /* 0x000fc800078ec0ff */
[----:B------:R-:W-:-:S07]  /*1190*/  ISETP.NE.AND P1, PT, R17, RZ, PT ;  /* 0x000000ff1100720c */ /* 0x000fce0003f25270 */
[----:B------:R-:W-:Y:S06]  /*11a0*/  @!P0 BRA `(.L_x_15) ;  /* 0x0000000000b08947 */ /* 0x000fec0003800000 */
[----:B------:R-:W0:Y:S01]  /*11b0*/  LDC.64 R4, c[0x0][0x3a0] ;  /* 0x0000e800ff047b82 */ /* 0x000e220000000a00 */
[----:B------:R-:W-:-:S05]  /*11c0*/  IMAD R9, R8, 0x4, R1 ;  /* 0x0000000408097824 */ /* 0x000fca00078e0201 */
[----:B------:R-:W4:Y:S04]  /*11d0*/  LDL R10, [R9] ;  /* 0x00000000090a7983 */ /* 0x000f280000100800 */
[----:B------:R-:W5:Y:S04]  /*11e0*/  LDL R12, [R9+0x4] ;  /* 0x00000400090c7983 */ /* 0x000f680000100800 */
[----:B------:R-:W3:Y:S04]  /*11f0*/  LDL R15, [R9+0x8] ;  /* 0x00000800090f7983 */ /* 0x000ee80000100800 */
[----:B------:R-:W3:Y:S04]  /*1200*/  LDL R19, [R9+0xc] ;  /* 0x00000c0009137983 */ /* 0x000ee80000100800 */
[----:B------:R-:W3:Y:S01]  /*1210*/  LDL R20, [R9+0x10] ;  /* 0x0000100009147983 */ /* 0x000ee20000100800 */
[----:B0-----:R-:W-:-:S03]  /*1220*/  IMAD.WIDE.U32 R4, R8, 0x4, R4 ;  /* 0x0000000408047825 */ /* 0x001fc600078e0004 */
[----:B------:R-:W3:Y:S04]  /*1230*/  LDL R21, [R9+0x14] ;  /* 0x0000140009157983 */ /* 0x000ee80000100800 */
[----:B--2---:R-:W2:Y:S04]  /*1240*/  LDG.E R11, desc[UR12][R4.64] ;  /* 0x0000000c040b7981 */ /* 0x004ea8000c1e1900 */
[----:B------:R-:W3:Y:S04]  /*1250*/  LDG.E R14, desc[UR12][R4.64+0x4] ;  /* 0x0000040c040e7981 */ /* 0x000ee8000c1e1900 */
[----:B------:R-:W3:Y:S01]  /*1260*/  LDG.E R18, desc[UR12][R4.64+0x8] ;  /* 0x0000080c04127981 */ /* 0x000ee2000c1e1900 */
[----:B----4-:R-:W-:-:S02]  /*1270*/  I2FP.F32.S32 R10, R10 ;  /* 0x0000000a000a7245 */ /* 0x010fc40000201400 */
[----:B-----5:R-:W-:-:S03]  /*1280*/  I2FP.F32.S32 R13, R12 ;  /* 0x0000000c000d7245 */ /* 0x020fc60000201400 */
[----:B--2---:R-:W-:Y:S02]  /*1290*/  FMUL R12, R10, R11 ;  /* 0x0000000b0a0c7220 */ /* 0x004fe40000400000 */
[----:B------:R-:W2:Y:S01]  /*12a0*/  LDG.E R11, desc[UR12][R4.64+0x14] ;  /* 0x0000140c040b7981 */ /* 0x000ea2000c1e1900 */
[----:B---3--:R-:W-:-:S03]  /*12b0*/  FMUL R16, R13, R14 ;  /* 0x0000000e0d107220 */ /* 0x008fc60000400000 */
[----:B------:R0:W-:Y:S04]  /*12c0*/  STL [R9+0x18], R12 ;  /* 0x0000180c09007387 */ /* 0x0001e80000100800 */
[----:B------:R1:W-:Y:S04]  /*12d0*/  STL [R9+0x1c], R16 ;  /* 0x00001c1009007387 */ /* 0x0003e80000100800 */
[----:B------:R-:W3:Y:S04]  /*12e0*/  LDL R22, [R9+0x18] ;  /* 0x0000180009167983 */ /* 0x000ee80000100800 */
[----:B------:R-:W4:Y:S04]  /*12f0*/  LDL R23, [R9+0x1c] ;  /* 0x00001c0009177983 */ /* 0x000f280000100800 */
[----:B------:R-:W5:Y:S04]  /*1300*/  LDG.E R14, desc[UR12][R4.64+0xc] ;  /* 0x00000c0c040e7981 */ /* 0x000f68000c1e1900 */
[----:B------:R-:W5:Y:S04]  /*1310*/  LDG.E R13, desc[UR12][R4.64+0x10] ;  /* 0x0000100c040d7981 */ /* 0x000f68000c1e1900 */
[----:B------:R-:W5:Y:S04]  /*1320*/  LDG.E R10, desc[UR12][R4.64+0x18] ;  /* 0x0000180c040a7981 */ /* 0x000f68000c1e1900 */
[----:B0-----:R-:W5:Y:S01]  /*1330*/  LDG.E R12, desc[UR12][R4.64+0x1c] ;  /* 0x00001c0c040c7981 */ /* 0x001f62000c1e1900 */
[----:B------:R-:W-:-:S02]  /*1340*/  I2FP.F32.S32 R15, R15 ;  /* 0x0000000f000f7245 */ /* 0x000fc40000201400 */
[----:B------:R-:W-:Y:S02]  /*1350*/  I2FP.F32.S32 R19, R19 ;  /* 0x0000001300137245 */ /* 0x000fe40000201400 */
[----:B------:R-:W-:Y:S01]  /*1360*/  I2FP.F32.S32 R20, R20 ;  /* 0x0000001400147245 */ /* 0x000fe20000201400 */
[----:B------:R-:W-:Y:S01]  /*1370*/  FMUL R18, R15, R18 ;  /* 0x000000120f127220 */ /* 0x000fe20000400000 */
[----:B-1----:R-:W-:-:S04]  /*1380*/  I2FP.F32.S32 R16, R21 ;  /* 0x0000001500107245 */ /* 0x002fc80000201400 */
[----:B------:R0:W-:Y:S01]  /*1390*/  STL [R9+0x20], R18 ;  /* 0x0000201209007387 */ /* 0x0001e20000100800 */
[----:B------:R-:W-:Y:S01]  /*13a0*/  IADD3 R8, PT, PT, R8, 0x8, RZ ;  /* 0x0000000808087810 */ /* 0x000fe20007ffe0ff */
[----:B--2---:R-:W-:Y:S01]  /*13b0*/  FMUL R16, R16, R11 ;  /* 0x0000000b10107220 */ /* 0x004fe20000400000 */
[----:B---3--:R-:W-:Y:S02]  /*13c0*/  I2FP.F32.S32 R15, R22 ;  /* 0x00000016000f7245 */ /* 0x008fe40000201400 */
[----:B----4-:R-:W-:Y:S01]  /*13d0*/  I2FP.F32.S32 R23, R23 ;  /* 0x0000001700177245 */ /* 0x010fe20000201400 */
[----:B-----5:R-:W-:Y:S01]  /*13e0*/  FMUL R14, R19, R14 ;  /* 0x0000000e130e7220 */ /* 0x020fe20000400000 */
[----:B------:R-:W-:Y:S01]  /*13f0*/  FMUL R20, R20, R13 ;  /* 0x0000000d14147220 */ /* 0x000fe20000400000 */
[----:B------:R-:W-:Y:S02]  /*1400*/  FMUL R10, R15, R10 ;  /* 0x0000000a0f0a7220 */ /* 0x000fe40000400000 */
[----:B------:R-:W-:Y:S01]  /*1410*/  FMUL R12, R23, R12 ;  /* 0x0000000c170c7220 */ /* 0x000fe20000400000 */
[----:B------:R0:W-:Y:S04]  /*1420*/  STL [R9+0x24], R14 ;  /* 0x0000240e09007387 */ /* 0x0001e80000100800 */
[----:B------:R0:W-:Y:S04]  /*1430*/  STL [R9+0x28], R20 ;  /* 0x0000281409007387 */ /* 0x0001e80000100800 */
[----:B------:R0:W-:Y:S04]  /*1440*/  STL [R9+0x2c], R16 ;  /* 0x00002c1009007387 */ /* 0x0001e80000100800 */
[----:B------:R0:W-:Y:S04]  /*1450*/  STL [R9+0x30], R10 ;  /* 0x0000300a09007387 */ /* 0x0001e80000100800 */
[----:B------:R0:W-:Y:S02]  /*1460*/  STL [R9+0x34], R12 ;  /* 0x0000340c09007387 */ /* 0x0001e40000100800 */
.L_x_15:
[----:B------:R-:W-:Y:S05]  /*1470*/  @!P1 BRA `(.L_x_14) ;  /* 0x0000000000c09947 */ /* 0x000fea0003800000 */
[----:B------:R-:W-:Y:S02]  /*1480*/  ISETP.GE.U32.AND P0, PT, R17, 0x4, PT ;  /* 0x000000041100780c */ /* 0x000fe40003f06070 */
[----:B------:R-:W-:-:S04]  /*1490*/  LOP3.LUT R4, R7, 0x3, RZ, 0xc0, !PT ;  /* 0x0000000307047812 */ /* 0x000fc800078ec0ff */
[----:B------:R-:W-:-:S07]  /*14a0*/  ISETP.NE.AND P1, PT, R4, RZ, PT ;  /* 0x000000ff0400720c */ /* 0x000fce0003f25270 */
[----:B------:R-:W-:Y:S06]  /*14b0*/  @!P0 BRA `(.L_x_16) ;  /* 0x0000000000608947 */ /* 0x000fec0003800000 */
[----:B0-----:R-:W0:Y:S01]  /*14c0*/  LDC.64 R10, c[0x0][0x3a0] ;  /* 0x0000e800ff0a7b82 */ /* 0x001e220000000a00 */
[----:B------:R-:W-:-:S05]  /*14d0*/  IMAD R14, R8, 0x4, R1 ;  /* 0x00000004080e7824 */ /* 0x000fca00078e0201 */
[----:B------:R-:W4:Y:S04]  /*14e0*/  LDL R5, [R14] ;  /* 0x000000000e057983 */ /* 0x000f280000100800 */
[----:B------:R-:W5:Y:S04]  /*14f0*/  LDL R9, [R14+0x4] ;  /* 0x000004000e097983 */ /* 0x000f680000100800 */
[----:B------:R-:W3:Y:S04]  /*1500*/  LDL R12, [R14+0x8] ;  /* 0x000008000e0c7983 */ /* 0x000ee80000100800 */
[----:B------:R-:W3:Y:S01]  /*1510*/  LDL R13, [R14+0xc] ;  /* 0x00000c000e0d7983 */ /* 0x000ee20000100800 */
[----:B0-----:R-:W-:-:S05]  /*1520*/  IMAD.WIDE.U32 R10, R8, 0x4, R10 ;  /* 0x00000004080a7825 */ /* 0x001fca00078e000a */
[----:B--2---:R-:W2:Y:S04]  /*1530*/  LDG.E R16, desc[UR12][R10.64] ;  /* 0x0000000c0a107981 */ /* 0x004ea8000c1e1900 */
[----:B------:R-:W2:Y:S04]  /*1540*/  LDG.E R18, desc[UR12][R10.64+0x4] ;  /* 0x0000040c0a127981 */ /* 0x000ea8000c1e1900 */
[----:B------:R-:W2:Y:S04]  /*1550*/  LDG.E R15, desc[UR12][R10.64+0x8] ;  /* 0x0000080c0a0f7981 */ /* 0x000ea8000c1e1900 */
[----:B------:R-:W2:Y:S01]  /*1560*/  LDG.E R20, desc[UR12][R10.64+0xc] ;  /* 0x00000c0c0a147981 */ /* 0x000ea2000c1e1900 */
[----:B------:R-:W-:-:S02]  /*1570*/  IADD3 R8, PT, PT, R8, 0x4, RZ ;  /* 0x0000000408087810 */ /* 0x000fc40007ffe0ff */
[----:B----4-:R-:W-:Y:S02]  /*1580*/  I2FP.F32.S32 R5, R5 ;  /* 0x0000000500057245 */ /* 0x010fe40000201400 */
[----:B-----5:R-:W-:Y:S02]  /*1590*/  I2FP.F32.S32 R9, R9 ;  /* 0x0000000900097245 */ /* 0x020fe40000201400 */
[----:B---3--:R-:W-:Y:S02]  /*15a0*/  I2FP.F32.S32 R12, R12 ;  /* 0x0000000c000c7245 */ /* 0x008fe40000201400 */
[----:B------:R-:W-:Y:S01]  /*15b0*/  I2FP.F32.S32 R13, R13 ;  /* 0x0000000d000d7245 */ /* 0x000fe20000201400 */
[----:B--2---:R-:W-:Y:S01]  /*15c0*/  FMUL R5, R16, R5 ;  /* 0x0000000510057220 */ /* 0x004fe20000400000 */
[----:B------:R-:W-:Y:S01]  /*15d0*/  FMUL R9, R18, R9 ;  /* 0x0000000912097220 */ /* 0x000fe20000400000 */
[----:B------:R-:W-:Y:S02]  /*15e0*/  FMUL R12, R15, R12 ;  /* 0x0000000c0f0c7220 */ /* 0x000fe40000400000 */
[----:B------:R-:W-:Y:S01]  /*15f0*/  FMUL R13, R20, R13 ;  /* 0x0000000d140d7220 */ /* 0x000fe20000400000 */
[----:B------:R1:W-:Y:S04]  /*1600*/  STL [R14+0x18], R5 ;  /* 0x000018050e007387 */ /* 0x0003e80000100800 */
[----:B------:R1:W-:Y:S04]  /*1610*/  STL [R14+0x1c], R9 ;  /* 0x00001c090e007387 */ /* 0x0003e80000100800 */
[----:B------:R1:W-:Y:S04]  /*1620*/  STL [R14+0x20], R12 ;  /* 0x0000200c0e007387 */ /* 0x0003e80000100800 */
[----:B------:R1:W-:Y:S02]  /*1630*/  STL [R14+0x24], R13 ;  /* 0x0000240d0e007387 */ /* 0x0003e40000100800 */
.L_x_16:
[----:B------:R-:W-:Y:S05]  /*1640*/  @!P1 BRA `(.L_x_14) ;  /* 0x00000000004c9947 */ /* 0x000fea0003800000 */
[----:B0-----:R-:W0:Y:S01]  /*1650*/  LDC.64 R10, c[0x0][0x3a0] ;  /* 0x0000e800ff0a7b82 */ /* 0x001e220000000a00 */
[----:B-1----:R-:W-:Y:S02]  /*1660*/  IMAD.MOV R9, RZ, RZ, -R4 ;  /* 0x000000ffff097224 */ /* 0x002fe400078e0a04 */
[C---:B------:R-:W-:Y:S02]  /*1670*/  IMAD R13, R8.reuse, 0x4, R2 ;  /* 0x00000004080d7824 */ /* 0x040fe400078e0202 */
[----:B0-----:R-:W-:-:S03]  /*1680*/  IMAD.WIDE.U32 R10, R8, 0x4, R10 ;  /* 0x00000004080a7825 */ /* 0x001fc600078e000a */
[----:B------:R-:W-:Y:S01]  /*1690*/  MOV R4, R10 ;  /* 0x0000000a00047202 */ /* 0x000fe20000000f00 */
[----:B------:R-:W-:-:S07]  /*16a0*/  IMAD R10, R8, 0x4, R1 ;  /* 0x00000004080a7824 */ /* 0x000fce00078e0201 */
.L_x_17:
[----:B------:R-:W-:Y:S01]  /*16b0*/  IMAD.MOV.U32 R5, RZ, RZ, R11 ;  /* 0x000000ffff057224 */ /* 0x000fe200078e000b */
[----:B------:R0:W4:Y:S05]  /*16c0*/  LDL R8, [R10] ;  /* 0x000000000a087983 */ /* 0x00012a0000100800 */
[----:B--2---:R1:W2:Y:S01]  /*16d0*/  LDG.E R5, desc[UR12][R4.64] ;  /* 0x0000000c04057981 */ /* 0x0042a2000c1e1900 */
[----:B------:R-:W-:Y:S01]  /*16e0*/  IADD3 R9, PT, PT, R9, 0x1, RZ ;  /* 0x0000000109097810 */ /* 0x000fe20007ffe0ff */
[----:B0-----:R-:W-:-:S03]  /*16f0*/  VIADD R10, R10, 0x4 ;  /* 0x000000040a0a7836 */ /* 0x001fc60000000000 */
[----:B------:R-:W-:Y:S02]  /*1700*/  ISETP.NE.AND P0, PT, R9, RZ, PT ;  /* 0x000000ff0900720c */ /* 0x000fe40003f05270 */
[----:B-1----:R-:W-:-:S04]  /*1710*/  IADD3 R4, P1, PT, R4, 0x4, RZ ;  /* 0x0000000404047810 */ /* 0x002fc80007f3e0ff */
[----:B------:R-:W-:Y:S02]  /*1720*/  IADD3.X R11, PT, PT, RZ, R11, RZ, P1, !PT ;  /* 0x0000000bff0b7210 */ /* 0x000fe40000ffe4ff */
[----:B----4-:R-:W-:-:S05]  /*1730*/  I2FP.F32.S32 R8, R8 ;  /* 0x0000000800087245 */ /* 0x010fca0000201400 */
[----:B--2---:R-:W-:-:S05]  /*1740*/  FMUL R8, R8, R5 ;  /* 0x0000000508087220 */ /* 0x004fca0000400000 */
[----:B------:R0:W-:Y:S02]  /*1750*/  STL [R13], R8 ;  /* 0x000000080d007387 */ /* 0x0001e40000100800 */
[----:B0-----:R-:W-:Y:S01]  /*1760*/  VIADD R13, R13, 0x4 ;  /* 0x000000040d0d7836 */ /* 0x001fe20000000000 */
[----:B------:R-:W-:Y:S06]  /*1770*/  @P0 BRA `(.L_x_17) ;  /* 0xfffffffc00cc0947 */ /* 0x000fec000383ffff */
.L_x_14:
[C---:B------:R-:W-:Y:S01]  /*1780*/  ISETP.GE.U32.AND P0, PT, R7.reuse, 0x4, PT ;  /* 0x000000040700780c */ /* 0x040fe20003f06070 */
[----:B01----:R-:W-:Y:S01]  /*1790*/  HFMA2 R9, -RZ, RZ, 0, 0 ;  /* 0x00000000ff097431 */ /* 0x003fe200000001ff */
[----:B------:R-:W-:-:S11]  /*17a0*/  LOP3.LUT R8, R7, 0x3, RZ, 0xc0, !PT ;  /* 0x0000000307087812 */ /* 0x000fd600078ec0ff */
[----:B------:R-:W-:Y:S05]  /*17b0*/  @!P0 BRA `(.L_x_18) ;  /* 0x00000004008c8947 */ /* 0x000fea0003800000 */
[----:B------:R-:W0:Y:S01]  /*17c0*/  LDCU.128 UR8, c[0x0][0x390] ;  /* 0x00007200ff0877ac */ /* 0x000e220008000c00 */
[----:B------:R-:W-:Y:S01]  /*17d0*/  LOP3.LUT R7, R7, 0x7ffffffc, RZ, 0xc0, !PT ;  /* 0x7ffffffc07077812 */ /* 0x000fe200078ec0ff */
[C---:B------:R-:W-:Y:S01]  /*17e0*/  VIADD R9, R1.reuse, 0x20 ;  /* 0x0000002001097836 */ /* 0x040fe20000000000 */
[C---:B------:R-:W-:Y:S01]  /*17f0*/  IADD3 R12, PT, PT, R1.reuse, 0x14, RZ ;  /* 0x00000014010c7810 */ /* 0x040fe20007ffe0ff */
[----:B------:R-:W-:Y:S01]  /*1800*/  VIADD R13, R1, 0x2c ;  /* 0x0000002c010d7836 */ /* 0x000fe20000000000 */
[----:B------:R-:W-:Y:S01]  /*1810*/  IADD3 R16, PT, PT, -R7, RZ, RZ ;  /* 0x000000ff07107210 */ /* 0x000fe20007ffe1ff */
[----:B0-----:R-:W-:Y:S02]  /*1820*/  UIADD3 UR6, UP0, UPT, UR8, 0x8, URZ ;  /* 0x0000000808067890 */ /* 0x001fe4000ff1e0ff */
[----:B------:R-:W-:Y:S02]  /*1830*/  UIADD3 UR4, UP1, UPT, UR10, 0x8, URZ ;  /* 0x000000080a047890 */ /* 0x000fe4000ff3e0ff */
[----:B------:R-:W-:-:S02]  /*1840*/  UIADD3.X UR7, UPT, UPT, URZ, UR9, URZ, UP0, !UPT ;  /* 0x00000009ff077290 */ /* 0x000fc400087fe4ff */
[----:B------:R-:W-:Y:S01]  /*1850*/  UIADD3.X UR5, UPT, UPT, URZ, UR11, URZ, UP1, !UPT ;  /* 0x0000000bff057290 */ /* 0x000fe20008ffe4ff */
[----:B------:R-:W-:Y:S01]  /*1860*/  IMAD.U32 R14, RZ, RZ, UR6 ;  /* 0x00000006ff0e7e24 */ /* 0x000fe2000f8e00ff */
[----:B------:R-:W-:Y:S02]  /*1870*/  MOV R4, UR4 ;  /* 0x0000000400047c02 */ /* 0x000fe40008000f00 */
[----:B------:R-:W-:Y:S02]  /*1880*/  IMAD.U32 R15, RZ, RZ, UR7 ;  /* 0x00000007ff0f7e24 */ /* 0x000fe4000f8e00ff */
[----:B------:R-:W-:-:S07]  /*1890*/  MOV R5, UR5 ;  /* 0x0000000500057c02 */ /* 0x000fce0008000f00 */
.L_x_31:
[----:B------:R-:W4:Y:S04]  /*18a0*/  LDL R10, [R9+-0x8] ;  /* 0xfffff800090a7983 */ /* 0x000f280000100800 */
[----:B------:R-:W4:Y:S04]  /*18b0*/  LDL R11, [R12+-0x8] ;  /* 0xfffff8000c0b7983 */ /* 0x000f280000100800 */
[----:B--2---:R-:W2:Y:S01]  /*18c0*/  LDG.E R18, desc[UR12][R4.64+-0x8] ;  /* 0xfffff80c04127981 */ /* 0x004ea2000c1e1900 */
[----:B------:R-:W-:Y:S01]  /*18d0*/  BSSY.RECONVERGENT B0, `(.L_x_19) ;  /* 0x0000010000007945 */ /* 0x000fe20003800200 */
[----:B----4-:R-:W-:Y:S01]  /*18e0*/  FADD R17, R10, -R11 ;  /* 0x8000000b0a117221 */ /* 0x010fe20000000000 */
[----:B------:R-:W-:Y:S01]  /*18f0*/  IMAD.MOV.U32 R10, RZ, RZ, R14 ;  /* 0x000000ffff0a7224 */ /* 0x000fe200078e000e */
[----:B------:R-:W-:-:S03]  /*1900*/  MOV R11, R15 ;  /* 0x0000000f000b7202 */ /* 0x000fc60000000f00 */
[----:B------:R0:W-:Y:S01]  /*1910*/  STL [R13+-0x8], R17 ;  /* 0xfffff8110d007387 */ /* 0x0001e20000100800 */
[----:B--2---:R-:W-:-:S13]  /*1920*/  FSETP.GT.AND P0, PT, R17, R18, PT ;  /* 0x000000121100720b */ /* 0x004fda0003f04000 */
[----:B0-----:R-:W-:Y:S05]  /*1930*/  @!P0 BRA `(.L_x_20) ;  /* 0x0000000000108947 */ /* 0x001fea0003800000 */
[----:B------:R-:W2:Y:S02]  /*1940*/  LDG.E R14, desc[UR12][R10.64+-0x8] ;  /* 0xfffff80c0a0e7981 */ /* 0x000ea4000c1e1900 */
[----:B--2---:R-:W-:-:S05]  /*1950*/  FADD R14, R17, -R14 ;  /* 0x8000000e110e7221 */ /* 0x004fca0000000000 */
[----:B------:R0:W-:Y:S01]  /*1960*/  STL [R13+-0x8], R14 ;  /* 0xfffff80e0d007387 */ /* 0x0001e20000100800 */
[----:B------:R-:W-:Y:S05]  /*1970*/  BRA `(.L_x_21) ;  /* 0x0000000000147947 */ /* 0x000fea0003800000 */
.L_x_20:
[----:B------:R-:W-:-:S13]  /*1980*/  FSETP.GEU.AND P0, PT, R17, -R18, PT ;  /* 0x800000121100720b */ /* 0x000fda0003f0e000 */
[----:B------:R-:W-:Y:S05]  /*1990*/  @P0 BRA `(.L_x_21) ;  /* 0x00000000000c0947 */ /* 0x000fea0003800000 */
[----:B------:R-:W2:Y:S02]  /*19a0*/  LDG.E R14, desc[UR12][R10.64+-0x8] ;  /* 0xfffff80c0a0e7981 */ /* 0x000ea4000c1e1900 */
[----:B--2---:R-:W-:-:S05]  /*19b0*/  FADD R14, R17, R14 ;  /* 0x0000000e110e7221 */ /* 0x004fca0000000000 */
[----:B------:R1:W-:Y:S02]  /*19c0*/  STL [R13+-0x8], R14 ;  /* 0xfffff80e0d007387 */ /* 0x0003e40000100800 */
.L_x_21:
[----:B------:R-:W-:Y:S05]  /*19d0*/  BSYNC.RECONVERGENT B0 ;  /* 0x0000000000007941 */ /* 0x000fea0003800200 */
.L_x_19:
[----:B01----:R-:W2:Y:S04]  /*19e0*/  LDL R14, [R9+-0x4] ;  /* 0xfffffc00090e7983 */ /* 0x003ea80000100800 */
[----:B------:R-:W2:Y:S04]  /*19f0*/  LDL R15, [R12+-0x4] ;  /* 0xfffffc000c0f7983 */ /* 0x000ea80000100800 */
[----:B------:R-:W4:Y:S01]  /*1a00*/  LDG.E R18, desc[UR12][R4.64+-0x4] ;  /* 0xfffffc0c04127981 */ /* 0x000f22000c1e1900 */
[----:B------:R-:W-:Y:S01]  /*1a10*/  BSSY.RECONVERGENT B0, `(.L_x_22) ;  /* 0x000000e000007945 */ /* 0x000fe20003800200 */
[----:B--2---:R-:W-:-:S05]  /*1a20*/  FADD R15, R14, -R15 ;  /* 0x8000000f0e0f7221 */ /* 0x004fca0000000000 */
[----:B------:R0:W-:Y:S01]  /*1a30*/  STL [R13+-0x4], R15 ;  /* 0xfffffc0f0d007387 */ /* 0x0001e20000100800 */
[----:B----4-:R-:W-:-:S13]  /*1a40*/  FSETP.GT.AND P0, PT, R15, R18, PT ;  /* 0x000000120f00720b */ /* 0x010fda0003f04000 */
[----:B0-----:R-:W-:Y:S05]  /*1a50*/  @P0 BRA `(.L_x_23) ;  /* 0x0000000000180947 */ /* 0x001fea0003800000 */
[----:B------:R-:W-:-:S13]  /*1a60*/  FSETP.GEU.AND P0, PT, R15, -R18, PT ;  /* 0x800000120f00720b */ /* 0x000fda0003f0e000 */
[----:B------:R-:W-:Y:S05]  /*1a70*/  @P0 BRA `(.L_x_24) ;  /* 0x00000000001c0947 */ /* 0x000fea0003800000 */
[----:B------:R-:W2:Y:S02]  /*1a80*/  LDG.E R14, desc[UR12][R10.64+-0x4] ;  /* 0xfffffc0c0a0e7981 */ /* 0x000ea4000c1e1900 */
[----:B--2---:R-:W-:-:S05]  /*1a90*/  FADD R14, R15, R14 ;  /* 0x0000000e0f0e7221 */ /* 0x004fca0000000000 */
[----:B------:R1:W-:Y:S01]  /*1aa0*/  STL [R13+-0x4], R14 ;  /* 0xfffffc0e0d007387 */ /* 0x0003e20000100800 */
[----:B------:R-:W-:Y:S05]  /*1ab0*/  BRA `(.L_x_24) ;  /* 0x00000000000c7947 */ /* 0x000fea0003800000 */
.L_x_23:
[----:B------:R-:W2:Y:S02]  /*1ac0*/  LDG.E R14, desc[UR12][R10.64+-0x4] ;  /* 0xfffffc0c0a0e7981 */ /* 0x000ea4000c1e1900 */
[----:B--2---:R-:W-:-:S05]  /*1ad0*/  FADD R14, R15, -R14 ;  /* 0x8000000e0f0e7221 */ /* 0x004fca0000000000 */
[----:B------:R0:W-:Y:S02]  /*1ae0*/  STL [R13+-0x4], R14 ;  /* 0xfffffc0e0d007387 */ /* 0x0001e40000100800 */
.L_x_24:
[----:B------:R-:W-:Y:S05]  /*1af0*/  BSYNC.RECONVERGENT B0 ;  /* 0x0000000000007941 */ /* 0x000fea0003800200 */
.L_x_22:
[----:B01----:R-:W2:Y:S04]  /*1b00*/  LDL R14, [R9] ;  /* 0x00000000090e7983 */ /* 0x003ea80000100800 */
[----:B------:R-:W2:Y:S04]  /*1b10*/  LDL R15, [R12] ;  /* 0x000000000c0f7983 */ /* 0x000ea80000100800 */
[----:B------:R-:W4:Y:S01]  /*1b20*/  LDG.E R18, desc[UR12][R4.64] ;  /* 0x0000000c04127981 */ /* 0x000f22000c1e1900 */
[----:B------:R-:W-:Y:S01]  /*1b30*/  BSSY.RECONVERGENT B0, `(.L_x_25) ;  /* 0x000000e000007945 */ /* 0x000fe20003800200 */
[----:B--2---:R-:W-:-:S05]  /*1b40*/  FADD R15, R14, -R15 ;  /* 0x8000000f0e0f7221 */ /* 0x004fca0000000000 */
[----:B------:R0:W-:Y:S01]  /*1b50*/  STL [R13], R15 ;  /* 0x0000000f0d007387 */ /* 0x0001e20000100800 */
[----:B----4-:R-:W-:-:S13]  /*1b60*/  FSETP.GT.AND P0, PT, R15, R18, PT ;  /* 0x000000120f00720b */ /* 0x010fda0003f04000 */
[----:B0-----:R-:W-:Y:S05]  /*1b70*/  @P0 BRA `(.L_x_26) ;  /* 0x0000000000180947 */ /* 0x001fea0003800000 */
[----:B------:R-:W-:-:S13]  /*1b80*/  FSETP.GEU.AND P0, PT, R15, -R18, PT ;  /* 0x800000120f00720b */ /* 0x000fda0003f0e000 */
[----:B------:R-:W-:Y:S05]  /*1b90*/  @P0 BRA `(.L_x_27) ;  /* 0x00000000001c0947 */ /* 0x000fea0003800000 */
[----:B------:R-:W2:Y:S02]  /*1ba0*/  LDG.E R14, desc[UR12][R10.64] ;  /* 0x0000000c0a0e7981 */ /* 0x000ea4000c1e1900 */
[----:B--2---:R-:W-:-:S05]  /*1bb0*/  FADD R14, R15, R14 ;  /* 0x0000000e0f0e7221 */ /* 0x004fca0000000000 */
[----:B------:R1:W-:Y:S01]  /*1bc0*/  STL [R13], R14 ;  /* 0x0000000e0d007387 */ /* 0x0003e20000100800 */
[----:B------:R-:W-:Y:S05]  /*1bd0*/  BRA `(.L_x_27) ;  /* 0x00000000000c7947 */ /* 0x000fea0003800000 */
.L_x_26:
[----:B------:R-:W2:Y:S02]  /*1be0*/  LDG.E R14, desc[UR12][R10.64] ;  /* 0x0000000c0a0e7981 */ /* 0x000ea4000c1e1900 */
[----:B--2---:R-:W-:-:S05]  /*1bf0*/  FADD R14, R15, -R14 ;  /* 0x8000000e0f0e7221 */ /* 0x004fca0000000000 */
[----:B------:R0:W-:Y:S02]  /*1c00*/  STL [R13], R14 ;  /* 0x0000000e0d007387 */ /* 0x0001e40000100800 */
.L_x_27:
[----:B------:R-:W-:Y:S05]  /*1c10*/  BSYNC.RECONVERGENT B0 ;  /* 0x0000000000007941 */ /* 0x000fea0003800200 */
.L_x_25:
[----:B01----:R-:W2:Y:S04]  /*1c20*/  LDL R14, [R9+0x4] ;  /* 0x00000400090e7983 */ /* 0x003ea80000100800 */
[----:B------:R-:W2:Y:S04]  /*1c30*/  LDL R15, [R12+0x4] ;  /* 0x000004000c0f7983 */ /* 0x000ea80000100800 */
[----:B------:R-:W4:Y:S01]  /*1c40*/  LDG.E R18, desc[UR12][R4.64+0x4] ;  /* 0x0000040c04127981 */ /* 0x000f22000c1e1900 */
[----:B------:R-:W-:Y:S01]  /*1c50*/  BSSY.RECONVERGENT B0, `(.L_x_28) ;  /* 0x000000e000007945 */ /* 0x000fe20003800200 */
[----:B--2---:R-:W-:-:S05]  /*1c60*/  FADD R15, R14, -R15 ;  /* 0x8000000f0e0f7221 */ /* 0x004fca0000000000 */
[----:B------:R0:W-:Y:S01]  /*1c70*/  STL [R13+0x4], R15 ;  /* 0x0000040f0d007387 */ /* 0x0001e20000100800 */
[----:B----4-:R-:W-:-:S13]  /*1c80*/  FSETP.GT.AND P0, PT, R15, R18, PT ;  /* 0x000000120f00720b */ /* 0x010fda0003f04000 */
[----:B0-----:R-:W-:Y:S05]  /*1c90*/  @P0 BRA `(.L_x_29) ;  /* 0x0000000000180947 */ /* 0x001fea0003800000 */
[----:B------:R-:W-:-:S13]  /*1ca0*/  FSETP.GEU.AND P0, PT, R15, -R18, PT ;  /* 0x800000120f00720b */ /* 0x000fda0003f0e000 */
[----:B------:R-:W-:Y:S05]  /*1cb0*/  @P0 BRA `(.L_x_30) ;  /* 0x00000000001c0947 */ /* 0x000fea0003800000 */
[----:B------:R-:W2:Y:S02]  /*1cc0*/  LDG.E R14, desc[UR12][R10.64+0x4] ;  /* 0x0000040c0a0e7981 */ /* 0x000ea4000c1e1900 */
[----:B--2---:R-:W-:-:S05]  /*1cd0*/  FADD R14, R15, R14 ;  /* 0x0000000e0f0e7221 */ /* 0x004fca0000000000 */
[----:B------:R1:W-:Y:S01]  /*1ce0*/  STL [R13+0x4], R14 ;  /* 0x0000040e0d007387 */ /* 0x0003e20000100800 */
[----:B------:R-:W-:Y:S05]  /*1cf0*/  BRA `(.L_x_30) ;  /* 0x00000000000c7947 */ /* 0x000fea0003800000 */
.L_x_29:
[----:B------:R-:W2:Y:S02]  /*1d00*/  LDG.E R14, desc[UR12][R10.64+0x4] ;  /* 0x0000040c0a0e7981 */ /* 0x000ea4000c1e1900 */
[----:B--2---:R-:W-:-:S05]  /*1d10*/  FADD R14, R15, -R14 ;  /* 0x8000000e0f0e7221 */ /* 0x004fca0000000000 */
[----:B------:R0:W-:Y:S02]  /*1d20*/  STL [R13+0x4], R14 ;  /* 0x0000040e0d007387 */ /* 0x0001e40000100800 */
.L_x_30:
[----:B------:R-:W-:Y:S05]  /*1d30*/  BSYNC.RECONVERGENT B0 ;  /* 0x0000000000007941 */ /* 0x000fea0003800200 */
.L_x_28:
[----:B------:R-:W-:Y:S01]  /*1d40*/  VIADD R16, R16, 0x4 ;  /* 0x0000000410107836 */ /* 0x000fe20000000000 */
[----:B------:R-:W-:Y:S01]  /*1d50*/  IADD3 R4, P2, PT, R4, 0x10, RZ ;  /* 0x0000001004047810 */ /* 0x000fe20007f5e0ff */
[----:B------:R-:W-:Y:S01]  /*1d60*/  VIADD R12, R12, 0x10 ;  /* 0x000000100c0c7836 */ /* 0x000fe20000000000 */
[----:B01----:R-:W-:Y:S02]  /*1d70*/  IADD3 R14, P1, PT, R10, 0x10, RZ ;  /* 0x000000100a0e7810 */ /* 0x003fe40007f3e0ff */
[----:B------:R-:W-:Y:S01]  /*1d80*/  ISETP.NE.AND P0, PT, R16, RZ, PT ;  /* 0x000000ff1000720c */ /* 0x000fe20003f05270 */
[----:B------:R-:W-:Y:S01]  /*1d90*/  IMAD.X R5, RZ, RZ, R5, P2 ;  /* 0x000000ffff057224 */ /* 0x000fe200010e0605 */
[----:B------:R-:W-:Y:S02]  /*1da0*/  IADD3.X R15, PT, PT, RZ, R11, RZ, P1, !PT ;  /* 0x0000000bff0f7210 */ /* 0x000fe40000ffe4ff */
[----:B------:R-:W-:Y:S02]  /*1db0*/  IADD3 R9, PT, PT, R9, 0x10, RZ ;  /* 0x0000001009097810 */ /* 0x000fe40007ffe0ff */
[----:B------:R-:W-:-:S07]  /*1dc0*/  IADD3 R13, PT, PT, R13, 0x10, RZ ;  /* 0x000000100d0d7810 */ /* 0x000fce0007ffe0ff */
[----:B------:R-:W-:Y:S05]  /*1dd0*/  @P0 BRA `(.L_x_31) ;  /* 0xfffffff800b00947 */ /* 0x000fea000383ffff */
[----:B------:R-:W-:-:S07]  /*1de0*/  IMAD.MOV.U32 R9, RZ, RZ, R7 ;  /* 0x000000ffff097224 */ /* 0x000fce00078e0007 */
.L_x_18:
[----:B------:R-:W-:-:S13]  /*1df0*/  ISETP.NE.AND P0, PT, R8, RZ, PT ;  /* 0x000000ff0800720c */ /* 0x000fda0003f05270 */
[----:B------:R-:W-:Y:S05]  /*1e00*/  @!P0 BRA `(.L_x_11) ;  /* 0x0000000000a88947 */ /* 0x000fea0003800000 */
[----:B------:R-:W0:Y:S01]  /*1e10*/  LDC.64 R4, c[0x0][0x390] ;  /* 0x0000e400ff047b82 */ /* 0x000e220000000a00 */
[C---:B------:R-:W-:Y:S01]  /*1e20*/  IMAD R3, R9.reuse, 0x4, R3 ;  /* 0x0000000409037824 */ /* 0x040fe200078e0203 */
[----:B------:R-:W-:Y:S01]  /*1e30*/  IADD3 R8, PT, PT, -R8, RZ, RZ ;  /* 0x000000ff08087210 */ /* 0x000fe20007ffe1ff */
[----:B------:R-:W-:-:S05]  /*1e40*/  IMAD R6, R9, 0x4, R6 ;  /* 0x0000000409067824 */ /* 0x000fca00078e0206 */
[----:B------:R-:W1:Y:S01]  /*1e50*/  LDC.64 R10, c[0x0][0x398] ;  /* 0x0000e600ff0a7b82 */ /* 0x000e620000000a00 */
[----:B0-----:R-:W-:-:S04]  /*1e60*/  IMAD.WIDE.U32 R4, R9, 0x4, R4 ;  /* 0x0000000409047825 */ /* 0x001fc800078e0004 */
[----:B------:R-:W-:Y:S01]  /*1e70*/  IMAD.MOV.U32 R13, RZ, RZ, R5 ;  /* 0x000000ffff0d7224 */ /* 0x000fe200078e0005 */
[----:B------:R-:W-:Y:S01]  /*1e80*/  MOV R12, R4 ;  /* 0x00000004000c7202 */ /* 0x000fe20000000f00 */
[----:B-1----:R-:W-:-:S04]  /*1e90*/  IMAD.WIDE.U32 R10, R9, 0x4, R10 ;  /* 0x00000004090a7825 */ /* 0x002fc800078e000a */
[----:B------:R-:W-:-:S07]  /*1ea0*/  IMAD R9, R9, 0x4, R2 ;  /* 0x0000000409097824 */ /* 0x000fce00078e0202 */
.L_x_35:
[----:B------:R-:W4:Y:S04]  /*1eb0*/  LDL R2, [R9] ;  /* 0x0000000009027983 */ /* 0x000f280000100800 */
[----:B------:R-:W4:Y:S01]  /*1ec0*/  LDL R7, [R6] ;  /* 0x0000000006077983 */ /* 0x000f220000100800 */
[----:B------:R-:W-:Y:S01]  /*1ed0*/  IMAD.MOV.U32 R4, RZ, RZ, R10 ;  /* 0x000000ffff047224 */ /* 0x000fe200078e000a */
[----:B------:R-:W-:-:S05]  /*1ee0*/  MOV R5, R11 ;  /* 0x0000000b00057202 */ /* 0x000fca0000000f00 */
[----:B--2---:R0:W2:Y:S01]  /*1ef0*/  LDG.E R14, desc[UR12][R4.64] ;  /* 0x0000000c040e7981 */ /* 0x0040a2000c1e1900 */
[----:B------:R-:W-:Y:S01]  /*1f00*/  BSSY.RECONVERGENT B0, `(.L_x_32) ;  /* 0x0000010000007945 */ /* 0x000fe20003800200 */
[----:B0-----:R-:W-:Y:S01]  /*1f10*/  IMAD.MOV.U32 R4, RZ, RZ, R12 ;  /* 0x000000ffff047224 */ /* 0x001fe200078e000c */
[----:B------:R-:W-:Y:S01]  /*1f20*/  MOV R5, R13 ;  /* 0x0000000d00057202 */ /* 0x000fe20000000f00 */
[----:B----4-:R-:W-:-:S05]  /*1f30*/  FADD R7, R2, -R7 ;  /* 0x8000000702077221 */ /* 0x010fca0000000000 */
[----:B------:R0:W-:Y:S01]  /*1f40*/  STL [R3], R7 ;  /* 0x0000000703007387 */ /* 0x0001e20000100800 */
[----:B--2---:R-:W-:-:S13]  /*1f50*/  FSETP.GT.AND P0, PT, R7, R14, PT ;  /* 0x0000000e0700720b */ /* 0x004fda0003f04000 */
[----:B0-----:R-:W-:Y:S05]  /*1f60*/  @P0 BRA `(.L_x_33) ;  /* 0x0000000000180947 */ /* 0x001fea0003800000 */
[----:B------:R-:W-:-:S13]  /*1f70*/  FSETP.GEU.AND P0, PT, R7, -R14, PT ;  /* 0x8000000e0700720b */ /* 0x000fda0003f0e000 */
[----:B------:R-:W-:Y:S05]  /*1f80*/  @P0 BRA `(.L_x_34) ;  /* 0x00000000001c0947 */ /* 0x000fea0003800000 */
[----:B------:R-:W2:Y:S02]  /*1f90*/  LDG.E R2, desc[UR12][R4.64] ;  /* 0x0000000c04027981 */ /* 0x000ea4000c1e1900 */
[----:B--2---:R-:W-:-:S05]  /*1fa0*/  FADD R2, R7, R2 ;  /* 0x0000000207027221 */ /* 0x004fca0000000000 */
[----:B------:R0:W-:Y:S01]  /*1fb0*/  STL [R3], R2 ;  /* 0x0000000203007387 */ /* 0x0001e20000100800 */
[----:B------:R-:W-:Y:S05]  /*1fc0*/  BRA `(.L_x_34) ;  /* 0x00000000000c7947 */ /* 0x000fea0003800000 */
.L_x_33:
[----:B------:R-:W2:Y:S02]  /*1fd0*/  LDG.E R2, desc[UR12][R4.64] ;  /* 0x0000000c04027981 */ /* 0x000ea4000c1e1900 */
[----:B--2---:R-:W-:-:S05]  /*1fe0*/  FADD R2, R7, -R2 ;  /* 0x8000000207027221 */ /* 0x004fca0000000000 */
[----:B------:R1:W-:Y:S02]  /*1ff0*/  STL [R3], R2 ;  /* 0x0000000203007387 */ /* 0x0003e40000100800 */
.L_x_34:
[----:B------:R-:W-:Y:S05]  /*2000*/  BSYNC.RECONVERGENT B0 ;  /* 0x0000000000007941 */ /* 0x000fea0003800200 */
.L_x_32:
[----:B------:R-:W-:Y:S01]  /*2010*/  VIADD R8, R8, 0x1 ;  /* 0x0000000108087836 */ /* 0x000fe20000000000 */
[----:B------:R-:W-:Y:S01]  /*2020*/  IADD3 R12, P1, PT, R4, 0x4, RZ ;  /* 0x00000004040c7810 */ /* 0x000fe20007f3e0ff */
[----:B01----:R-:W-:Y:S01]  /*2030*/  VIADD R3, R3, 0x4 ;  /* 0x0000000403037836 */ /* 0x003fe20000000000 */
[----:B------:R-:W-:Y:S01]  /*2040*/  IADD3 R10, P2, PT, R10, 0x4, RZ ;  /* 0x000000040a0a7810 */ /* 0x000fe20007f5e0ff */
[----:B------:R-:W-:Y:S01]  /*2050*/  VIADD R9, R9, 0x4 ;  /* 0x0000000409097836 */ /* 0x000fe20000000000 */
[----:B------:R-:W-:Y:S02]  /*2060*/  ISETP.NE.AND P0, PT, R8, RZ, PT ;  /* 0x000000ff0800720c */ /* 0x000fe40003f05270 */
[----:B------:R-:W-:Y:S02]  /*2070*/  IADD3.X R13, PT, PT, RZ, R5, RZ, P1, !PT ;  /* 0x00000005ff0d7210 */ /* 0x000fe40000ffe4ff */
[----:B------:R-:W-:Y:S02]  /*2080*/  IADD3 R6, PT, PT, R6, 0x4, RZ ;  /* 0x0000000406067810 */ /* 0x000fe40007ffe0ff */
[----:B------:R-:W-:-:S07]  /*2090*/  IADD3.X R11, PT, PT, RZ, R11, RZ, P2, !PT ;  /* 0x0000000bff0b7210 */ /* 0x000fce00017fe4ff */
[----:B------:R-:W-:Y:S05]  /*20a0*/  @P0 BRA `(.L_x_35) ;  /* 0xfffffffc00800947 */ /* 0x000fea000383ffff */
.L_x_11:
[----:B------:R-:W4:Y:S02]  /*20b0*/  LDC R11, c[0x0][0x3a8] ;  /* 0x0000ea00ff0b7b82 */ /* 0x000f240000000800 */
[----:B----4-:R-:W-:-:S13]  /*20c0*/  ISETP.GE.AND P0, PT, R11, 0x1, PT ;  /* 0x000000010b00780c */ /* 0x010fda0003f06270 */
[----:B--2---:R-:W-:Y:S05]  /*20d0*/  @!P0 EXIT ;  /* 0x000000000000894d */ /* 0x004fea0003800000 */
[----:B------:R2:W5:Y:S01]  /*20e0*/  LDL R13, [R1+0x28] ;  /* 0x00002800010d7983 */ /* 0x0005620000100800 */
[----:B------:R-:W4:Y:S01]  /*20f0*/  LDC.64 R6, c[0x0][0x380] ;  /* 0x0000e000ff067b82 */ /* 0x000f220000000a00 */
[----:B------:R-:W3:Y:S01]  /*2100*/  LDCU UR4, c[0x0][0x3ac] ;  /* 0x00007580ff0477ac */ /* 0x000ee20008000800 */
[----:B------:R-:W-:Y:S01]  /*2110*/  ISETP.NE.AND P0, PT, R11, 0x2, PT ;  /* 0x000000020b00780c */ /* 0x000fe20003f05270 */
[----:B------:R-:W-:-:S05]  /*2120*/  IMAD.SHL.U32 R9, R0, 0x2, RZ ;  /* 0x0000000200097824 */ /* 0x000fca00078e00ff */
[----:B01----:R-:W0:Y:S01]  /*2130*/  LDC.64 R4, c[0x0][0x388] ;  /* 0x0000e200ff047b82 */ /* 0x003e220000000a00 */
[----:B---3--:R-:W-:-:S04]  /*2140*/  IMAD R2, R0, UR4, RZ ;  /* 0x0000000400027c24 */ /* 0x008fc8000f8e02ff */
[----:B----4-:R-:W-:-:S04]  /*2150*/  IMAD.WIDE R2, R2, 0x4, R6 ;  /* 0x0000000402027825 */ /* 0x010fc800078e0206 */
[----:B------:R-:W-:Y:S02]  /*2160*/  IMAD R7, R0, R11, RZ ;  /* 0x0000000b00077224 */ /* 0x000fe400078e02ff */
[----:B0-----:R-:W-:Y:S01]  /*2170*/  IMAD.WIDE R8, R9, 0x4, R4 ;  /* 0x0000000409087825 */ /* 0x001fe200078e0204 */
[----:B--2---:R-:W-:Y:S06]  /*2180*/  @!P0 BRA `(.L_x_36) ;  /* 0x0000000800208947 */ /* 0x004fec0003800000 */
[----:B------:R-:W-:-:S13]  /*2190*/  ISETP.NE.AND P0, PT, R11, 0x3, PT ;  /* 0x000000030b00780c */ /* 0x000fda0003f05270 */
[----:B------:R-:W-:Y:S05]  /*21a0*/  @!P0 BRA `(.L_x_37) ;  /* 0x0000000400bc8947 */ /* 0x000fea0003800000 */
[C---:B------:R-:W-:Y:S01]  /*21b0*/  ISETP.GE.U32.AND P1, PT, R11.reuse, 0x8, PT ;  /* 0x000000080b00780c */ /* 0x040fe20003f26070 */
[----:B------:R-:W-:Y:S01]  /*21c0*/  HFMA2 R0, -RZ, RZ, 0, 0 ;  /* 0x00000000ff007431 */ /* 0x000fe200000001ff */
[----:B------:R-:W-:-:S04]  /*21d0*/  LOP3.LUT R18, R11, 0x7, RZ, 0xc0, !PT ;  /* 0x000000070b127812 */ /* 0x000fc800078ec0ff */
[----:B------:R-:W-:-:S07]  /*21e0*/  ISETP.NE.AND P0, PT, R18, RZ, PT ;  /* 0x000000ff1200720c */ /* 0x000fce0003f05270 */
[----:B------:R-:W-:Y:S06]  /*21f0*/  @!P1 BRA `(.L_x_38) ;  /* 0x0000000000d49947 */ /* 0x000fec0003800000 */
[----:B------:R-:W0:Y:S01]  /*2200*/  LDCU.64 UR4, c[0x0][0x388] ;  /* 0x00007100ff0477ac */ /* 0x000e220008000a00 */
[----:B------:R-:W-:Y:S01]  /*2210*/  IADD3 R16, P1, PT, R2, 0x10, RZ ;  /* 0x0000001002107810 */ /* 0x000fe20007f3e0ff */
[----:B------:R-:W-:Y:S01]  /*2220*/  VIADD R10, R1, 0x34 ;  /* 0x00000034010a7836 */ /* 0x000fe20000000000 */
[----:B------:R-:W-:Y:S02]  /*2230*/  LOP3.LUT R0, R11, 0x7ffffff8, RZ, 0xc0, !PT ;  /* 0x7ffffff80b007812 */ /* 0x000fe400078ec0ff */
[----:B------:R-:W-:Y:S01]  /*2240*/  MOV R6, R7 ;  /* 0x0000000700067202 */ /* 0x000fe20000000f00 */
[----:B------:R-:W-:Y:S01]  /*2250*/  IMAD.X R17, RZ, RZ, R3, P1 ;  /* 0x000000ffff117224 */ /* 0x000fe200008e0603 */
[----:B------:R-:W-:Y:S01]  /*2260*/  IADD3 R14, PT, PT, -R0, RZ, RZ ;  /* 0x000000ff000e7210 */ /* 0x000fe20007ffe1ff */
[----:B0-----:R-:W-:-:S04]  /*2270*/  UIADD3 UR4, UP0, UPT, UR4, 0x10, URZ ;  /* 0x0000001004047890 */ /* 0x001fc8000ff1e0ff */
[----:B------:R-:W-:-:S12]  /*2280*/  UIADD3.X UR5, UPT, UPT, URZ, UR5, URZ, UP0, !UPT ;  /* 0x00000005ff057290 */ /* 0x000fd800087fe4ff */
.L_x_39:
[----:B------:R-:W-:Y:S01]  /*2290*/  MOV R9, UR5 ;  /* 0x0000000500097c02 */ /* 0x000fe20008000f00 */
[----:B------:R-:W-:Y:S01]  /*22a0*/  IMAD.U32 R8, RZ, RZ, UR4 ;  /* 0x00000004ff087e24 */ /* 0x000fe2000f8e00ff */
[----:B----4-:R-:W2:Y:S03]  /*22b0*/  LDL R12, [R10+-0x10] ;  /* 0xfffff0000a0c7983 */ /* 0x010ea60000100800 */
[----:B------:R-:W-:-:S05]  /*22c0*/  IMAD.WIDE R8, R6, 0x4, R8 ;  /* 0x0000000406087825 */ /* 0x000fca00078e0208 */
[----:B-----5:R-:W2:Y:S02]  /*22d0*/  LDG.E R13, desc[UR12][R8.64+-0x10] ;  /* 0xfffff00c080d7981 */ /* 0x020ea4000c1e1900 */
[----:B--2---:R-:W-:Y:S01]  /*22e0*/  FMUL R15, R12, R13 ;  /* 0x0000000d0c0f7220 */ /* 0x004fe20000400000 */
[----:B------:R-:W-:Y:S01]  /*22f0*/  IMAD.MOV.U32 R12, RZ, RZ, R16 ;  /* 0x000000ffff0c7224 */ /* 0x000fe200078e0010 */
[----:B------:R-:W-:Y:S01]  /*2300*/  MOV R13, R17 ;  /* 0x00000011000d7202 */ /* 0x000fe20000000f00 */
[----:B------:R-:W2:Y:S04]  /*2310*/  LDL R16, [R10+-0xc] ;  /* 0xfffff4000a107983 */ /* 0x000ea80000100800 */
[----:B------:R0:W-:Y:S04]  /*2320*/  STG.E desc[UR12][R12.64+-0x10], R15 ;  /* 0xfffff00f0c007986 */ /* 0x0001e8000c10190c */
[----:B------:R-:W2:Y:S04]  /*2330*/  LDG.E R17, desc[UR12][R8.64+-0xc] ;  /* 0xfffff40c08117981 */ /* 0x000ea8000c1e1900 */
[----:B0-----:R-:W3:Y:S01]  /*2340*/  LDL R15, [R10] ;  /* 0x000000000a0f7983 */ /* 0x001ee20000100800 */
[----:B--2---:R-:W-:-:S03]  /*2350*/  FMUL R17, R16, R17 ;  /* 0x0000001110117220 */ /* 0x004fc60000400000 */
[----:B------:R-:W2:Y:S04]  /*2360*/  LDL R16, [R10+-0x8] ;  /* 0xfffff8000a107983 */ /* 0x000ea80000100800 */
[----:B------:R0:W-:Y:S04]  /*2370*/  STG.E desc[UR12][R12.64+-0xc], R17 ;  /* 0xfffff4110c007986 */ /* 0x0001e8000c10190c */
[----:B------:R-:W2:Y:S02]  /*2380*/  LDG.E R19, desc[UR12][R8.64+-0x8] ;  /* 0xfffff80c08137981 */ /* 0x000ea4000c1e1900 */
[----:B--2---:R-:W-:-:S02]  /*2390*/  FMUL R19, R16, R19 ;  /* 0x0000001310137220 */ /* 0x004fc40000400000 */
[----:B------:R-:W2:Y:S04]  /*23a0*/  LDL R16, [R10+-0x4] ;  /* 0xfffffc000a107983 */ /* 0x000ea80000100800 */
[----:B------:R1:W-:Y:S04]  /*23b0*/  STG.E desc[UR12][R12.64+-0x8], R19 ;  /* 0xfffff8130c007986 */ /* 0x0003e8000c10190c */
[----:B------:R-:W2:Y:S02]  /*23c0*/  LDG.E R21, desc[UR12][R8.64+-0x4] ;  /* 0xfffffc0c08157981 */ /* 0x000ea4000c1e1900 */
[----:B--2---:R-:W-:-:S05]  /*23d0*/  FMUL R21, R16, R21 ;  /* 0x0000001510157220 */ /* 0x004fca0000400000 */
[----:B------:R2:W-:Y:S04]  /*23e0*/  STG.E desc[UR12][R12.64+-0x4], R21 ;  /* 0xfffffc150c007986 */ /* 0x0005e8000c10190c */
[----:B------:R-:W3:Y:S02]  /*23f0*/  LDG.E R16, desc[UR12][R8.64] ;  /* 0x0000000c08107981 */ /* 0x000ee4000c1e1900 */
[----:B---3--:R-:W-:Y:S02]  /*2400*/  FMUL R15, R15, R16 ;  /* 0x000000100f0f7220 */ /* 0x008fe40000400000 */
[----:B------:R-:W3:Y:S04]  /*2410*/  LDL R16, [R10+0x4] ;  /* 0x000004000a107983 */ /* 0x000ee80000100800 */
[----:B------:R-:W-:Y:S04]  /*2420*/  STG.E desc[UR12][R12.64], R15 ;  /* 0x0000000f0c007986 */ /* 0x000fe8000c10190c */
[----:B0-----:R-:W3:Y:S02]  /*2430*/  LDG.E R17, desc[UR12][R8.64+0x4] ;  /* 0x0000040c08117981 */ /* 0x001ee4000c1e1900 */
[----:B---3--:R-:W-:-:S02]  /*2440*/  FMUL R17, R16, R17 ;  /* 0x0000001110117220 */ /* 0x008fc40000400000 */
[----:B------:R-:W3:Y:S04]  /*2450*/  LDL R16, [R10+0x8] ;  /* 0x000008000a107983 */ /* 0x000ee80000100800 */
[----:B------:R0:W-:Y:S04]  /*2460*/  STG.E desc[UR12][R12.64+0x4], R17 ;  /* 0x000004110c007986 */ /* 0x0001e8000c10190c */
[----:B-1----:R-:W3:Y:S02]  /*2470*/  LDG.E R19, desc[UR12][R8.64+0x8] ;  /* 0x0000080c08137981 */ /* 0x002ee4000c1e1900 */
[----:B---3--:R-:W-:-:S02]  /*2480*/  FMUL R19, R16, R19 ;  /* 0x0000001310137220 */ /* 0x008fc40000400000 */
[----:B------:R1:W3:Y:S04]  /*2490*/  LDL R16, [R10+0xc] ;  /* 0x00000c000a107983 */ /* 0x0002e80000100800 */
[----:B------:R4:W-:Y:S04]  /*24a0*/  STG.E desc[UR12][R12.64+0x8], R19 ;  /* 0x000008130c007986 */ /* 0x0009e8000c10190c */
[----:B--2---:R-:W3:Y:S01]  /*24b0*/  LDG.E R21, desc[UR12][R8.64+0xc] ;  /* 0x00000c0c08157981 */ /* 0x004ee2000c1e1900 */
[----:B------:R-:W-:-:S05]  /*24c0*/  VIADD R14, R14, 0x8 ;  /* 0x000000080e0e7836 */ /* 0x000fca0000000000 */
[----:B------:R-:W-:Y:S01]  /*24d0*/  ISETP.NE.AND P1, PT, R14, RZ, PT ;  /* 0x000000ff0e00720c */ /* 0x000fe20003f25270 */
[----:B-1----:R-:W-:Y:S01]  /*24e0*/  VIADD R10, R10, 0x20 ;  /* 0x000000200a0a7836 */ /* 0x002fe20000000000 */
[----:B------:R-:W-:Y:S01]  /*24f0*/  IADD3 R6, PT, PT, R6, 0x8, RZ ;  /* 0x0000000806067810 */ /* 0x000fe20007ffe0ff */
[----:B---3--:R-:W-:-:S05]  /*2500*/  FMUL R21, R16, R21 ;  /* 0x0000001510157220 */ /* 0x008fca0000400000 */
[----:B------:R4:W-:Y:S01]  /*2510*/  STG.E desc[UR12][R12.64+0xc], R21 ;  /* 0x00000c150c007986 */ /* 0x0009e2000c10190c */
[----:B------:R-:W-:-:S04]  /*2520*/  IADD3 R16, P2, PT, R12, 0x20, RZ ;  /* 0x000000200c107810 */ /* 0x000fc80007f5e0ff */
[----:B0-----:R-:W-:Y:S01]  /*2530*/  IADD3.X R17, PT, PT, RZ, R13, RZ, P2, !PT ;  /* 0x0000000dff117210 */ /* 0x001fe200017fe4ff */
[----:B------:R-:W-:Y:S08]  /*2540*/  @P1 BRA `(.L_x_39) ;  /* 0xfffffffc00501947 */ /* 0x000ff0000383ffff */
.L_x_38:
[----:B------:R-:W-:Y:S05]  /*2550*/  @!P0 EXIT ;  /* 0x000000000000894d */ /* 0x000fea0003800000 */
[----:B------:R-:W-:Y:S02]  /*2560*/  ISETP.GE.U32.AND P0, PT, R18, 0x4, PT ;  /* 0x000000041200780c */ /* 0x000fe40003f06070 */
[----:B------:R-:W-:-:S04]  /*2570*/  LOP3.LUT R16, R11, 0x3, RZ, 0xc0, !PT ;  /* 0x000000030b107812 */ /* 0x000fc800078ec0ff */
[----:B------:R-:W-:-:S07]  /*2580*/  ISETP.NE.AND P1, PT, R16, RZ, PT ;  /* 0x000000ff1000720c */ /* 0x000fce0003f25270 */
[----:B------:R-:W-:Y:S06]  /*2590*/  @!P0 BRA `(.L_x_40) ;  /* 0x0000000000508947 */ /* 0x000fec0003800000 */
[----:B----45:R-:W-:Y:S01]  /*25a0*/  IMAD.IADD R13, R7, 0x1, R0 ;  /* 0x00000001070d7824 */ /* 0x030fe200078e0200 */
[----:B------:R-:W-:-:S03]  /*25b0*/  LEA R10, R0, R1, 0x2 ;  /* 0x00000001000a7211 */ /* 0x000fc600078e10ff */
[----:B------:R-:W-:Y:S02]  /*25c0*/  IMAD.WIDE R12, R13, 0x4, R4 ;  /* 0x000000040d0c7825 */ /* 0x000fe400078e0204 */
[----:B------:R-:W2:Y:S04]  /*25d0*/  LDL R6, [R10+0x24] ;  /* 0x000024000a067983 */ /* 0x000ea80000100800 */
[----:B------:R-:W2:Y:S01]  /*25e0*/  LDG.E R15, desc[UR12][R12.64] ;  /* 0x0000000c0c0f7981 */ /* 0x000ea2000c1e1900 */
[----:B------:R-:W-:-:S04]  /*25f0*/  IMAD.WIDE.U32 R8, R0, 0x4, R2 ;  /* 0x0000000400087825 */ /* 0x000fc800078e0002 */
[----:B--2---:R-:W-:Y:S02]  /*2600*/  FMUL R17, R6, R15 ;  /* 0x0000000f06117220 */ /* 0x004fe40000400000 */
[----:B------:R-:W2:Y:S04]  /*2610*/  LDL.64 R14, [R10+0x28] ;  /* 0x000028000a0e7983 */ /* 0x000ea80000100a00 */
[----:B------:R0:W-:Y:S04]  /*2620*/  STG.E desc[UR12][R8.64], R17 ;  /* 0x0000001108007986 */ /* 0x0001e8000c10190c */
[----:B------:R-:W2:Y:S02]  /*2630*/  LDG.E R19, desc[UR12][R12.64+0x4] ;  /* 0x0000040c0c137981 */ /* 0x000ea4000c1e1900 */
[----:B--2---:R-:W-:-:S05]  /*2640*/  FMUL R19, R14, R19 ;  /* 0x000000130e137220 */ /* 0x004fca0000400000 */
[----:B------:R0:W-:Y:S04]  /*2650*/  STG.E desc[UR12][R8.64+0x4], R19 ;  /* 0x0000041308007986 */ /* 0x0001e8000c10190c */
[----:B------:R-:W2:Y:S02]  /*2660*/  LDG.E R6, desc[UR12][R12.64+0x8] ;  /* 0x0000080c0c067981 */ /* 0x000ea4000c1e1900 */
[----:B--2---:R-:W-:Y:S02]  /*2670*/  FMUL R15, R6, R15 ;  /* 0x0000000f060f7220 */ /* 0x004fe40000400000 */
[----:B------:R-:W2:Y:S04]  /*2680*/  LDL R6, [R10+0x30] ;  /* 0x000030000a067983 */ /* 0x000ea80000100800 */
[----:B------:R0:W-:Y:S04]  /*2690*/  STG.E desc[UR12][R8.64+0x8], R15 ;  /* 0x0000080f08007986 */ /* 0x0001e8000c10190c */
[----:B------:R-:W2:Y:S01]  /*26a0*/  LDG.E R21, desc[UR12][R12.64+0xc] ;  /* 0x00000c0c0c157981 */ /* 0x000ea2000c1e1900 */
[----:B------:R-:W-:-:S02]  /*26b0*/  VIADD R0, R0, 0x4 ;  /* 0x0000000400007836 */ /* 0x000fc40000000000 */
[----:B--2---:R-:W-:-:S05]  /*26c0*/  FMUL R21, R6, R21 ;  /* 0x0000001506157220 */ /* 0x004fca0000400000 */
[----:B------:R0:W-:Y:S02]  /*26d0*/  STG.E desc[UR12][R8.64+0xc], R21 ;  /* 0x00000c1508007986 */ /* 0x0001e4000c10190c */
.L_x_40:
[----:B------:R-:W-:Y:S05]  /*26e0*/  @!P1 EXIT ;  /* 0x000000000000994d */ /* 0x000fea0003800000 */
[----:B------:R-:W-:Y:S02]  /*26f0*/  ISETP.NE.AND P0, PT, R16, 0x1, PT ;  /* 0x000000011000780c */ /* 0x000fe40003f05270 */
[----:B------:R-:W-:-:S04]  /*2700*/  LOP3.LUT R11, R11, 0x1, RZ, 0xc0, !PT ;  /* 0x000000010b0b7812 */ /* 0x000fc800078ec0ff */
[----:B------:R-:W-:-:S07]  /*2710*/  ISETP.NE.U32.AND P1, PT, R11, 0x1, PT ;  /* 0x000000010b00780c */ /* 0x000fce0003f25070 */
[----:B------:R-:W-:Y:S06]  /*2720*/  @!P0 BRA `(.L_x_41) ;  /* 0x0000000000348947 */ /* 0x000fec0003800000 */
[----:B0-----:R-:W-:Y:S01]  /*2730*/  IADD3 R9, PT, PT, R7, R0, RZ ;  /* 0x0000000007097210 */ /* 0x001fe20007ffe0ff */
[----:B----4-:R-:W-:-:S04]  /*2740*/  IMAD R12, R0, 0x4, R1 ;  /* 0x00000004000c7824 */ /* 0x010fc800078e0201 */
[----:B------:R-:W-:Y:S01]  /*2750*/  IMAD.WIDE R8, R9, 0x4, R4 ;  /* 0x0000000409087825 */ /* 0x000fe200078e0204 */
[----:B-----5:R-:W2:Y:S04]  /*2760*/  LDL R13, [R12+0x24] ;  /* 0x000024000c0d7983 */ /* 0x020ea80000100800 */
[----:B------:R-:W2:Y:S01]  /*2770*/  LDG.E R6, desc[UR12][R8.64] ;  /* 0x0000000c08067981 */ /* 0x000ea2000c1e1900 */
[----:B------:R-:W-:-:S03]  /*2780*/  IMAD.WIDE.U32 R10, R0, 0x4, R2 ;  /* 0x00000004000a7825 */ /* 0x000fc600078e0002 */
[----:B------:R-:W3:Y:S01]  /*2790*/  LDL R15, [R12+0x28] ;  /* 0x000028000c0f7983 */ /* 0x000ee20000100800 */
[----:B--2---:R-:W-:-:S05]  /*27a0*/  FMUL R13, R13, R6 ;  /* 0x000000060d0d7220 */ /* 0x004fca0000400000 */
[----:B------:R1:W-:Y:S04]  /*27b0*/  STG.E desc[UR12][R10.64], R13 ;  /* 0x0000000d0a007986 */ /* 0x0003e8000c10190c */
[----:B------:R-:W3:Y:S01]  /*27c0*/  LDG.E R6, desc[UR12][R8.64+0x4] ;  /* 0x0000040c08067981 */ /* 0x000ee2000c1e1900 */
[----:B------:R-:W-:Y:S01]  /*27d0*/  IADD3 R0, PT, PT, R0, 0x2, RZ ;  /* 0x0000000200007810 */ /* 0x000fe20007ffe0ff */
[----:B---3--:R-:W-:-:S05]  /*27e0*/  FMUL R15, R15, R6 ;  /* 0x000000060f0f7220 */ /* 0x008fca0000400000 */
[----:B------:R1:W-:Y:S02]  /*27f0*/  STG.E desc[UR12][R10.64+0x4], R15 ;  /* 0x0000040f0a007986 */ /* 0x0003e4000c10190c */
.L_x_41:
[----:B------:R-:W-:Y:S05]  /*2800*/  @P1 EXIT ;  /* 0x000000000000194d */ /* 0x000fea0003800000 */
[----:B------:R-:W-:Y:S01]  /*2810*/  IMAD.IADD R7, R7, 0x1, R0 ;  /* 0x0000000107077824 */ /* 0x000fe200078e0200 */
[----:B------:R-:W-:-:S03]  /*2820*/  LEA R6, R0, R1, 0x2 ;  /* 0x0000000100067211 */ /* 0x000fc600078e10ff */
[----:B------:R-:W-:-:S03]  /*2830*/  IMAD.WIDE R4, R7, 0x4, R4 ;  /* 0x0000000407047825 */ /* 0x000fc600078e0204 */
[----:B------:R-:W2:Y:S04]  /*2840*/  LDL R6, [R6+0x24] ;  /* 0x0000240006067983 */ /* 0x000ea80000100800 */
[----:B------:R-:W2:Y:S01]  /*2850*/  LDG.E R5, desc[UR12][R4.64] ;  /* 0x0000000c04057981 */ /* 0x000ea2000c1e1900 */
[----:B------:R-:W-:-:S04]  /*2860*/  IMAD.WIDE.U32 R2, R0, 0x4, R2 ;  /* 0x0000000400027825 */ /* 0x000fc800078e0002 */
[----:B--2---:R-:W-:-:S05]  /*2870*/  FMUL R7, R6, R5 ;  /* 0x0000000506077220 */ /* 0x004fca0000400000 */
[----:B------:R-:W-:Y:S01]  /*2880*/  STG.E desc[UR12][R2.64], R7 ;  /* 0x0000000702007986 */ /* 0x000fe2000c10190c */
[----:B------:R-:W-:Y:S05]  /*2890*/  EXIT ;  /* 0x000000000000794d */ /* 0x000fea0003800000 */
.L_x_37:
[----:B------:R-:W-:Y:S02]  /*28a0*/  IMAD.WIDE R14, R7, 0x4, R4 ;  /* 0x00000004070e7825 */ /* 0x000fe400078e0204 */
[----:B------:R-:W2:Y:S04]  /*28b0*/  LDL R5, [R1+0x24] ;  /* 0x0000240001057983 */ /* 0x000ea80000100800 */
[----:B------:R-:W2:Y:S01]  /*28c0*/  LDG.E R4, desc[UR12][R14.64] ;  /* 0x0000000c0e047981 */ /* 0x000ea2000c1e1900 */
[----:B------:R-:W-:-:S04]  /*28d0*/  IMAD.WIDE R8, R0, 0x4, R8 ;  /* 0x0000000400087825 */ /* 0x000fc800078e0208 */
[----:B--2---:R-:W-:-:S05]  /*28e0*/  FMUL R5, R4, R5 ;  /* 0x0000000504057220 */ /* 0x004fca0000400000 */
[----:B------:R0:W-:Y:S04]  /*28f0*/  STG.E desc[UR12][R2.64], R5 ;  /* 0x0000000502007986 */ /* 0x0001e8000c10190c */
[----:B------:R-:W2:Y:S02]  /*2900*/  LDG.E R0, desc[UR12][R8.64] ;  /* 0x0000000c08007981 */ /* 0x000ea4000c1e1900 */
[----:B--2--5:R-:W-:Y:S02]  /*2910*/  FMUL R7, R13, R0 ;  /* 0x000000000d077220 */ /* 0x024fe40000400000 */
[----:B------:R-:W2:Y:S04]  /*2920*/  LDL R0, [R1+0x2c] ;  /* 0x00002c0001007983 */ /* 0x000ea80000100800 */
[----:B------:R-:W-:Y:S04]  /*2930*/  STG.E desc[UR12][R2.64+0xc], R7 ;  /* 0x00000c0702007986 */ /* 0x000fe8000c10190c */
[----:B------:R-:W2:Y:S02]  /*2940*/  LDG.E R11, desc[UR12][R8.64] ;  /* 0x0000000c080b7981 */ /* 0x000ea4000c1e1900 */
[----:B--2---:R-:W-:-:S05]  /*2950*/  FMUL R11, R0, R11 ;  /* 0x0000000b000b7220 */ /* 0x004fca0000400000 */
[----:B------:R-:W-:Y:S04]  /*2960*/  STG.E desc[UR12][R2.64+0x10], R11 ;  /* 0x0000100b02007986 */ /* 0x000fe8000c10190c */
[----:B------:R-:W2:Y:S02]  /*2970*/  LDG.E R4, desc[UR12][R14.64+0x4] ;  /* 0x0000040c0e047981 */ /* 0x000ea4000c1e1900 */
[----:B--2---:R-:W-:-:S05]  /*2980*/  FMUL R13, R13, R4 ;  /* 0x000000040d0d7220 */ /* 0x004fca0000400000 */
[----:B------:R-:W-:Y:S04]  /*2990*/  STG.E desc[UR12][R2.64+0x4], R13 ;  /* 0x0000040d02007986 */ /* 0x000fe8000c10190c */
[----:B0-----:R-:W2:Y:S02]  /*29a0*/  LDG.E R5, desc[UR12][R8.64+0x4] ;  /* 0x0000040c08057981 */ /* 0x001ea4000c1e1900 */
[----:B--2---:R-:W-:-:S05]  /*29b0*/  FMUL R5, R0, R5 ;  /* 0x0000000500057220 */ /* 0x004fca0000400000 */
[----:B------:R-:W-:Y:S04]  /*29c0*/  STG.E desc[UR12][R2.64+0x14], R5 ;  /* 0x0000140502007986 */ /* 0x000fe8000c10190c */
[----:B------:R-:W2:Y:S02]  /*29d0*/  LDG.E R17, desc[UR12][R14.64+0x8] ;  /* 0x0000080c0e117981 */ /* 0x000ea4000c1e1900 */
[----:B--2---:R-:W-:-:S05]  /*29e0*/  FMUL R17, R0, R17 ;  /* 0x0000001100117220 */ /* 0x004fca0000400000 */
[----:B------:R-:W-:Y:S01]  /*29f0*/  STG.E desc[UR12][R2.64+0x8], R17 ;  /* 0x0000081102007986 */ /* 0x000fe2000c10190c */
[----:B------:R-:W-:Y:S05]  /*2a00*/  EXIT ;  /* 0x000000000000794d */ /* 0x000fea0003800000 */
.L_x_36:
[----:B------:R-:W-:Y:S02]  /*2a10*/  IMAD.WIDE R14, R7, 0x4, R4 ;  /* 0x00000004070e7825 */ /* 0x000fe400078e0204 */
[----:B------:R-:W2:Y:S04]  /*2a20*/  LDL R5, [R1+0x24] ;  /* 0x0000240001057983 */ /* 0x000ea80000100800 */
[----:B------:R-:W2:Y:S02]  /*2a30*/  LDG.E R0, desc[UR12][R14.64] ;  /* 0x0000000c0e007981 */ /* 0x000ea4000c1e1900 */
[----:B--2---:R-:W-:-:S05]  /*2a40*/  FMUL R5, R5, R0 ;  /* 0x0000000005057220 */ /* 0x004fca0000400000 */
[----:B------:R-:W-:Y:S04]  /*2a50*/  STG.E desc[UR12][R2.64], R5 ;  /* 0x0000000502007986 */ /* 0x000fe8000c10190c */
[----:B------:R-:W2:Y:S02]  /*2a60*/  LDG.E R8, desc[UR12][R8.64] ;  /* 0x0000000c08087981 */ /* 0x000ea4000c1e1900 */
[----:B--2--5:R-:W-:-:S05]  /*2a70*/  FMUL R7, R13, R8 ;  /* 0x000000080d077220 */ /* 0x024fca0000400000 */
[----:B------:R-:W-:Y:S04]  /*2a80*/  STG.E desc[UR12][R2.64+0x8], R7 ;  /* 0x0000080702007986 */ /* 0x000fe8000c10190c */
[----:B------:R-:W2:Y:S02]  /*2a90*/  LDG.E R0, desc[UR12][R14.64+0x4] ;  /* 0x0000040c0e007981 */ /* 0x000ea4000c1e1900 */
[----:B--2---:R-:W-:-:S05]  /*2aa0*/  FMUL R11, R13, R0 ;  /* 0x000000000d0b7220 */ /* 0x004fca0000400000 */
[----:B------:R-:W-:Y:S01]  /*2ab0*/  STG.E desc[UR12][R2.64+0x4], R11 ;  /* 0x0000040b02007986 */ /* 0x000fe2000c10190c */
[----:B------:R-:W-:Y:S05]  /*2ac0*/  EXIT ;  /* 0x000000000000794d */ /* 0x000fea0003800000 */
.L_x_42:
        /* <DEDUP_REMOVED lines=11> */
.L_x_379:


//--------------------- .text._Z15d_copyPositionsPfS_ii --------------------------
	.section	.text._Z15d_copyPositionsPfS_ii,"ax",@progbits
	.align	128
        .global         _Z15d_copyPositionsPfS_ii
        .type           _Z15d_copyPositionsPfS_ii,@function
        .size           _Z15d_copyPositionsPfS_ii,(.L_x_380 - _Z15d_copyPositionsPfS_ii)
        .other          _Z15d_copyPositionsPfS_ii,@"STO_CUDA_ENTRY STV_DEFAULT"
_Z15d_copyPositionsPfS_ii:
.text._Z15d_copyPositionsPfS_ii:
[----:B------:R-:W-:Y:S01]  /*0000*/  LDC R1, c[0x0][0x37c] ;  /* 0x0000df00ff017b82 */ /* 0x000fe20000000800 */
[----:B------:R-:W0:Y:S07]  /*0010*/  S2R R5, SR_TID.X ;  /* 0x0000000000057919 */ /* 0x000e2e0000002100 */
[----:B------:R-:W0:Y:S08]  /*0020*/  S2UR UR4, SR_CTAID.X ;  /* 0x00000000000479c3 */ /* 0x000e300000002500 */
[----:B------:R-:W0:Y:S08]  /*0030*/  LDC R0, c[0x0][0x360] ;  /* 0x0000d800ff007b82 */ /* 0x000e300000000800 */
[----:B------:R-:W1:Y:S01]  /*0040*/  LDC.64 R2, c[0x0][0x390] ;  /* 0x0000e400ff027b82 */ /* 0x000e620000000a00 */
[----:B0-----:R-:W-:Y:S01]  /*0050*/  IMAD R0, R0, UR4, R5 ;  /* 0x0000000400007c24 */ /* 0x001fe2000f8e0205 */
[----:B-1----:R-:W-:-:S04]  /*0060*/  ISETP.GE.AND P0, PT, R2, 0x1, PT ;  /* 0x000000010200780c */ /* 0x002fc80003f06270 */
[----:B------:R-:W-:-:S13]  /*0070*/  ISETP.GE.OR P0, PT, R0, R3, !P0 ;  /* 0x000000030000720c */ /* 0x000fda0004706670 */
[----:B------:R-:W-:Y:S05]  /*0080*/  @P0 EXIT ;  /* 0x000000000000094d */ /* 0x000fea0003800000 */
[C---:B------:R-:W-:Y:S01]  /*0090*/  ISETP.GE.U32.AND P1, PT, R2.reuse, 0x10, PT ;  /* 0x000000100200780c */ /* 0x040fe20003f26070 */
[----:B------:R-:W0:Y:S01]  /*00a0*/  LDCU.64 UR8, c[0x0][0x358] ;  /* 0x00006b00ff0877ac */ /* 0x000e220008000a00 */
[----:B------:R-:W-:Y:S01]  /*00b0*/  LOP3.LUT R10, R2, 0xf, RZ, 0xc0, !PT ;  /* 0x0000000f020a7812 */ /* 0x000fe200078ec0ff */
[----:B------:R-:W-:Y:S02]  /*00c0*/  IMAD R3, R0, R2, RZ ;  /* 0x0000000200037224 */ /* 0x000fe400078e02ff */
[----:B------:R-:W-:Y:S01]  /*00d0*/  IMAD.MOV.U32 R0, RZ, RZ, RZ ;  /* 0x000000ffff007224 */ /* 0x000fe200078e00ff */
[----:B------:R-:W-:-:S07]  /*00e0*/  ISETP.NE.AND P0, PT, R10, RZ, PT ;  /* 0x000000ff0a00720c */ /* 0x000fce0003f05270 */
[----:B------:R-:W-:Y:S06]  /*00f0*/  @!P1 BRA `(.L_x_43) ;  /* 0x0000000000c89947 */ /* 0x000fec0003800000 */
[----:B------:R-:W1:Y:S01]  /*0100*/  LDCU.128 UR4, c[0x0][0x380] ;  /* 0x00007000ff0477ac */ /* 0x000e620008000c00 */
[----:B------:R-:W-:Y:S01]  /*0110*/  LOP3.LUT R0, R2, 0x7ffffff0, RZ, 0xc0, !PT ;  /* 0x7ffffff002007812 */ /* 0x000fe200078ec0ff */
[----:B------:R-:W-:-:S03]  /*0120*/  IMAD.MOV.U32 R8, RZ, RZ, R3 ;  /* 0x000000ffff087224 */ /* 0x000fc600078e0003 */
[----:B------:R-:W-:Y:S01]  /*0130*/  IADD3 R9, PT, PT, -R0, RZ, RZ ;  /* 0x000000ff00097210 */ /* 0x000fe20007ffe1ff */
[----:B-1----:R-:W-:Y:S02]  /*0140*/  UIADD3 UR6, UP0, UPT, UR6, 0x20, URZ ;  /* 0x0000002006067890 */ /* 0x002fe4000ff1e0ff */
[----:B------:R-:W-:Y:S02]  /*0150*/  UIADD3 UR4, UP1, UPT, UR4, 0x20, URZ ;  /* 0x0000002004047890 */ /* 0x000fe4000ff3e0ff */
[----:B------:R-:W-:Y:S02]  /*0160*/  UIADD3.X UR7, UPT, UPT, URZ, UR7, URZ, UP0, !UPT ;  /* 0x00000007ff077290 */ /* 0x000fe400087fe4ff */
[----:B------:R-:W-:-:S12]  /*0170*/  UIADD3.X UR5, UPT, UPT, URZ, UR5, URZ, UP1, !UPT ;  /* 0x00000005ff057290 */ /* 0x000fd80008ffe4ff */
.L_x_44:
[----:B------:R-:W-:Y:S01]  /*0180*/  MOV R5, UR7 ;  /* 0x0000000700057c02 */ /* 0x000fe20008000f00 */
[----:B------:R-:W-:-:S04]  /*0190*/  IMAD.U32 R4, RZ, RZ, UR6 ;  /* 0x00000006ff047e24 */ /* 0x000fc8000f8e00ff */
[----:B------:R-:W-:-:S05]  /*01a0*/  IMAD.WIDE R4, R8, 0x4, R4 ;  /* 0x0000000408047825 */ /* 0x000fca00078e0204 */
[----:B0---4-:R-:W2:Y:S01]  /*01b0*/  LDG.E R11, desc[UR8][R4.64+-0x20] ;  /* 0xffffe008040b7981 */ /* 0x011ea2000c1e1900 */
[----:B------:R-:W-:Y:S01]  /*01c0*/  MOV R7, UR5 ;  /* 0x0000000500077c02 */ /* 0x000fe20008000f00 */
[----:B------:R-:W-:-:S04]  /*01d0*/  IMAD.U32 R6, RZ, RZ, UR4 ;  /* 0x00000004ff067e24 */ /* 0x000fc8000f8e00ff */
[----:B------:R-:W-:-:S05]  /*01e0*/  IMAD.WIDE R6, R8, 0x4, R6 ;  /* 0x0000000408067825 */ /* 0x000fca00078e0206 */
[----:B--2---:R0:W-:Y:S04]  /*01f0*/  STG.E desc[UR8][R6.64+-0x20], R11 ;  /* 0xffffe00b06007986 */ /* 0x0041e8000c101908 */
[----:B------:R-:W2:Y:S04]  /*0200*/  LDG.E R13, desc[UR8][R4.64+-0x1c] ;  /* 0xffffe408040d7981 */ /* 0x000ea8000c1e1900 */
[----:B--2---:R1:W-:Y:S04]  /*0210*/  STG.E desc[UR8][R6.64+-0x1c], R13 ;  /* 0xffffe40d06007986 */ /* 0x0043e8000c101908 */
[----:B------:R-:W2:Y:S04]  /*0220*/  LDG.E R15, desc[UR8][R4.64+-0x18] ;  /* 0xffffe808040f7981 */ /* 0x000ea8000c1e1900 */
[----:B--2---:R2:W-:Y:S04]  /*0230*/  STG.E desc[UR8][R6.64+-0x18], R15 ;  /* 0xffffe80f06007986 */ /* 0x0045e8000c101908 */
[----:B------:R-:W3:Y:S04]  /*0240*/  LDG.E R17, desc[UR8][R4.64+-0x14] ;  /* 0xffffec0804117981 */ /* 0x000ee8000c1e1900 */
[----:B---3--:R3:W-:Y:S04]  /*0250*/  STG.E desc[UR8][R6.64+-0x14], R17 ;  /* 0xffffec1106007986 */ /* 0x0087e8000c101908 */
[----:B------:R-:W4:Y:S04]  /*0260*/  LDG.E R19, desc[UR8][R4.64+-0x10] ;  /* 0xfffff00804137981 */ /* 0x000f28000c1e1900 */
[----:B----4-:R4:W-:Y:S04]  /*0270*/  STG.E desc[UR8][R6.64+-0x10], R19 ;  /* 0xfffff01306007986 */ /* 0x0109e8000c101908 */
[----:B------:R-:W5:Y:S04]  /*0280*/  LDG.E R21, desc[UR8][R4.64+-0xc] ;  /* 0xfffff40804157981 */ /* 0x000f68000c1e1900 */
[----:B-----5:R5:W-:Y:S04]  /*0290*/  STG.E desc[UR8][R6.64+-0xc], R21 ;  /* 0xfffff41506007986 */ /* 0x020be8000c101908 */
[----:B0-----:R-:W2:Y:S04]  /*02a0*/  LDG.E R11, desc[UR8][R4.64+-0x8] ;  /* 0xfffff808040b7981 */ /* 0x001ea8000c1e1900 */
[----:B--2---:R0:W-:Y:S04]  /*02b0*/  STG.E desc[UR8][R6.64+-0x8], R11 ;  /* 0xfffff80b06007986 */ /* 0x0041e8000c101908 */
[----:B-1----:R-:W2:Y:S04]  /*02c0*/  LDG.E R13, desc[UR8][R4.64+-0x4] ;  /* 0xfffffc08040d7981 */ /* 0x002ea8000c1e1900 */
[----:B--2---:R1:W-:Y:S04]  /*02d0*/  STG.E desc[UR8][R6.64+-0x4], R13 ;  /* 0xfffffc0d06007986 */ /* 0x0043e8000c101908 */
[----:B------:R-:W2:Y:S04]  /*02e0*/  LDG.E R15, desc[UR8][R4.64] ;  /* 0x00000008040f7981 */ /* 0x000ea8000c1e1900 */
[----:B--2---:R2:W-:Y:S04]  /*02f0*/  STG.E desc[UR8][R6.64], R15 ;  /* 0x0000000f06007986 */ /* 0x0045e8000c101908 */
[----:B---3--:R-:W3:Y:S04]  /*0300*/  LDG.E R17, desc[UR8][R4.64+0x4] ;  /* 0x0000040804117981 */ /* 0x008ee8000c1e1900 */
[----:B---3--:R3:W-:Y:S04]  /*0310*/  STG.E desc[UR8][R6.64+0x4], R17 ;  /* 0x0000041106007986 */ /* 0x0087e8000c101908 */
[----:B----4-:R-:W4:Y:S04]  /*0320*/  LDG.E R19, desc[UR8][R4.64+0x8] ;  /* 0x0000080804137981 */ /* 0x010f28000c1e1900 */
[----:B----4-:R4:W-:Y:S04]  /*0330*/  STG.E desc[UR8][R6.64+0x8], R19 ;  /* 0x0000081306007986 */ /* 0x0109e8000c101908 */
[----:B-----5:R-:W5:Y:S04]  /*0340*/  LDG.E R21, desc[UR8][R4.64+0xc] ;  /* 0x00000c0804157981 */ /* 0x020f68000c1e1900 */
[----:B-----5:R4:W-:Y:S04]  /*0350*/  STG.E desc[UR8][R6.64+0xc], R21 ;  /* 0x00000c1506007986 */ /* 0x0209e8000c101908 */
[----:B0-----:R-:W5:Y:S04]  /*0360*/  LDG.E R11, desc[UR8][R4.64+0x10] ;  /* 0x00001008040b7981 */ /* 0x001f68000c1e1900 */
[----:B-----5:R4:W-:Y:S04]  /*0370*/  STG.E desc[UR8][R6.64+0x10], R11 ;  /* 0x0000100b06007986 */ /* 0x0209e8000c101908 */
[----:B-1----:R-:W5:Y:S04]  /*0380*/  LDG.E R13, desc[UR8][R4.64+0x14] ;  /* 0x00001408040d7981 */ /* 0x002f68000c1e1900 */
[----:B-----5:R4:W-:Y:S04]  /*0390*/  STG.E desc[UR8][R6.64+0x14], R13 ;  /* 0x0000140d06007986 */ /* 0x0209e8000c101908 */
[----:B--2---:R-:W2:Y:S01]  /*03a0*/  LDG.E R15, desc[UR8][R4.64+0x18] ;  /* 0x00001808040f7981 */ /* 0x004ea2000c1e1900 */
[----:B------:R-:W-:-:S05]  /*03b0*/  VIADD R9, R9, 0x10 ;  /* 0x0000001009097836 */ /* 0x000fca0000000000 */
[----:B------:R-:W-:Y:S01]  /*03c0*/  ISETP.NE.AND P1, PT, R9, RZ, PT ;  /* 0x000000ff0900720c */ /* 0x000fe20003f25270 */
[----:B--2---:R4:W-:Y:S04]  /*03d0*/  STG.E desc[UR8][R6.64+0x18], R15 ;  /* 0x0000180f06007986 */ /* 0x0049e8000c101908 */
[----:B---3--:R-:W2:Y:S01]  /*03e0*/  LDG.E R17, desc[UR8][R4.64+0x1c] ;  /* 0x00001c0804117981 */ /* 0x008ea2000c1e1900 */
[----:B------:R-:W-:-:S03]  /*03f0*/  IADD3 R8, PT, PT, R8, 0x10, RZ ;  /* 0x0000001008087810 */ /* 0x000fc60007ffe0ff */
[----:B--2---:R4:W-:Y:S04]  /*0400*/  STG.E desc[UR8][R6.64+0x1c], R17 ;  /* 0x00001c1106007986 */ /* 0x0049e8000c101908 */
[----:B------:R-:W-:Y:S05]  /*0410*/  @P1 BRA `(.L_x_44) ;  /* 0xfffffffc00581947 */ /* 0x000fea000383ffff */
.L_x_43:
[----:B0-----:R-:W-:Y:S05]  /*0420*/  @!P0 EXIT ;  /* 0x000000000000894d */ /* 0x001fea0003800000 */
[----:B------:R-:W-:Y:S02]  /*0430*/  ISETP.GE.U32.AND P0, PT, R10, 0x8, PT ;  /* 0x000000080a00780c */ /* 0x000fe40003f06070 */
[----:B------:R-:W-:-:S04]  /*0440*/  LOP3.LUT R8, R2, 0x7, RZ, 0xc0, !PT ;  /* 0x0000000702087812 */ /* 0x000fc800078ec0ff */
[----:B------:R-:W-:-:S07]  /*0450*/  ISETP.NE.AND P1, PT, R8, RZ, PT ;  /* 0x000000ff0800720c */ /* 0x000fce0003f25270 */
[----:B------:R-:W-:Y:S06]  /*0460*/  @!P0 BRA `(.L_x_45) ;  /* 0x0000000000588947 */ /* 0x000fec0003800000 */
[----:B------:R-:W0:Y:S01]  /*0470*/  LDC.64 R4, c[0x0][0x388] ;  /* 0x0000e200ff047b82 */ /* 0x000e220000000a00 */
[----:B------:R-:W-:-:S07]  /*0480*/  IMAD.IADD R9, R3, 0x1, R0 ;  /* 0x0000000103097824 */ /* 0x000fce00078e0200 */
[----:B----4-:R-:W1:Y:S01]  /*0490*/  LDC.64 R6, c[0x0][0x380] ;  /* 0x0000e000ff067b82 */ /* 0x010e620000000a00 */
[----:B0-----:R-:W-:-:S05]  /*04a0*/  IMAD.WIDE R4, R9, 0x4, R4 ;  /* 0x0000000409047825 */ /* 0x001fca00078e0204 */
[----:B------:R-:W2:Y:S01]  /*04b0*/  LDG.E R11, desc[UR8][R4.64] ;  /* 0x00000008040b7981 */ /* 0x000ea2000c1e1900 */
[----:B-1----:R-:W-:-:S05]  /*04c0*/  IMAD.WIDE R6, R9, 0x4, R6 ;  /* 0x0000000409067825 */ /* 0x002fca00078e0206 */
[----:B--2---:R0:W-:Y:S04]  /*04d0*/  STG.E desc[UR8][R6.64], R11 ;  /* 0x0000000b06007986 */ /* 0x0041e8000c101908 */
[----:B------:R-:W2:Y:S04]  /*04e0*/  LDG.E R9, desc[UR8][R4.64+0x4] ;  /* 0x0000040804097981 */ /* 0x000ea8000c1e1900 */
[----:B--2---:R1:W-:Y:S04]  /*04f0*/  STG.E desc[UR8][R6.64+0x4], R9 ;  /* 0x0000040906007986 */ /* 0x0043e8000c101908 */
[----:B------:R-:W2:Y:S04]  /*0500*/  LDG.E R13, desc[UR8][R4.64+0x8] ;  /* 0x00000808040d7981 */ /* 0x000ea8000c1e1900 */
[----:B--2---:R2:W-:Y:S04]  /*0510*/  STG.E desc[UR8][R6.64+0x8], R13 ;  /* 0x0000080d06007986 */ /* 0x0045e8000c101908 */
[----:B------:R-:W3:Y:S04]  /*0520*/  LDG.E R15, desc[UR8][R4.64+0xc] ;  /* 0x00000c08040f7981 */ /* 0x000ee8000c1e1900 */
[----:B---3--:R2:W-:Y:S04]  /*0530*/  STG.E desc[UR8][R6.64+0xc], R15 ;  /* 0x00000c0f06007986 */ /* 0x0085e8000c101908 */
[----:B------:R-:W3:Y:S04]  /*0540*/  LDG.E R17, desc[UR8][R4.64+0x10] ;  /* 0x0000100804117981 */ /* 0x000ee8000c1e1900 */
[----:B---3--:R2:W-:Y:S04]  /*0550*/  STG.E desc[UR8][R6.64+0x10], R17 ;  /* 0x0000101106007986 */ /* 0x0085e8000c101908 */
[----:B------:R-:W3:Y:S04]  /*0560*/  LDG.E R19, desc[UR8][R4.64+0x14] ;  /* 0x0000140804137981 */ /* 0x000ee8000c1e1900 */
[----:B---3--:R2:W-:Y:S04]  /*0570*/  STG.E desc[UR8][R6.64+0x14], R19 ;  /* 0x0000141306007986 */ /* 0x0085e8000c101908 */
[----:B0-----:R-:W3:Y:S04]  /*0580*/  LDG.E R11, desc[UR8][R4.64+0x18] ;  /* 0x00001808040b7981 */ /* 0x001ee8000c1e1900 */
[----:B---3--:R2:W-:Y:S04]  /*0590*/  STG.E desc[UR8][R6.64+0x18], R11 ;  /* 0x0000180b06007986 */ /* 0x0085e8000c101908 */
[----:B-1----:R-:W3:Y:S01]  /*05a0*/  LDG.E R9, desc[UR8][R4.64+0x1c] ;  /* 0x00001c0804097981 */ /* 0x002ee2000c1e1900 */
[----:B------:R-:W-:-:S03]  /*05b0*/  IADD3 R0, PT, PT, R0, 0x8, RZ ;  /* 0x0000000800007810 */ /* 0x000fc60007ffe0ff */
[----:B---3--:R2:W-:Y:S04]  /*05c0*/  STG.E desc[UR8][R6.64+0x1c], R9 ;  /* 0x00001c0906007986 */ /* 0x0085e8000c101908 */
.L_x_45:
[----:B------:R-:W-:Y:S05]  /*05d0*/  @!P1 EXIT ;  /* 0x000000000000994d */ /* 0x000fea0003800000 */
[----:B------:R-:W-:Y:S02]  /*05e0*/  ISETP.GE.U32.AND P0, PT, R8, 0x4, PT ;  /* 0x000000040800780c */ /* 0x000fe40003f06070 */
[----:B------:R-:W-:-:S04]  /*05f0*/  LOP3.LUT R2, R2, 0x3, RZ, 0xc0, !PT ;  /* 0x0000000302027812 */ /* 0x000fc800078ec0ff */
[----:B------:R-:W-:-:S07]  /*0600*/  ISETP.NE.AND P1, PT, R2, RZ, PT ;  /* 0x000000ff0200720c */ /* 0x000fce0003f25270 */
[----:B------:R-:W-:Y:S06]  /*0610*/  @!P0 BRA `(.L_x_46) ;  /* 0x0000000000388947 */ /* 0x000fec0003800000 */
[----:B------:R-:W0:Y:S01]  /*0620*/  LDC.64 R4, c[0x0][0x388] ;  /* 0x0000e200ff047b82 */ /* 0x000e220000000a00 */
[----:B--2-4-:R-:W-:-:S07]  /*0630*/  IMAD.IADD R11, R3, 0x1, R0 ;  /* 0x00000001030b7824 */ /* 0x014fce00078e0200 */
[----:B------:R-:W1:Y:S01]  /*0640*/  LDC.64 R6, c[0x0][0x380] ;  /* 0x0000e000ff067b82 */ /* 0x000e620000000a00 */
        /* <DEDUP_REMOVED lines=8> */
[----:B------:R-:W2:Y:S01]  /*06d0*/  LDG.E R15, desc[UR8][R4.64+0xc] ;  /* 0x00000c08040f7981 */ /* 0x000ea2000c1e1900 */
[----:B------:R-:W-:-:S03]  /*06e0*/  IADD3 R0, PT, PT, R0, 0x4, RZ ;  /* 0x0000000400007810 */ /* 0x000fc60007ffe0ff */
[----:B--2---:R0:W-:Y:S04]  /*06f0*/  STG.E desc[UR8][R6.64+0xc], R15 ;  /* 0x00000c0f06007986 */ /* 0x0041e8000c101908 */
.L_x_46:
[----:B------:R-:W-:Y:S05]  /*0700*/  @!P1 EXIT ;  /* 0x000000000000994d */ /* 0x000fea0003800000 */
[----:B0-2-4-:R-:W0:Y:S01]  /*0710*/  LDC.64 R6, c[0x0][0x380] ;  /* 0x0000e000ff067b82 */ /* 0x015e220000000a00 */
[----:B------:R-:W-:Y:S01]  /*0720*/  IMAD.IADD R11, R3, 0x1, R0 ;  /* 0x00000001030b7824 */ /* 0x000fe200078e0200 */
[----:B------:R-:W-:-:S06]  /*0730*/  IADD3 R0, PT, PT, -R2, RZ, RZ ;  /* 0x000000ff02007210 */ /* 0x000fcc0007ffe1ff */
[----:B------:R-:W1:Y:S02]  /*0740*/  LDC.64 R8, c[0x0][0x388] ;  /* 0x0000e200ff087b82 */ /* 0x000e640000000a00 */
.L_x_47:
[----:B-12---:R-:W-:-:S06]  /*0750*/  IMAD.WIDE R4, R11, 0x4, R8 ;  /* 0x000000040b047825 */ /* 0x006fcc00078e0208 */
[----:B------:R-:W2:Y:S01]  /*0760*/  LDG.E R5, desc[UR8][R4.64] ;  /* 0x0000000804057981 */ /* 0x000ea2000c1e1900 */
[----:B------:R-:W-:Y:S02]  /*0770*/  VIADD R0, R0, 0x1 ;  /* 0x0000000100007836 */ /* 0x000fe40000000000 */
[C---:B0-----:R-:W-:Y:S01]  /*0780*/  IMAD.WIDE R2, R11.reuse, 0x4, R6 ;  /* 0x000000040b027825 */ /* 0x041fe200078e0206 */
[----:B------:R-:W-:Y:S02]  /*0790*/  IADD3 R11, PT, PT, R11, 0x1, RZ ;  /* 0x000000010b0b7810 */ /* 0x000fe40007ffe0ff */
[----:B------:R-:W-:Y:S02]  /*07a0*/  ISETP.NE.AND P0, PT, R0, RZ, PT ;  /* 0x000000ff0000720c */ /* 0x000fe40003f05270 */
[----:B--2---:R2:W-:Y:S11]  /*07b0*/  STG.E desc[UR8][R2.64], R5 ;  /* 0x0000000502007986 */ /* 0x0045f6000c101908 */
[----:B------:R-:W-:Y:S05]  /*07c0*/  @P0 BRA `(.L_x_47) ;  /* 0xfffffffc00e00947 */ /* 0x000fea000383ffff */
[----:B------:R-:W-:Y:S05]  /*07d0*/  EXIT ;  /* 0x000000000000794d */ /* 0x000fea0003800000 */
.L_x_48:
        /* <DEDUP_REMOVED lines=10> */
.L_x_380:


//--------------------- .text._Z14d_assignValueRPffii --------------------------
	.section	.text._Z14d_assignValueRPffii,"ax",@progbits
	.align	128
        .global         _Z14d_assignValueRPffii
        .type           _Z14d_assignValueRPffii,@function
        .size           _Z14d_assignValueRPffii,(.L_x_381 - _Z14d_assignValueRPffii)
        .other          _Z14d_assignValueRPffii,@"STO_CUDA_ENTRY STV_DEFAULT"
_Z14d_assignValueRPffii:
.text._Z14d_assignValueRPffii:
[----:B------:R-:W-:Y:S01]  /*0000*/  LDC R1, c[0x0][0x37c] ;  /* 0x0000df00ff017b82 */ /* 0x000fe20000000800 */
[----:B------:R-:W0:Y:S07]  /*0010*/  S2R R3, SR_TID.X ;  /* 0x0000000000037919 */ /* 0x000e2e0000002100 */
[----:B------:R-:W0:Y:S01]  /*0020*/  S2UR UR4, SR_CTAID.X ;  /* 0x00000000000479c3 */ /* 0x000e220000002500 */
[----:B------:R-:W1:Y:S07]  /*0030*/  LDCU UR5, c[0x0][0x390] ;  /* 0x00007200ff0577ac */ /* 0x000e6e0008000800 */
[----:B------:R-:W0:Y:S08]  /*0040*/  LDC R0, c[0x0][0x360] ;  /* 0x0000d800ff007b82 */ /* 0x000e300000000800 */
[----:B------:R-:W2:Y:S01]  /*0050*/  LDC R11, c[0x0][0x38c] ;  /* 0x0000e300ff0b7b82 */ /* 0x000ea20000000800 */
[----:B0-----:R-:W-:Y:S01]  /*0060*/  IMAD R0, R0, UR4, R3 ;  /* 0x0000000400007c24 */ /* 0x001fe2000f8e0203 */
[----:B--2---:R-:W-:-:S04]  /*0070*/  ISETP.GE.AND P0, PT, R11, 0x1, PT ;  /* 0x000000010b00780c */ /* 0x004fc80003f06270 */
[----:B-1----:R-:W-:-:S13]  /*0080*/  ISETP.GE.OR P0, PT, R0, UR5, !P0 ;  /* 0x0000000500007c0c */ /* 0x002fda000c706670 */
        /* <DEDUP_REMOVED lines=8> */
[----:B------:R-:W1:Y:S01]  /*0110*/  LDCU.64 UR4, c[0x0][0x380] ;  /* 0x00007000ff0477ac */ /* 0x000e620008000a00 */
[----:B------:R-:W2:Y:S01]  /*0120*/  LDC R13, c[0x0][0x388] ;  /* 0x0000e200ff0d7b82 */ /* 0x000ea20000000800 */
[----:B------:R-:W-:Y:S01]  /*0130*/  LOP3.LUT R7, R11, 0x7ffffff8, RZ, 0xc0, !PT ;  /* 0x7ffffff80b077812 */ /* 0x000fe200078ec0ff */
[----:B------:R-:W-:-:S04]  /*0140*/  IMAD.MOV.U32 R9, RZ, RZ, R0 ;  /* 0x000000ffff097224 */ /* 0x000fc800078e0000 */
[----:B------:R-:W-:Y:S01]  /*0150*/  IMAD.MOV R6, RZ, RZ, -R7 ;  /* 0x000000ffff067224 */ /* 0x000fe200078e0a07 */
[----:B-1----:R-:W-:-:S04]  /*0160*/  UIADD3 UR4, UP0, UPT, UR4, 0x10, URZ ;  /* 0x0000001004047890 */ /* 0x002fc8000ff1e0ff */
[----:B------:R-:W-:Y:S02]  /*0170*/  UIADD3.X UR5, UPT, UPT, URZ, UR5, URZ, UP0, !UPT ;  /* 0x00000005ff057290 */ /* 0x000fe400087fe4ff */
[----:B------:R-:W-:-:S04]  /*0180*/  MOV R4, UR4 ;  /* 0x0000000400047c02 */ /* 0x000fc80008000f00 */
[----:B------:R-:W-:-:S07]  /*0190*/  IMAD.U32 R5, RZ, RZ, UR5 ;  /* 0x00000005ff057e24 */ /* 0x000fce000f8e00ff */
.L_x_50:
[----:B------:R-:W-:Y:S02]  /*01a0*/  VIADD R6, R6, 0x8 ;  /* 0x0000000806067836 */ /* 0x000fe40000000000 */
[C---:B-1----:R-:W-:Y:S01]  /*01b0*/  IMAD.WIDE R2, R9.reuse, 0x4, R4 ;  /* 0x0000000409027825 */ /* 0x042fe200078e0204 */
[----:B------:R-:W-:Y:S02]  /*01c0*/  IADD3 R9, PT, PT, R9, 0x8, RZ ;  /* 0x0000000809097810 */ /* 0x000fe40007ffe0ff */
[----:B------:R-:W-:Y:S02]  /*01d0*/  ISETP.NE.AND P1, PT, R6, RZ, PT ;  /* 0x000000ff0600720c */ /* 0x000fe40003f25270 */
[----:B0-2---:R1:W-:Y:S04]  /*01e0*/  STG.E desc[UR6][R2.64+-0x10], R13 ;  /* 0xfffff00d02007986 */ /* 0x0053e8000c101906 */
[----:B------:R1:W-:Y:S04]  /*01f0*/  STG.E desc[UR6][R2.64+-0xc], R13 ;  /* 0xfffff40d02007986 */ /* 0x0003e8000c101906 */
[----:B------:R1:W-:Y:S04]  /*0200*/  STG.E desc[UR6][R2.64+-0x8], R13 ;  /* 0xfffff80d02007986 */ /* 0x0003e8000c101906 */
[----:B------:R1:W-:Y:S04]  /*0210*/  STG.E desc[UR6][R2.64+-0x4], R13 ;  /* 0xfffffc0d02007986 */ /* 0x0003e8000c101906 */
[----:B------:R1:W-:Y:S04]  /*0220*/  STG.E desc[UR6][R2.64], R13 ;  /* 0x0000000d02007986 */ /* 0x0003e8000c101906 */
[----:B------:R1:W-:Y:S04]  /*0230*/  STG.E desc[UR6][R2.64+0x4], R13 ;  /* 0x0000040d02007986 */ /* 0x0003e8000c101906 */
[----:B------:R1:W-:Y:S04]  /*0240*/  STG.E desc[UR6][R2.64+0x8], R13 ;  /* 0x0000080d02007986 */ /* 0x0003e8000c101906 */
[----:B------:R1:W-:Y:S01]  /*0250*/  STG.E desc[UR6][R2.64+0xc], R13 ;  /* 0x00000c0d02007986 */ /* 0x0003e2000c101906 */
[----:B------:R-:W-:Y:S05]  /*0260*/  @P1 BRA `(.L_x_50) ;  /* 0xfffffffc00cc1947 */ /* 0x000fea000383ffff */
.L_x_49:
[----:B0-----:R-:W-:Y:S05]  /*0270*/  @!P0 EXIT ;  /* 0x000000000000894d */ /* 0x001fea0003800000 */
[----:B------:R-:W-:Y:S02]  /*0280*/  ISETP.GE.U32.AND P0, PT, R8, 0x4, PT ;  /* 0x000000040800780c */ /* 0x000fe40003f06070 */
[----:B------:R-:W-:-:S04]  /*0290*/  LOP3.LUT R4, R11, 0x3, RZ, 0xc0, !PT ;  /* 0x000000030b047812 */ /* 0x000fc800078ec0ff */
[----:B------:R-:W-:-:S07]  /*02a0*/  ISETP.NE.AND P1, PT, R4, RZ, PT ;  /* 0x000000ff0400720c */ /* 0x000fce0003f25270 */
[----:B------:R-:W-:Y:S06]  /*02b0*/  @!P0 BRA `(.L_x_51) ;  /* 0x0000000000248947 */ /* 0x000fec0003800000 */
[----:B-1----:R-:W0:Y:S01]  /*02c0*/  LDC.64 R2, c[0x0][0x380] ;  /* 0x0000e000ff027b82 */ /* 0x002e220000000a00 */
[----:B------:R-:W-:Y:S02]  /*02d0*/  IMAD.IADD R5, R0, 0x1, R7 ;  /* 0x0000000100057824 */ /* 0x000fe400078e0207 */
[----:B------:R-:W-:-:S05]  /*02e0*/  VIADD R7, R7, 0x4 ;  /* 0x0000000407077836 */ /* 0x000fca0000000000 */
[----:B------:R-:W1:Y:S01]  /*02f0*/  LDC R9, c[0x0][0x388] ;  /* 0x0000e200ff097b82 */ /* 0x000e620000000800 */
[----:B0-----:R-:W-:-:S05]  /*0300*/  IMAD.WIDE R2, R5, 0x4, R2 ;  /* 0x0000000405027825 */ /* 0x001fca00078e0202 */
[----:B-1----:R0:W-:Y:S04]  /*0310*/  STG.E desc[UR6][R2.64], R9 ;  /* 0x0000000902007986 */ /* 0x0021e8000c101906 */
[----:B------:R0:W-:Y:S04]  /*0320*/  STG.E desc[UR6][R2.64+0x4], R9 ;  /* 0x0000040902007986 */ /* 0x0001e8000c101906 */
[----:B------:R0:W-:Y:S04]  /*0330*/  STG.E desc[UR6][R2.64+0x8], R9 ;  /* 0x0000080902007986 */ /* 0x0001e8000c101906 */
[----:B------:R0:W-:Y:S02]  /*0340*/  STG.E desc[UR6][R2.64+0xc], R9 ;  /* 0x00000c0902007986 */ /* 0x0001e4000c101906 */
.L_x_51:
[----:B------:R-:W-:Y:S05]  /*0350*/  @!P1 EXIT ;  /* 0x000000000000994d */ /* 0x000fea0003800000 */
[----:B------:R-:W-:Y:S02]  /*0360*/  ISETP.NE.AND P0, PT, R4, 0x1, PT ;  /* 0x000000010400780c */ /* 0x000fe40003f05270 */
[----:B01----:R-:W-:-:S04]  /*0370*/  LOP3.LUT R2, R11, 0x1, RZ, 0xc0, !PT ;  /* 0x000000010b027812 */ /* 0x003fc800078ec0ff */
[----:B------:R-:W-:-:S07]  /*0380*/  ISETP.NE.U32.AND P1, PT, R2, 0x1, PT ;  /* 0x000000010200780c */ /* 0x000fce0003f25070 */
[----:B------:R-:W-:Y:S06]  /*0390*/  @!P0 BRA `(.L_x_52) ;  /* 0x00000000001c8947 */ /* 0x000fec0003800000 */
[----:B------:R-:W0:Y:S01]  /*03a0*/  LDC.64 R2, c[0x0][0x380] ;  /* 0x0000e000ff027b82 */ /* 0x000e220000000a00 */
[----:B------:R-:W-:Y:S01]  /*03b0*/  IADD3 R5, PT, PT, R0, R7, RZ ;  /* 0x0000000700057210 */ /* 0x000fe20007ffe0ff */
[----:B------:R-:W-:-:S06]  /*03c0*/  VIADD R7, R7, 0x2 ;  /* 0x0000000207077836 */ /* 0x000fcc0000000000 */
[----:B------:R-:W1:Y:S01]  /*03d0*/  LDC R9, c[0x0][0x388] ;  /* 0x0000e200ff097b82 */ /* 0x000e620000000800 */
[----:B0-----:R-:W-:-:S05]  /*03e0*/  IMAD.WIDE R2, R5, 0x4, R2 ;  /* 0x0000000405027825 */ /* 0x001fca00078e0202 */
[----:B-1----:R0:W-:Y:S04]  /*03f0*/  STG.E desc[UR6][R2.64], R9 ;  /* 0x0000000902007986 */ /* 0x0021e8000c101906 */
[----:B------:R0:W-:Y:S02]  /*0400*/  STG.E desc[UR6][R2.64+0x4], R9 ;  /* 0x0000040902007986 */ /* 0x0001e4000c101906 */
.L_x_52:
[----:B------:R-:W-:Y:S05]  /*0410*/  @P1 EXIT ;  /* 0x000000000000194d */ /* 0x000fea0003800000 */
[----:B0-----:R-:W0:Y:S01]  /*0420*/  LDC.64 R2, c[0x0][0x380] ;  /* 0x0000e000ff027b82 */ /* 0x001e220000000a00 */
[----:B------:R-:W-:-:S07]  /*0430*/  IADD3 R7, PT, PT, R0, R7, RZ ;  /* 0x0000000700077210 */ /* 0x000fce0007ffe0ff */
[----:B------:R-:W1:Y:S01]  /*0440*/  LDC R5, c[0x0][0x388] ;  /* 0x0000e200ff057b82 */ /* 0x000e620000000800 */
[----:B0-----:R-:W-:-:S05]  /*0450*/  IMAD.WIDE R2, R7, 0x4, R2 ;  /* 0x0000000407027825 */ /* 0x001fca00078e0202 */
[----:B-1----:R-:W-:Y:S01]  /*0460*/  STG.E desc[UR6][R2.64], R5 ;  /* 0x0000000502007986 */ /* 0x002fe2000c101906 */
[----:B------:R-:W-:Y:S05]  /*0470*/  EXIT ;  /* 0x000000000000794d */ /* 0x000fea0003800000 */
.L_x_53:
        /* <DEDUP_REMOVED lines=16> */
.L_x_381:


//--------------------- .text._Z14d_complex2realP6float2PfS1_i --------------------------
	.section	.text._Z14d_complex2realP6float2PfS1_i,"ax",@progbits
	.align	128
        .global         _Z14d_complex2realP6float2PfS1_i
        .type           _Z14d_complex2realP6float2PfS1_i,@function
        .size           _Z14d_complex2realP6float2PfS1_i,(.L_x_382 - _Z14d_complex2realP6float2PfS1_i)
        .other          _Z14d_complex2realP6float2PfS1_i,@"STO_CUDA_ENTRY STV_DEFAULT"
_Z14d_complex2realP6float2PfS1_i:
.text._Z14d_complex2realP6float2PfS1_i:
        /* <DEDUP_REMOVED lines=12> */
[----:B0-----:R-:W-:-:S05]  /*00c0*/  IMAD.WIDE R2, R9, 0x8, R2 ;  /* 0x0000000809027825 */ /* 0x001fca00078e0202 */
[----:B-1----:R-:W4:Y:S01]  /*00d0*/  LDG.E R11, desc[UR4][R2.64] ;  /* 0x00000004020b7981 */ /* 0x002f22000c1e1900 */
[----:B--2---:R-:W-:-:S05]  /*00e0*/  IMAD.WIDE R4, R9, 0x4, R4 ;  /* 0x0000000409047825 */ /* 0x004fca00078e0204 */
[----:B----4-:R-:W-:Y:S04]  /*00f0*/  STG.E desc[UR4][R4.64], R11 ;  /* 0x0000000b04007986 */ /* 0x010fe8000c101904 */
[----:B------:R-:W2:Y:S01]  /*0100*/  LDG.E R13, desc[UR4][R2.64+0x4] ;  /* 0x00000404020d7981 */ /* 0x000ea2000c1e1900 */
[----:B---3--:R-:W-:-:S05]  /*0110*/  IMAD.WIDE R6, R9, 0x4, R6 ;  /* 0x0000000409067825 */ /* 0x008fca00078e0206 */
[----:B--2---:R-:W-:Y:S01]  /*0120*/  STG.E desc[UR4][R6.64], R13 ;  /* 0x0000000d06007986 */ /* 0x004fe2000c101904 */
[----:B------:R-:W-:Y:S05]  /*0130*/  EXIT ;  /* 0x000000000000794d */ /* 0x000fea0003800000 */
.L_x_54:
        /* <DEDUP_REMOVED lines=12> */
.L_x_382:


//--------------------- .text._Z19d_prepareFieldForceP6float2S0_PKfS2_iiiii --------------------------
	.section	.text._Z19d_prepareFieldForceP6float2S0_PKfS2_iiiii,"ax",@progbits
	.align	128
        .global         _Z19d_prepareFieldForceP6float2S0_PKfS2_iiiii
        .type           _Z19d_prepareFieldForceP6float2S0_PKfS2_iiiii,@function
        .size           _Z19d_prepareFieldForceP6float2S0_PKfS2_iiiii,(.L_x_383 - _Z19d_prepareFieldForceP6float2S0_PKfS2_iiiii)
        .other          _Z19d_prepareFieldForceP6float2S0_PKfS2_iiiii,@"STO_CUDA_ENTRY STV_DEFAULT"
_Z19d_prepareFieldForceP6float2S0_PKfS2_iiiii:
.text._Z19d_prepareFieldForceP6float2S0_PKfS2_iiiii:
        /* <DEDUP_REMOVED lines=11> */
[----:B------:R-:W3:Y:S08]  /*00b0*/  LDC.64 R2, c[0x0][0x388] ;  /* 0x0000e200ff027b82 */ /* 0x000ef00000000a00 */
[----:B------:R-:W4:Y:S01]  /*00c0*/  LDC.64 R6, c[0x0][0x380] ;  /* 0x0000e000ff067b82 */ /* 0x000f220000000a00 */
[----:B0-----:R-:W-:-:S07]  /*00d0*/  IMAD R11, R8, UR6, R15 ;  /* 0x00000006080b7c24 */ /* 0x001fce000f8e020f */
[----:B------:R-:W0:Y:S01]  /*00e0*/  LDC.64 R4, c[0x0][0x390] ;  /* 0x0000e400ff047b82 */ /* 0x000e220000000a00 */
[----:B--2---:R-:W-:-:S07]  /*00f0*/  IMAD R17, R15, R17, R16 ;  /* 0x000000110f117224 */ /* 0x004fce00078e0210 */
[----:B------:R-:W2:Y:S01]  /*0100*/  LDC.64 R12, c[0x0][0x398] ;  /* 0x0000e600ff0c7b82 */ /* 0x000ea20000000a00 */
[----:B---3--:R-:W-:-:S05]  /*0110*/  IMAD.WIDE R2, R15, 0x8, R2 ;  /* 0x000000080f027825 */ /* 0x008fca00078e0202 */
[----:B-1----:R-:W-:Y:S01]  /*0120*/  STG.E desc[UR4][R2.64+0x4], RZ ;  /* 0x000004ff02007986 */ /* 0x002fe2000c101904 */
[----:B----4-:R-:W-:-:S05]  /*0130*/  IMAD.WIDE R6, R15, 0x8, R6 ;  /* 0x000000080f067825 */ /* 0x010fca00078e0206 */
[----:B------:R-:W-:Y:S01]  /*0140*/  STG.E desc[UR4][R6.64+0x4], RZ ;  /* 0x000004ff06007986 */ /* 0x000fe2000c101904 */
[----:B0-----:R-:W-:-:S06]  /*0150*/  IMAD.WIDE R10, R11, 0x4, R4 ;  /* 0x000000040b0a7825 */ /* 0x001fcc00078e0204 */
[----:B------:R-:W3:Y:S01]  /*0160*/  LDG.E R10, desc[UR4][R10.64] ;  /* 0x000000040a0a7981 */ /* 0x000ee2000c1e1900 */
[----:B--2---:R-:W-:-:S05]  /*0170*/  IMAD.WIDE R12, R17, 0x4, R12 ;  /* 0x00000004110c7825 */ /* 0x004fca00078e020c */
[----:B------:R-:W3:Y:S01]  /*0180*/  LDG.E R17, desc[UR4][R12.64] ;  /* 0x000000040c117981 */ /* 0x000ee2000c1e1900 */
[----:B------:R-:W-:-:S04]  /*0190*/  IMAD R9, R9, UR6, R15 ;  /* 0x0000000609097c24 */ /* 0x000fc8000f8e020f */
[----:B------:R-:W-:-:S04]  /*01a0*/  IMAD.WIDE R4, R9, 0x4, R4 ;  /* 0x0000000409047825 */ /* 0x000fc800078e0204 */
[----:B---3--:R-:W-:-:S05]  /*01b0*/  FMUL R17, R10, R17 ;  /* 0x000000110a117220 */ /* 0x008fca0000400000 */
[----:B------:R-:W-:Y:S04]  /*01c0*/  STG.E desc[UR4][R6.64], R17 ;  /* 0x0000001106007986 */ /* 0x000fe8000c101904 */
[----:B------:R-:W2:Y:S04]  /*01d0*/  LDG.E R4, desc[UR4][R4.64] ;  /* 0x0000000404047981 */ /* 0x000ea8000c1e1900 */
[----:B------:R-:W2:Y:S02]  /*01e0*/  LDG.E R9, desc[UR4][R12.64] ;  /* 0x000000040c097981 */ /* 0x000ea4000c1e1900 */
[----:B--2---:R-:W-:-:S05]  /*01f0*/  FMUL R9, R4, -R9 ;  /* 0x8000000904097220 */ /* 0x004fca0000400000 */
[----:B------:R-:W-:Y:S01]  /*0200*/  STG.E desc[UR4][R2.64], R9 ;  /* 0x0000000902007986 */ /* 0x000fe2000c101904 */
[----:B------:R-:W-:Y:S05]  /*0210*/  EXIT ;  /* 0x000000000000794d */ /* 0x000fea0003800000 */
.L_x_55:
        /* <DEDUP_REMOVED lines=14> */
.L_x_383:


//--------------------- .text._Z18d_extractForceCompP6float2S0_iii --------------------------
	.section	.text._Z18d_extractForceCompP6float2S0_iii,"ax",@progbits
	.align	128
        .global         _Z18d_extractForceCompP6float2S0_iii
        .type           _Z18d_extractForceCompP6float2S0_iii,@function
        .size           _Z18d_extractForceCompP6float2S0_iii,(.L_x_384 - _Z18d_extractForceCompP6float2S0_iii)
        .other          _Z18d_extractForceCompP6float2S0_iii,@"STO_CUDA_ENTRY STV_DEFAULT"
_Z18d_extractForceCompP6float2S0_iii:
.text._Z18d_extractForceCompP6float2S0_iii:
        /* <DEDUP_REMOVED lines=10> */
[----:B------:R-:W2:Y:S01]  /*00a0*/  LDC.64 R4, c[0x0][0x388] ;  /* 0x0000e200ff047b82 */ /* 0x000ea20000000a00 */
[----:B0-----:R-:W-:-:S04]  /*00b0*/  IMAD R3, R7, R3, R2 ;  /* 0x0000000307037224 */ /* 0x001fc800078e0202 */
[----:B--2---:R-:W-:-:S03]  /*00c0*/  IMAD.WIDE R4, R3, 0x8, R4 ;  /* 0x0000000803047825 */ /* 0x004fc600078e0204 */
[----:B------:R-:W0:Y:S03]  /*00d0*/  LDC.64 R2, c[0x0][0x380] ;  /* 0x0000e000ff027b82 */ /* 0x000e260000000a00 */
[----:B-1----:R-:W2:Y:S01]  /*00e0*/  LDG.E.64 R4, desc[UR4][R4.64] ;  /* 0x0000000404047981 */ /* 0x002ea2000c1e1b00 */
[----:B0-----:R-:W-:-:S05]  /*00f0*/  IMAD.WIDE R2, R7, 0x8, R2 ;  /* 0x0000000807027825 */ /* 0x001fca00078e0202 */
[----:B--2---:R-:W-:Y:S01]  /*0100*/  STG.E.64 desc[UR4][R2.64], R4 ;  /* 0x0000000402007986 */ /* 0x004fe2000c101b04 */
[----:B------:R-:W-:Y:S05]  /*0110*/  EXIT ;  /* 0x000000000000794d */ /* 0x000fea0003800000 */
.L_x_56:
        /* <DEDUP_REMOVED lines=14> */
.L_x_384:


//--------------------- .text._Z20d_insertForceCompC2RPfP6float2iii --------------------------
	.section	.text._Z20d_insertForceCompC2RPfP6float2iii,"ax",@progbits
	.align	128
        .global         _Z20d_insertForceCompC2RPfP6float2iii
        .type           _Z20d_insertForceCompC2RPfP6float2iii,@function
        .size           _Z20d_insertForceCompC2RPfP6float2iii,(.L_x_385 - _Z20d_insertForceCompC2RPfP6float2iii)
        .other          _Z20d_insertForceCompC2RPfP6float2iii,@"STO_CUDA_ENTRY STV_DEFAULT"
_Z20d_insertForceCompC2RPfP6float2iii:
.text._Z20d_insertForceCompC2RPfP6float2iii:
        /* <DEDUP_REMOVED lines=13> */
[----:B-1----:R-:W4:Y:S01]  /*00d0*/  LDG.E R3, desc[UR4][R2.64] ;  /* 0x0000000402037981 */ /* 0x002f22000c1e1900 */
[----:B--2---:R-:W-:-:S04]  /*00e0*/  IMAD R7, R7, R9, R8 ;  /* 0x0000000907077224 */ /* 0x004fc800078e0208 */
[----:B---3--:R-:W-:-:S05]  /*00f0*/  IMAD.WIDE R4, R7, 0x4, R4 ;  /* 0x0000000407047825 */ /* 0x008fca00078e0204 */
[----:B----4-:R-:W-:Y:S01]  /*0100*/  STG.E desc[UR4][R4.64], R3 ;  /* 0x0000000304007986 */ /* 0x010fe2000c101904 */
[----:B------:R-:W-:Y:S05]  /*0110*/  EXIT ;  /* 0x000000000000794d */ /* 0x000fea0003800000 */
.L_x_57:
        /* <DEDUP_REMOVED lines=14> */
.L_x_385:


//--------------------- .text._Z32d_accumulateGridForceWithChargesP6float2PfS1_i --------------------------
	.section	.text._Z32d_accumulateGridForceWithChargesP6float2PfS1_i,"ax",@progbits
	.align	128
        .global         _Z32d_accumulateGridForceWithChargesP6float2PfS1_i
        .type           _Z32d_accumulateGridForceWithChargesP6float2PfS1_i,@function
        .size           _Z32d_accumulateGridForceWithChargesP6float2PfS1_i,(.L_x_386 - _Z32d_accumulateGridForceWithChargesP6float2PfS1_i)
        .other          _Z32d_accumulateGridForceWithChargesP6float2PfS1_i,@"STO_CUDA_ENTRY STV_DEFAULT"
_Z32d_accumulateGridForceWithChargesP6float2PfS1_i:
.text._Z32d_accumulateGridForceWithChargesP6float2PfS1_i:
        /* <DEDUP_REMOVED lines=11> */
[----:B0-----:R-:W-:-:S06]  /*00b0*/  IMAD.WIDE R2, R7, 0x8, R2 ;  /* 0x0000000807027825 */ /* 0x001fcc00078e0202 */
[----:B-1----:R-:W3:Y:S01]  /*00c0*/  LDG.E R3, desc[UR4][R2.64] ;  /* 0x0000000402037981 */ /* 0x002ee2000c1e1900 */
[----:B--2---:R-:W-:-:S05]  /*00d0*/  IMAD.WIDE R4, R7, 0x4, R4 ;  /* 0x0000000407047825 */ /* 0x004fca00078e0204 */
[----:B---3--:R-:W-:Y:S01]  /*00e0*/  STG.E desc[UR4][R4.64], R3 ;  /* 0x0000000304007986 */ /* 0x008fe2000c101904 */
[----:B------:R-:W-:Y:S05]  /*00f0*/  EXIT ;  /* 0x000000000000794d */ /* 0x000fea0003800000 */
.L_x_58:
        /* <DEDUP_REMOVED lines=16> */
.L_x_386:


//--------------------- .text._Z21d_accumulateGridForceP6float2PfS1_ii --------------------------
	.section	.text._Z21d_accumulateGridForceP6float2PfS1_ii,"ax",@progbits
	.align	128
        .global         _Z21d_accumulateGridForceP6float2PfS1_ii
        .type           _Z21d_accumulateGridForceP6float2PfS1_ii,@function
        .size           _Z21d_accumulateGridForceP6float2PfS1_ii,(.L_x_387 - _Z21d_accumulateGridForceP6float2PfS1_ii)
        .other          _Z21d_accumulateGridForceP6float2PfS1_ii,@"STO_CUDA_ENTRY STV_DEFAULT"
_Z21d_accumulateGridForceP6float2PfS1_ii:
.text._Z21d_accumulateGridForceP6float2PfS1_ii:
        /* <DEDUP_REMOVED lines=9> */
[----:B------:R-:W1:Y:S07]  /*0090*/  LDCU.64 UR4, c[0x0][0x358] ;  /* 0x00006b00ff0477ac */ /* 0x000e6e0008000a00 */
[----:B------:R-:W2:Y:S08]  /*00a0*/  LDC.64 R6, c[0x0][0x380] ;  /* 0x0000e000ff067b82 */ /* 0x000eb00000000a00 */
[----:B------:R-:W3:Y:S08]  /*00b0*/  LDC.64 R4, c[0x0][0x388] ;  /* 0x0000e200ff047b82 */ /* 0x000ef00000000a00 */
[----:B------:R-:W4:Y:S01]  /*00c0*/  LDC.64 R2, c[0x0][0x390] ;  /* 0x0000e400ff027b82 */ /* 0x000f220000000a00 */
[----:B0-----:R-:W-:-:S02]  /*00d0*/  IMAD R11, R0, UR6, R9 ;  /* 0x00000006000b7c24 */ /* 0x001fc4000f8e0209 */
[----:B--2---:R-:W-:-:S06]  /*00e0*/  IMAD.WIDE R6, R9, 0x8, R6 ;  /* 0x0000000809067825 */ /* 0x004fcc00078e0206 */
[----:B-1----:R-:W2:Y:S01]  /*00f0*/  LDG.E R6, desc[UR4][R6.64] ;  /* 0x0000000406067981 */ /* 0x002ea2000c1e1900 */
[----:B---3--:R-:W-:-:S06]  /*0100*/  IMAD.WIDE R4, R11, 0x4, R4 ;  /* 0x000000040b047825 */ /* 0x008fcc00078e0204 */
[----:B------:R-:W2:Y:S01]  /*0110*/  LDG.E R5, desc[UR4][R4.64] ;  /* 0x0000000404057981 */ /* 0x000ea2000c1e1900 */
[----:B----4-:R-:W-:-:S05]  /*0120*/  IMAD.WIDE R2, R11, 0x4, R2 ;  /* 0x000000040b027825 */ /* 0x010fca00078e0202 */
[----:B------:R-:W2:Y:S02]  /*0130*/  LDG.E R0, desc[UR4][R2.64] ;  /* 0x0000000402007981 */ /* 0x000ea4000c1e1900 */
[----:B--2---:R-:W-:-:S05]  /*0140*/  FFMA R9, R5, R6, R0 ;  /* 0x0000000605097223 */ /* 0x004fca0000000000 */
[----:B------:R-:W-:Y:S01]  /*0150*/  STG.E desc[UR4][R2.64], R9 ;  /* 0x0000000902007986 */ /* 0x000fe2000c101904 */
[----:B------:R-:W-:Y:S05]  /*0160*/  EXIT ;  /* 0x000000000000794d */ /* 0x000fea0003800000 */
.L_x_59:
        /* <DEDUP_REMOVED lines=9> */
.L_x_387:


//--------------------- .text._Z17d_kSpaceMakeForceP6float2S0_PKfPKiii --------------------------
	.section	.text._Z17d_kSpaceMakeForceP6float2S0_PKfPKiii,"ax",@progbits
	.align	128
        .global         _Z17d_kSpaceMakeForceP6float2S0_PKfPKiii
        .type           _Z17d_kSpaceMakeForceP6float2S0_PKfPKiii,@function
        .size           _Z17d_kSpaceMakeForceP6float2S0_PKfPKiii,(.L_x_369 - _Z17d_kSpaceMakeForceP6float2S0_PKfPKiii)
        .other          _Z17d_kSpaceMakeForceP6float2S0_PKfPKiii,@"STO_CUDA_ENTRY STV_DEFAULT"
_Z17d_kSpaceMakeForceP6float2S0_PKfPKiii:
.text._Z17d_kSpaceMakeForceP6float2S0_PKfPKiii:
        /* <DEDUP_REMOVED lines=9> */
[----:B------:R-:W-:Y:S01]  /*0090*/  IMAD.MOV.U32 R3, RZ, RZ, -0x2 ;  /* 0xfffffffeff037424 */ /* 0x000fe200078e00ff */
[----:B------:R-:W1:Y:S04]  /*00a0*/  LDCU.64 UR8, c[0x0][0x358] ;  /* 0x00006b00ff0877ac */ /* 0x000e680008000a00 */
[----:B0-----:R-:W-:-:S05]  /*00b0*/  VIADDMNMX.U32 R2, R0, R3, 0x2, PT ;  /* 0x0000000200027446 */ /* 0x001fca0003800003 */
[----:B------:R-:W-:-:S04]  /*00c0*/  IMAD.SHL.U32 R5, R2, 0x4, RZ ;  /* 0x0000000402057824 */ /* 0x000fc800078e00ff */
[----:B------:R-:W0:Y:S02]  /*00d0*/  LDC R2, c[0x2][R5] ;  /* 0x0080000005027b82 */ /* 0x000e240000000800 */
[----:B0-----:R-:W-:-:S04]  /*00e0*/  SHF.R.S32.HI R3, RZ, 0x1f, R2 ;  /* 0x0000001fff037819 */ /* 0x001fc80000011402 */
.L_x_349:
[----:B-1----:R-:W-:Y:S05]  /*00f0*/  BRX R2 -0x100                                                                 (*"BRANCH_TARGETS .L_x_350,.L_x_351,.L_x_352"*) ;  /* 0xfffffffc02c07949 */ /* 0x002fea000383ffff */
.L_x_352:
[----:B------:R-:W-:-:S13]  /*0100*/  ISETP.NE.AND P0, PT, R0, 0x1, PT ;  /* 0x000000010000780c */ /* 0x000fda0003f05270 */
[----:B------:R-:W-:Y:S05]  /*0110*/  @P0 BRA `(.L_x_60) ;  /* 0x0000000400780947 */ /* 0x000fea0003800000 */
[----:B------:R-:W-:Y:S01]  /*0120*/  IMAD.MOV.U32 R5, RZ, RZ, R4 ;  /* 0x000000ffff057224 */ /* 0x000fe200078e0004 */
[----:B------:R-:W-:Y:S06]  /*0130*/  BRA `(.L_x_60) ;  /* 0x0000000400707947 */ /* 0x000fec0003800000 */
.L_x_350:
[----:B------:R-:W0:Y:S02]  /*0140*/  LDC.64 R2, c[0x0][0x398] ;  /* 0x0000e600ff027b82 */ /* 0x000e240000000a00 */
[----:B0-----:R0:W2:Y:S02]  /*0150*/  LDG.E R3, desc[UR8][R2.64] ;  /* 0x0000000802037981 */ /* 0x0010a4000c1e1900 */
[----:B0-----:R-:W-:Y:S02]  /*0160*/  IABS R2, R4 ;  /* 0x0000000400027213 */ /* 0x001fe40000000000 */
[----:B--2---:R-:W-:-:S04]  /*0170*/  IABS R9, R3 ;  /* 0x0000000300097213 */ /* 0x004fc80000000000 */
[----:B------:R-:W0:Y:S08]  /*0180*/  I2F.RP R5, R9 ;  /* 0x0000000900057306 */ /* 0x000e300000209400 */
[----:B0-----:R-:W0:Y:S02]  /*0190*/  MUFU.RCP R5, R5 ;  /* 0x0000000500057308 */ /* 0x001e240000001000 */
[----:B0-----:R-:W-:-:S06]  /*01a0*/  VIADD R6, R5, 0xffffffe ;  /* 0x0ffffffe05067836 */ /* 0x001fcc0000000000 */
[----:B------:R0:W1:Y:S02]  /*01b0*/  F2I.FTZ.U32.TRUNC.NTZ R7, R6 ;  /* 0x0000000600077305 */ /* 0x000064000021f000 */
[----:B0-----:R-:W-:Y:S01]  /*01c0*/  IMAD.MOV.U32 R6, RZ, RZ, RZ ;  /* 0x000000ffff067224 */ /* 0x001fe200078e00ff */
[----:B-1----:R-:W-:-:S05]  /*01d0*/  IADD3 R8, PT, PT, RZ, -R7, RZ ;  /* 0x80000007ff087210 */ /* 0x002fca0007ffe0ff */
[----:B------:R-:W-:Y:S01]  /*01e0*/  IMAD R11, R8, R9, RZ ;  /* 0x00000009080b7224 */ /* 0x000fe200078e02ff */
[----:B------:R-:W-:-:S03]  /*01f0*/  IABS R8, R3 ;  /* 0x0000000300087213 */ /* 0x000fc60000000000 */
[----:B------:R-:W-:-:S04]  /*0200*/  IMAD.HI.U32 R7, R7, R11, R6 ;  /* 0x0000000b07077227 */ /* 0x000fc800078e0006 */
[----:B------:R-:W-:Y:S02]  /*0210*/  IMAD.MOV R5, RZ, RZ, -R8 ;  /* 0x000000ffff057224 */ /* 0x000fe400078e0a08 */
        /* <DEDUP_REMOVED lines=9> */
[----:B------:R-:W-:-:S05]  /*02b0*/  @P0 IADD3 R7, PT, PT, R7, 0x1, RZ ;  /* 0x0000000107070810 */ /* 0x000fca0007ffe0ff */
[----:B------:R-:W-:-:S04]  /*02c0*/  IMAD.MOV.U32 R6, RZ, RZ, R7 ;  /* 0x000000ffff067224 */ /* 0x000fc800078e0007 */
[----:B------:R-:W-:Y:S01]  /*02d0*/  @!P2 IMAD.MOV R6, RZ, RZ, -R6 ;  /* 0x000000ffff06a224 */ /* 0x000fe200078e0a06 */
[----:B------:R-:W-:-:S05]  /*02e0*/  @!P1 LOP3.LUT R6, RZ, R3, RZ, 0x33, !PT ;  /* 0x00000003ff069212 */ /* 0x000fca00078e33ff */
[----:B------:R-:W-:-:S04]  /*02f0*/  IMAD.MOV R5, RZ, RZ, -R6 ;  /* 0x000000ffff057224 */ /* 0x000fc800078e0a06 */
[----:B------:R-:W-:Y:S01]  /*0300*/  IMAD R5, R3, R5, R4 ;  /* 0x0000000503057224 */ /* 0x000fe200078e0204 */
[----:B------:R-:W-:Y:S06]  /*0310*/  BRA `(.L_x_60) ;  /* 0x0000000000f87947 */ /* 0x000fec0003800000 */
.L_x_351:
[----:B------:R-:W0:Y:S02]  /*0320*/  LDC.64 R6, c[0x0][0x398] ;  /* 0x0000e600ff067b82 */ /* 0x000e240000000a00 */
[----:B0-----:R-:W2:Y:S04]  /*0330*/  LDG.E R2, desc[UR8][R6.64+0x4] ;  /* 0x0000040806027981 */ /* 0x001ea8000c1e1900 */
[----:B------:R-:W2:Y:S01]  /*0340*/  LDG.E R5, desc[UR8][R6.64] ;  /* 0x0000000806057981 */ /* 0x000ea2000c1e1900 */
[----:B------:R-:W-:Y:S01]  /*0350*/  IABS R12, R4 ;  /* 0x00000004000c7213 */ /* 0x000fe20000000000 */
[----:B--2---:R-:W-:-:S05]  /*0360*/  IMAD R3, R5, R2, RZ ;  /* 0x0000000205037224 */ /* 0x004fca00078e02ff */
[-C--:B------:R-:W-:Y:S02]  /*0370*/  IABS R11, R3.reuse ;  /* 0x00000003000b7213 */ /* 0x080fe40000000000 */
[----:B------:R-:W-:Y:S02]  /*0380*/  IABS R6, R3 ;  /* 0x0000000300067213 */ /* 0x000fe40000000000 */
[----:B------:R-:W0:Y:S03]  /*0390*/  I2F.RP R2, R11 ;  /* 0x0000000b00027306 */ /* 0x000e260000209400 */
[----:B------:R-:W-:-:S05]  /*03a0*/  IMAD.MOV R6, RZ, RZ, -R6 ;  /* 0x000000ffff067224 */ /* 0x000fca00078e0a06 */
[----:B0-----:R-:W0:Y:S02]  /*03b0*/  MUFU.RCP R2, R2 ;  /* 0x0000000200027308 */ /* 0x001e240000001000 */
[----:B0-----:R-:W-:Y:S01]  /*03c0*/  VIADD R8, R2, 0xffffffe ;  /* 0x0ffffffe02087836 */ /* 0x001fe20000000000 */
[----:B------:R-:W-:-:S05]  /*03d0*/  IABS R2, R5 ;  /* 0x0000000500027213 */ /* 0x000fca0000000000 */
[----:B------:R0:W1:Y:S02]  /*03e0*/  F2I.FTZ.U32.TRUNC.NTZ R9, R8 ;  /* 0x0000000800097305 */ /* 0x000064000021f000 */
[----:B0-----:R-:W-:Y:S01]  /*03f0*/  IMAD.MOV.U32 R8, RZ, RZ, RZ ;  /* 0x000000ffff087224 */ /* 0x001fe200078e00ff */
[----:B-1----:R-:W-:-:S05]  /*0400*/  IADD3 R10, PT, PT, RZ, -R9, RZ ;  /* 0x80000009ff0a7210 */ /* 0x002fca0007ffe0ff */
[----:B------:R-:W-:Y:S02]  /*0410*/  IMAD R7, R10, R11, RZ ;  /* 0x0000000b0a077224 */ /* 0x000fe400078e02ff */
[----:B------:R-:W-:Y:S02]  /*0420*/  IMAD.MOV.U32 R10, RZ, RZ, R12 ;  /* 0x000000ffff0a7224 */ /* 0x000fe400078e000c */
[----:B------:R-:W-:Y:S02]  /*0430*/  IMAD.HI.U32 R9, R9, R7, R8 ;  /* 0x0000000709097227 */ /* 0x000fe400078e0008 */
[----:B------:R-:W0:Y:S04]  /*0440*/  I2F.RP R8, R2 ;  /* 0x0000000200087306 */ /* 0x000e280000209400 */
[----:B------:R-:W-:-:S04]  /*0450*/  IMAD.HI.U32 R9, R9, R10, RZ ;  /* 0x0000000a09097227 */ /* 0x000fc800078e00ff */
[----:B------:R-:W-:-:S05]  /*0460*/  IMAD R6, R9, R6, R10 ;  /* 0x0000000609067224 */ /* 0x000fca00078e020a */
[----:B------:R-:W-:Y:S01]  /*0470*/  ISETP.GT.U32.AND P1, PT, R11, R6, PT ;  /* 0x000000060b00720c */ /* 0x000fe20003f24070 */
[----:B0-----:R-:W0:-:S12]  /*0480*/  MUFU.RCP R8, R8 ;  /* 0x0000000800087308 */ /* 0x001e180000001000 */
[----:B------:R-:W-:Y:S02]  /*0490*/  @!P1 IMAD.IADD R6, R6, 0x1, -R11 ;  /* 0x0000000106069824 */ /* 0x000fe400078e0a0b */
[----:B------:R-:W-:Y:S01]  /*04a0*/  @!P1 VIADD R9, R9, 0x1 ;  /* 0x0000000109099836 */ /* 0x000fe20000000000 */
[----:B------:R-:W-:Y:S02]  /*04b0*/  ISETP.NE.AND P1, PT, R3, RZ, PT ;  /* 0x000000ff0300720c */ /* 0x000fe40003f25270 */
[----:B------:R-:W-:Y:S02]  /*04c0*/  ISETP.GE.U32.AND P0, PT, R6, R11, PT ;  /* 0x0000000b0600720c */ /* 0x000fe40003f06070 */
[----:B0-----:R-:W-:Y:S02]  /*04d0*/  IADD3 R7, PT, PT, R8, 0xffffffe, RZ ;  /* 0x0ffffffe08077810 */ /* 0x001fe40007ffe0ff */
[----:B------:R-:W-:-:S04]  /*04e0*/  LOP3.LUT R6, R4, R3, RZ, 0x3c, !PT ;  /* 0x0000000304067212 */ /* 0x000fc800078e3cff */
[----:B------:R-:W0:Y:S01]  /*04f0*/  F2I.FTZ.U32.TRUNC.NTZ R7, R7 ;  /* 0x0000000700077305 */ /* 0x000e22000021f000 */
[----:B------:R-:W-:Y:S02]  /*0500*/  ISETP.GE.AND P2, PT, R6, RZ, PT ;  /* 0x000000ff0600720c */ /* 0x000fe40003f46270 */
[----:B------:R-:W-:Y:S02]  /*0510*/  IADD3 R6, PT, PT, -R3, RZ, RZ ;  /* 0x000000ff03067210 */ /* 0x000fe40007ffe1ff */
[----:B------:R-:W-:-:S09]  /*0520*/  @P0 VIADD R9, R9, 0x1 ;  /* 0x0000000109090836 */ /* 0x000fd20000000000 */
[----:B------:R-:W-:Y:S01]  /*0530*/  @!P2 IMAD.MOV R9, RZ, RZ, -R9 ;  /* 0x000000ffff09a224 */ /* 0x000fe200078e0a09 */
[----:B------:R-:W-:Y:S01]  /*0540*/  @!P1 LOP3.LUT R9, RZ, R3, RZ, 0x33, !PT ;  /* 0x00000003ff099212 */ /* 0x000fe200078e33ff */
[----:B0-----:R-:W-:-:S04]  /*0550*/  IMAD.MOV R8, RZ, RZ, -R7 ;  /* 0x000000ffff087224 */ /* 0x001fc800078e0a07 */
[----:B------:R-:W-:Y:S02]  /*0560*/  IMAD.MOV.U32 R3, RZ, RZ, R8 ;  /* 0x000000ffff037224 */ /* 0x000fe400078e0008 */
[----:B------:R-:W-:Y:S01]  /*0570*/  IMAD R8, R9, R6, R4 ;  /* 0x0000000609087224 */ /* 0x000fe200078e0204 */
[----:B------:R-:W-:Y:S01]  /*0580*/  IABS R6, R5 ;  /* 0x0000000500067213 */ /* 0x000fe20000000000 */
[----:B------:R-:W-:-:S03]  /*0590*/  IMAD R3, R3, R2, RZ ;  /* 0x0000000203037224 */ /* 0x000fc600078e02ff */
[----:B------:R-:W-:Y:S01]  /*05a0*/  IABS R10, R8 ;  /* 0x00000008000a7213 */ /* 0x000fe20000000000 */
[----:B------:R-:W-:Y:S02]  /*05b0*/  IMAD.MOV R11, RZ, RZ, -R6 ;  /* 0x000000ffff0b7224 */ /* 0x000fe400078e0a06 */
[----:B------:R-:W-:-:S05]  /*05c0*/  HFMA2 R6, -RZ, RZ, 0, 0 ;  /* 0x00000000ff067431 */ /* 0x000fca00000001ff */
[----:B------:R-:W-:-:S04]  /*05d0*/  IMAD.HI.U32 R3, R7, R3, R6 ;  /* 0x0000000307037227 */ /* 0x000fc800078e0006 */
[----:B------:R-:W-:Y:S02]  /*05e0*/  IMAD.MOV.U32 R6, RZ, RZ, R10 ;  /* 0x000000ffff067224 */ /* 0x000fe400078e000a */
[----:B------:R-:W-:Y:S02]  /*05f0*/  IMAD.MOV.U32 R7, RZ, RZ, R11 ;  /* 0x000000ffff077224 */ /* 0x000fe400078e000b */
[----:B------:R-:W-:-:S04]  /*0600*/  IMAD.HI.U32 R3, R3, R6, RZ ;  /* 0x0000000603037227 */ /* 0x000fc800078e00ff */
[----:B------:R-:W-:-:S05]  /*0610*/  IMAD R7, R3, R7, R6 ;  /* 0x0000000703077224 */ /* 0x000fca00078e0206 */
[----:B------:R-:W-:-:S13]  /*0620*/  ISETP.GT.U32.AND P1, PT, R2, R7, PT ;  /* 0x000000070200720c */ /* 0x000fda0003f24070 */
[----:B------:R-:W-:Y:S01]  /*0630*/  @!P1 IMAD.IADD R7, R7, 0x1, -R2 ;  /* 0x0000000107079824 */ /* 0x000fe200078e0a02 */
[----:B------:R-:W-:Y:S02]  /*0640*/  @!P1 IADD3 R3, PT, PT, R3, 0x1, RZ ;  /* 0x0000000103039810 */ /* 0x000fe40007ffe0ff */
[----:B------:R-:W-:Y:S02]  /*0650*/  ISETP.NE.AND P1, PT, R5, RZ, PT ;  /* 0x000000ff0500720c */ /* 0x000fe40003f25270 */
[----:B------:R-:W-:Y:S02]  /*0660*/  ISETP.GE.U32.AND P0, PT, R7, R2, PT ;  /* 0x000000020700720c */ /* 0x000fe40003f06070 */
[----:B------:R-:W-:Y:S02]  /*0670*/  LOP3.LUT R2, R8, R5, RZ, 0x3c, !PT ;  /* 0x0000000508027212 */ /* 0x000fe400078e3cff */
[----:B------:R-:W-:Y:S02]  /*0680*/  MOV R7, R9 ;  /* 0x0000000900077202 */ /* 0x000fe40000000f00 */
[----:B------:R-:W-:-:S07]  /*0690*/  ISETP.GE.AND P2, PT, R2, RZ, PT ;  /* 0x000000ff0200720c */ /* 0x000fce0003f46270 */
[----:B------:R-:W-:-:S06]  /*06a0*/  @P0 VIADD R3, R3, 0x1 ;  /* 0x0000000103030836 */ /* 0x000fcc0000000000 */
[----:B------:R-:W-:Y:S01]  /*06b0*/  @!P2 IMAD.MOV R3, RZ, RZ, -R3 ;  /* 0x000000ffff03a224 */ /* 0x000fe200078e0a03 */
[----:B------:R-:W-:-:S05]  /*06c0*/  @!P1 LOP3.LUT R3, RZ, R5, RZ, 0x33, !PT ;  /* 0x00000005ff039212 */ /* 0x000fca00078e33ff */
[--C-:B------:R-:W-:Y:S02]  /*06d0*/  IMAD.MOV R2, RZ, RZ, -R3.reuse ;  /* 0x000000ffff027224 */ /* 0x100fe400078e0a03 */
[----:B------:R-:W-:Y:S02]  /*06e0*/  IMAD.MOV.U32 R6, RZ, RZ, R3 ;  /* 0x000000ffff067224 */ /* 0x000fe400078e0003 */
[----:B------:R-:W-:-:S07]  /*06f0*/  IMAD R5, R5, R2, R8 ;  /* 0x0000000205057224 */ /* 0x000fce00078e0208 */
.L_x_60:
[----:B------:R-:W-:-:S13]  /*0700*/  ISETP.GE.AND P0, PT, R0, 0x1, PT ;  /* 0x000000010000780c */ /* 0x000fda0003f06270 */
[----:B------:R-:W-:Y:S05]  /*0710*/  @!P0 BRA `(.L_x_61) ;  /* 0x00000024003c8947 */ /* 0x000fea0003800000 */
[C---:B------:R-:W-:Y:S01]  /*0720*/  ISETP.GE.U32.AND P0, PT, R0.reuse, 0x4, PT ;  /* 0x000000040000780c */ /* 0x040fe20003f06070 */
[----:B------:R-:W-:Y:S01]  /*0730*/  IMAD.MOV.U32 R8, RZ, RZ, RZ ;  /* 0x000000ffff087224 */ /* 0x000fe200078e00ff */
[----:B------:R-:W-:-:S11]  /*0740*/  LOP3.LUT R20, R0, 0x3, RZ, 0xc0, !PT ;  /* 0x0000000300147812 */ /* 0x000fd600078ec0ff */
[----:B------:R-:W-:Y:S05]  /*0750*/  @!P0 BRA `(.L_x_62) ;  /* 0x0000001400508947 */ /* 0x000fea0003800000 */
[----:B------:R-:W0:Y:S01]  /*0760*/  LDCU.128 UR4, c[0x0][0x390] ;  /* 0x00007200ff0477ac */ /* 0x000e220008000c00 */
[----:B------:R-:W-:Y:S01]  /*0770*/  LOP3.LUT R8, R0, 0x7ffffffc, RZ, 0xc0, !PT ;  /* 0x7ffffffc00087812 */ /* 0x000fe200078ec0ff */
[----:B------:R-:W-:Y:S02]  /*0780*/  HFMA2 R22, -RZ, RZ, 0, 1.1920928955078125e-06 ;  /* 0x00000014ff167431 */ /* 0x000fe400000001ff */
[----:B------:R-:W-:Y:S02]  /*0790*/  IMAD.MOV.U32 R21, RZ, RZ, 0x8 ;  /* 0x00000008ff157424 */ /* 0x000fe400078e00ff */
[----:B------:R-:W-:Y:S01]  /*07a0*/  IMAD.MOV R23, RZ, RZ, -R8 ;  /* 0x000000ffff177224 */ /* 0x000fe200078e0a08 */
[----:B0-----:R-:W-:Y:S02]  /*07b0*/  UIADD3 UR6, UP0, UPT, UR6, 0x8, URZ ;  /* 0x0000000806067890 */ /* 0x001fe4000ff1e0ff */
[----:B------:R-:W-:Y:S02]  /*07c0*/  UIADD3 UR4, UP1, UPT, UR4, 0x8, URZ ;  /* 0x0000000804047890 */ /* 0x000fe4000ff3e0ff */
[----:B------:R-:W-:-:S02]  /*07d0*/  UIADD3.X UR7, UPT, UPT, URZ, UR7, URZ, UP0, !UPT ;  /* 0x00000007ff077290 */ /* 0x000fc400087fe4ff */
[----:B------:R-:W-:Y:S01]  /*07e0*/  UIADD3.X UR5, UPT, UPT, URZ, UR5, URZ, UP1, !UPT ;  /* 0x00000005ff057290 */ /* 0x000fe20008ffe4ff */
[----:B------:R-:W-:Y:S02]  /*07f0*/  IMAD.U32 R14, RZ, RZ, UR6 ;  /* 0x00000006ff0e7e24 */ /* 0x000fe4000f8e00ff */
[----:B------:R-:W-:Y:S01]  /*0800*/  IMAD.U32 R0, RZ, RZ, UR4 ;  /* 0x00000004ff007e24 */ /* 0x000fe2000f8e00ff */
[----:B------:R-:W-:Y:S02]  /*0810*/  MOV R15, UR7 ;  /* 0x00000007000f7c02 */ /* 0x000fe40008000f00 */
[----:B------:R-:W-:-:S07]  /*0820*/  IMAD.U32 R25, RZ, RZ, UR5 ;  /* 0x00000005ff197e24 */ /* 0x000fce000f8e00ff */
.L_x_91:
[----:B------:R-:W2:Y:S01]  /*0830*/  LDG.E R18, desc[UR8][R14.64+-0x8] ;  /* 0xfffff8080e127981 */ /* 0x000ea2000c1e1900 */
[C---:B------:R-:W-:Y:S01]  /*0840*/  ISETP.EQ.AND P0, PT, R21.reuse, 0x8, PT ;  /* 0x000000081500780c */ /* 0x040fe20003f02270 */
[----:B------:R-:W-:Y:S01]  /*0850*/  BSSY.RECONVERGENT B2, `(.L_x_63) ;  /* 0x0000050000027945 */ /* 0x000fe20003800200 */
[C---:B------:R-:W-:Y:S02]  /*0860*/  ISETP.EQ.AND P1, PT, R21.reuse, 0xc, PT ;  /* 0x0000000c1500780c */ /* 0x040fe40003f22270 */
[C---:B------:R-:W-:Y:S02]  /*0870*/  ISETP.EQ.AND P2, PT, R21.reuse, 0x10, PT ;  /* 0x000000101500780c */ /* 0x040fe40003f42270 */
[----:B------:R-:W-:Y:S02]  /*0880*/  ISETP.EQ.AND P3, PT, R21, 0x14, PT ;  /* 0x000000141500780c */ /* 0x000fe40003f62270 */
[----:B------:R-:W-:-:S05]  /*0890*/  IADD3 R23, PT, PT, R23, 0x4, RZ ;  /* 0x0000000417177810 */ /* 0x000fca0007ffe0ff */
[----:B------:R-:W-:Y:S01]  /*08a0*/  @P0 IMAD.MOV.U32 R17, RZ, RZ, R5 ;  /* 0x000000ffff110224 */ /* 0x000fe200078e0005 */
[C---:B------:R-:W-:Y:S01]  /*08b0*/  ISETP.EQ.AND P0, PT, R21.reuse, 0x18, PT ;  /* 0x000000181500780c */ /* 0x040fe20003f02270 */
[----:B------:R-:W-:Y:S01]  /*08c0*/  @P1 IMAD.MOV.U32 R17, RZ, RZ, R6 ;  /* 0x000000ffff111224 */ /* 0x000fe200078e0006 */
[----:B------:R-:W-:Y:S02]  /*08d0*/  ISETP.EQ.AND P1, PT, R21, 0x1c, PT ;  /* 0x0000001c1500780c */ /* 0x000fe40003f22270 */
[----:B------:R-:W-:Y:S01]  /*08e0*/  @P2 MOV R17, R7 ;  /* 0x0000000700112202 */ /* 0x000fe20000000f00 */
[----:B------:R-:W-:Y:S01]  /*08f0*/  @P3 IMAD.MOV.U32 R17, RZ, RZ, R9 ;  /* 0x000000ffff113224 */ /* 0x000fe200078e0009 */
[----:B------:R-:W-:-:S07]  /*0900*/  ISETP.NE.AND P2, PT, R23, RZ, PT ;  /* 0x000000ff1700720c */ /* 0x000fce0003f45270 */
[----:B------:R-:W-:Y:S02]  /*0910*/  @P0 IMAD.MOV.U32 R17, RZ, RZ, R10 ;  /* 0x000000ffff110224 */ /* 0x000fe400078e000a */
[----:B------:R-:W-:-:S05]  /*0920*/  @P1 IMAD.MOV.U32 R17, RZ, RZ, R11 ;  /* 0x000000ffff111224 */ /* 0x000fca00078e000b */
[----:B------:R-:W-:-:S04]  /*0930*/  I2FP.F32.S32 R16, R17 ;  /* 0x0000001100107245 */ /* 0x000fc80000201400 */
[----:B------:R-:W-:Y:S01]  /*0940*/  F2F.F64.F32 R12, R16 ;  /* 0x00000010000c7310 */ /* 0x000fe20000201800 */
[----:B--2---:R-:W-:-:S07]  /*0950*/  I2FP.F32.S32 R19, R18 ;  /* 0x0000001200137245 */ /* 0x004fce0000201400 */
[----:B------:R-:W0:Y:S02]  /*0960*/  F2F.F64.F32 R2, R19 ;  /* 0x0000001300027310 */ /* 0x000e240000201800 */
[----:B0-----:R-:W-:-:S08]  /*0970*/  DMUL R2, R2, 0.5 ;  /* 0x3fe0000002027828 */ /* 0x001fd00000000000 */
[----:B------:R-:W-:Y:S01]  /*0980*/  DSETP.GT.AND P0, PT, R2, R12, PT ;  /* 0x0000000c0200722a */ /* 0x000fe20003f04000 */
[----:B------:R-:W-:Y:S02]  /*0990*/  IMAD.MOV.U32 R12, RZ, RZ, R0 ;  /* 0x000000ffff0c7224 */ /* 0x000fe400078e0000 */
[----:B------:R-:W-:-:S11]  /*09a0*/  IMAD.MOV.U32 R13, RZ, RZ, R25 ;  /* 0x000000ffff0d7224 */ /* 0x000fd600078e0019 */
[----:B------:R-:W-:Y:S05]  /*09b0*/  @!P0 BRA `(.L_x_64) ;  /* 0x0000000000708947 */ /* 0x000fea0003800000 */
[----:B------:R-:W2:Y:S01]  /*09c0*/  LDG.E R18, desc[UR8][R12.64+-0x8] ;  /* 0xfffff8080c127981 */ /* 0x000ea2000c1e1900 */
[----:B------:R-:W-:Y:S01]  /*09d0*/  FMUL R3, R16, 6.2831854820251464844 ;  /* 0x40c90fdb10037820 */ /* 0x000fe20000400000 */
[----:B------:R-:W-:Y:S01]  /*09e0*/  BSSY.RECONVERGENT B3, `(.L_x_65) ;  /* 0x000000c000037945 */ /* 0x000fe20003800200 */
[----:B--2---:R-:W0:Y:S08]  /*09f0*/  MUFU.RCP R0, R18 ;  /* 0x0000001200007308 */ /* 0x004e300000001000 */
[----:B------:R-:W1:Y:S01]  /*0a00*/  FCHK P0, R3, R18 ;  /* 0x0000001203007302 */ /* 0x000e620000000000 */
[----:B0-----:R-:W-:-:S04]  /*0a10*/  FFMA R17, -R18, R0, 1 ;  /* 0x3f80000012117423 */ /* 0x001fc80000000100 */
[----:B------:R-:W-:-:S04]  /*0a20*/  FFMA R0, R0, R17, R0 ;  /* 0x0000001100007223 */ /* 0x000fc80000000000 */
[----:B------:R-:W-:-:S04]  /*0a30*/  FFMA R17, R3, R0, RZ ;  /* 0x0000000003117223 */ /* 0x000fc800000000ff */
[----:B------:R-:W-:-:S04]  /*0a40*/  FFMA R2, -R18, R17, R3 ;  /* 0x0000001112027223 */ /* 0x000fc80000000103 */
[----:B------:R-:W-:Y:S01]  /*0a50*/  FFMA R0, R0, R2, R17 ;  /* 0x0000000200007223 */ /* 0x000fe20000000011 */
[----:B-1----:R-:W-:Y:S06]  /*0a60*/  @!P0 BRA `(.L_x_66) ;  /* 0x00000000000c8947 */ /* 0x002fec0003800000 */
[----:B------:R-:W-:Y:S01]  /*0a70*/  IMAD.MOV.U32 R0, RZ, RZ, R18 ;  /* 0x000000ffff007224 */ /* 0x000fe200078e0012 */
[----:B------:R-:W-:-:S07]  /*0a80*/  MOV R2, 0xaa0 ;  /* 0x00000aa000027802 */ /* 0x000fce0000000f00 */
[----:B------:R-:W-:Y:S05]  /*0a90*/  CALL.REL.NOINC `($__internal_0_$__cuda_sm3x_div_rn_noftz_f32_slowpath) ;  /* 0x0000002000d07944 */ /* 0x000fea0003c00000 */
.L_x_66:
[----:B------:R-:W-:Y:S05]  /*0aa0*/  BSYNC.RECONVERGENT B3 ;  /* 0x0000000000037941 */ /* 0x000fea0003800200 */
.L_x_65:
[C---:B------:R-:W-:Y:S02]  /*0ab0*/  ISETP.EQ.AND P0, PT, R22.reuse, 0x8, PT ;  /* 0x000000081600780c */ /* 0x040fe40003f02270 */
[C---:B------:R-:W-:Y:S02]  /*0ac0*/  ISETP.EQ.AND P1, PT, R22.reuse, 0xc, PT ;  /* 0x0000000c1600780c */ /* 0x040fe40003f22270 */
[C---:B------:R-:W-:Y:S02]  /*0ad0*/  ISETP.EQ.AND P3, PT, R22.reuse, 0x10, PT ;  /* 0x000000101600780c */ /* 0x040fe40003f62270 */
[C---:B------:R-:W-:Y:S02]  /*0ae0*/  ISETP.EQ.AND P4, PT, R22.reuse, 0x14, PT ;  /* 0x000000141600780c */ /* 0x040fe40003f82270 */
[C---:B------:R-:W-:Y:S02]  /*0af0*/  ISETP.EQ.AND P5, PT, R22.reuse, 0x18, PT ;  /* 0x000000181600780c */ /* 0x040fe40003fa2270 */
[----:B------:R-:W-:-:S03]  /*0b00*/  ISETP.EQ.AND P6, PT, R22, 0x1c, PT ;  /* 0x0000001c1600780c */ /* 0x000fc60003fc2270 */
[-C--:B------:R-:W-:Y:S02]  /*0b10*/  @P0 MOV R5, R0.reuse ;  /* 0x0000000000050202 */ /* 0x080fe40000000f00 */
[--C-:B------:R-:W-:Y:S02]  /*0b20*/  @P1 IMAD.MOV.U32 R6, RZ, RZ, R0.reuse ;  /* 0x000000ffff061224 */ /* 0x100fe400078e0000 */
[--C-:B------:R-:W-:Y:S02]  /*0b30*/  @P3 IMAD.MOV.U32 R7, RZ, RZ, R0.reuse ;  /* 0x000000ffff073224 */ /* 0x100fe400078e0000 */
[--C-:B------:R-:W-:Y:S02]  /*0b40*/  @P4 IMAD.MOV.U32 R9, RZ, RZ, R0.reuse ;  /* 0x000000ffff094224 */ /* 0x100fe400078e0000 */
[----:B------:R-:W-:Y:S02]  /*0b50*/  @P5 MOV R10, R0 ;  /* 0x00000000000a5202 */ /* 0x000fe40000000f00 */
[----:B------:R-:W-:Y:S01]  /*0b60*/  @P6 IMAD.MOV.U32 R11, RZ, RZ, R0 ;  /* 0x000000ffff0b6224 */ /* 0x000fe200078e0000 */
[----:B------:R-:W-:Y:S06]  /*0b70*/  BRA `(.L_x_67) ;  /* 0x0000000000747947 */ /* 0x000fec0003800000 */
.L_x_64:
[----:B------:R-:W2:Y:S01]  /*0b80*/  LDG.E R16, desc[UR8][R12.64+-0x8] ;  /* 0xfffff8080c107981 */ /* 0x000ea2000c1e1900 */
[----:B------:R-:W-:Y:S01]  /*0b90*/  IMAD.IADD R18, R17, 0x1, -R18 ;  /* 0x0000000111127824 */ /* 0x000fe200078e0a12 */
[----:B------:R-:W-:Y:S04]  /*0ba0*/  BSSY.RECONVERGENT B3, `(.L_x_68) ;  /* 0x000000e000037945 */ /* 0x000fe80003800200 */
[----:B------:R-:W-:-:S05]  /*0bb0*/  I2FP.F32.S32 R3, R18 ;  /* 0x0000001200037245 */ /* 0x000fca0000201400 */
[----:B------:R-:W-:Y:S01]  /*0bc0*/  FMUL R3, R3, 6.2831854820251464844 ;  /* 0x40c90fdb03037820 */ /* 0x000fe20000400000 */
        /* <DEDUP_REMOVED lines=11> */
.L_x_69:
[----:B------:R-:W-:Y:S05]  /*0c80*/  BSYNC.RECONVERGENT B3 ;  /* 0x0000000000037941 */ /* 0x000fea0003800200 */
.L_x_68:
        /* <DEDUP_REMOVED lines=11> */
[----:B------:R-:W-:-:S07]  /*0d40*/  @P6 IMAD.MOV.U32 R11, RZ, RZ, R0 ;  /* 0x000000ffff0b6224 */ /* 0x000fce00078e0000 */
.L_x_67:
[----:B------:R-:W-:Y:S05]  /*0d50*/  BSYNC.RECONVERGENT B2 ;  /* 0x0000000000027941 */ /* 0x000fea0003800200 */
.L_x_63:
[----:B------:R-:W2:Y:S01]  /*0d60*/  LDG.E R25, desc[UR8][R14.64+-0x4] ;  /* 0xfffffc080e197981 */ /* 0x000ea2000c1e1900 */
[C---:B------:R-:W-:Y:S01]  /*0d70*/  ISETP.EQ.AND P0, PT, R21.reuse, 0x4, PT ;  /* 0x000000041500780c */ /* 0x040fe20003f02270 */
[----:B------:R-:W-:Y:S01]  /*0d80*/  BSSY.RECONVERGENT B2, `(.L_x_70) ;  /* 0x000004c000027945 */ /* 0x000fe20003800200 */
[C---:B------:R-:W-:Y:S02]  /*0d90*/  ISETP.EQ.AND P1, PT, R21.reuse, 0x8, PT ;  /* 0x000000081500780c */ /* 0x040fe40003f22270 */
[C---:B------:R-:W-:Y:S02]  /*0da0*/  ISETP.EQ.AND P3, PT, R21.reuse, 0xc, PT ;  /* 0x0000000c1500780c */ /* 0x040fe40003f62270 */
[----:B------:R-:W-:-:S07]  /*0db0*/  ISETP.EQ.AND P4, PT, R21, 0x10, PT ;  /* 0x000000101500780c */ /* 0x000fce0003f82270 */
[----:B------:R-:W-:Y:S01]  /*0dc0*/  @P0 IMAD.MOV.U32 R0, RZ, RZ, R5 ;  /* 0x000000ffff000224 */ /* 0x000fe200078e0005 */
[C---:B------:R-:W-:Y:S01]  /*0dd0*/  ISETP.EQ.AND P0, PT, R21.reuse, 0x14, PT ;  /* 0x000000141500780c */ /* 0x040fe20003f02270 */
[----:B------:R-:W-:Y:S01]  /*0de0*/  @P1 IMAD.MOV.U32 R0, RZ, RZ, R6 ;  /* 0x000000ffff001224 */ /* 0x000fe200078e0006 */
[----:B------:R-:W-:Y:S02]  /*0df0*/  ISETP.EQ.AND P1, PT, R21, 0x18, PT ;  /* 0x000000181500780c */ /* 0x000fe40003f22270 */
[----:B------:R-:W-:Y:S01]  /*0e00*/  @P3 MOV R0, R7 ;  /* 0x0000000700003202 */ /* 0x000fe20000000f00 */
[----:B------:R-:W-:-:S08]  /*0e10*/  @P4 IMAD.MOV.U32 R0, RZ, RZ, R9 ;  /* 0x000000ffff004224 */ /* 0x000fd000078e0009 */
[----:B------:R-:W-:Y:S02]  /*0e20*/  @P0 IMAD.MOV.U32 R0, RZ, RZ, R10 ;  /* 0x000000ffff000224 */ /* 0x000fe400078e000a */
[----:B------:R-:W-:-:S05]  /*0e30*/  @P1 IMAD.MOV.U32 R0, RZ, RZ, R11 ;  /* 0x000000ffff001224 */ /* 0x000fca00078e000b */
[----:B------:R-:W-:-:S04]  /*0e40*/  I2FP.F32.S32 R19, R0 ;  /* 0x0000000000137245 */ /* 0x000fc80000201400 */
[----:B------:R-:W-:Y:S01]  /*0e50*/  F2F.F64.F32 R16, R19 ;  /* 0x0000001300107310 */ /* 0x000fe20000201800 */
[----:B--2---:R-:W-:-:S07]  /*0e60*/  I2FP.F32.S32 R18, R25 ;  /* 0x0000001900127245 */ /* 0x004fce0000201400 */
[----:B------:R-:W0:Y:S02]  /*0e70*/  F2F.F64.F32 R2, R18 ;  /* 0x0000001200027310 */ /* 0x000e240000201800 */
[----:B0-----:R-:W-:-:S08]  /*0e80*/  DMUL R2, R2, 0.5 ;  /* 0x3fe0000002027828 */ /* 0x001fd00000000000 */
[----:B------:R-:W-:-:S14]  /*0e90*/  DSETP.GT.AND P0, PT, R2, R16, PT ;  /* 0x000000100200722a */ /* 0x000fdc0003f04000 */
[----:B------:R-:W-:Y:S05]  /*0ea0*/  @P0 BRA `(.L_x_71) ;  /* 0x0000000000780947 */ /* 0x000fea0003800000 */
[----:B------:R-:W2:Y:S01]  /*0eb0*/  LDG.E R16, desc[UR8][R12.64+-0x4] ;  /* 0xfffffc080c107981 */ /* 0x000ea2000c1e1900 */
[----:B------:R-:W-:Y:S01]  /*0ec0*/  IADD3 R0, PT, PT, R0, -R25, RZ ;  /* 0x8000001900007210 */ /* 0x000fe20007ffe0ff */
[----:B------:R-:W-:Y:S03]  /*0ed0*/  BSSY.RECONVERGENT B3, `(.L_x_72) ;  /* 0x000000e000037945 */ /* 0x000fe60003800200 */
        /* <DEDUP_REMOVED lines=13> */
.L_x_73:
[----:B------:R-:W-:Y:S05]  /*0fb0*/  BSYNC.RECONVERGENT B3 ;  /* 0x0000000000037941 */ /* 0x000fea0003800200 */
.L_x_72:
[C---:B------:R-:W-:Y:S02]  /*0fc0*/  ISETP.EQ.AND P0, PT, R22.reuse, 0x4, PT ;  /* 0x000000041600780c */ /* 0x040fe40003f02270 */
[C---:B------:R-:W-:Y:S02]  /*0fd0*/  ISETP.EQ.AND P1, PT, R22.reuse, 0x8, PT ;  /* 0x000000081600780c */ /* 0x040fe40003f22270 */
[C---:B------:R-:W-:Y:S02]  /*0fe0*/  ISETP.EQ.AND P3, PT, R22.reuse, 0xc, PT ;  /* 0x0000000c1600780c */ /* 0x040fe40003f62270 */
[C---:B------:R-:W-:Y:S02]  /*0ff0*/  ISETP.EQ.AND P4, PT, R22.reuse, 0x10, PT ;  /* 0x000000101600780c */ /* 0x040fe40003f82270 */
[C---:B------:R-:W-:Y:S02]  /*1000*/  ISETP.EQ.AND P5, PT, R22.reuse, 0x14, PT ;  /* 0x000000141600780c */ /* 0x040fe40003fa2270 */
[----:B------:R-:W-:-:S03]  /*1010*/  ISETP.EQ.AND P6, PT, R22, 0x18, PT ;  /* 0x000000181600780c */ /* 0x000fc60003fc2270 */
[--C-:B------:R-:W-:Y:S02]  /*1020*/  @P0 IMAD.MOV.U32 R5, RZ, RZ, R0.reuse ;  /* 0x000000ffff050224 */ /* 0x100fe400078e0000 */
[--C-:B------:R-:W-:Y:S02]  /*1030*/  @P1 IMAD.MOV.U32 R6, RZ, RZ, R0.reuse ;  /* 0x000000ffff061224 */ /* 0x100fe400078e0000 */
[----:B------:R-:W-:Y:S02]  /*1040*/  @P3 MOV R7, R0 ;  /* 0x0000000000073202 */ /* 0x000fe40000000f00 */
[--C-:B------:R-:W-:Y:S02]  /*1050*/  @P4 IMAD.MOV.U32 R9, RZ, RZ, R0.reuse ;  /* 0x000000ffff094224 */ /* 0x100fe400078e0000 */
[--C-:B------:R-:W-:Y:S02]  /*1060*/  @P5 IMAD.MOV.U32 R10, RZ, RZ, R0.reuse ;  /* 0x000000ffff0a5224 */ /* 0x100fe400078e0000 */
[----:B------:R-:W-:Y:S01]  /*1070*/  @P6 IMAD.MOV.U32 R11, RZ, RZ, R0 ;  /* 0x000000ffff0b6224 */ /* 0x000fe200078e0000 */
[----:B------:R-:W-:Y:S06]  /*1080*/  BRA `(.L_x_74) ;  /* 0x00000000006c7947 */ /* 0x000fec0003800000 */
.L_x_71:
        /* <DEDUP_REMOVED lines=11> */
[----:B------:R-:W-:Y:S02]  /*1140*/  MOV R0, R16 ;  /* 0x0000001000007202 */ /* 0x000fe40000000f00 */
[----:B------:R-:W-:-:S07]  /*1150*/  MOV R2, 0x1170 ;  /* 0x0000117000027802 */ /* 0x000fce0000000f00 */
[----:B------:R-:W-:Y:S05]  /*1160*/  CALL.REL.NOINC `($__internal_0_$__cuda_sm3x_div_rn_noftz_f32_slowpath) ;  /* 0x0000001c001c7944 */ /* 0x000fea0003c00000 */
.L_x_76:
[----:B------:R-:W-:Y:S05]  /*1170*/  BSYNC.RECONVERGENT B3 ;  /* 0x0000000000037941 */ /* 0x000fea0003800200 */
.L_x_75:
        /* <DEDUP_REMOVED lines=8> */
[--C-:B------:R-:W-:Y:S02]  /*1200*/  @P3 IMAD.MOV.U32 R7, RZ, RZ, R0.reuse ;  /* 0x000000ffff073224 */ /* 0x100fe400078e0000 */
[----:B------:R-:W-:Y:S02]  /*1210*/  @P4 MOV R9, R0 ;  /* 0x0000000000094202 */ /* 0x000fe40000000f00 */
[--C-:B------:R-:W-:Y:S02]  /*1220*/  @P5 IMAD.MOV.U32 R10, RZ, RZ, R0.reuse ;  /* 0x000000ffff0a5224 */ /* 0x100fe400078e0000 */
[----:B------:R-:W-:-:S07]  /*1230*/  @P6 IMAD.MOV.U32 R11, RZ, RZ, R0 ;  /* 0x000000ffff0b6224 */ /* 0x000fce00078e0000 */
.L_x_74:
[----:B------:R-:W-:Y:S05]  /*1240*/  BSYNC.RECONVERGENT B2 ;  /* 0x0000000000027941 */ /* 0x000fea0003800200 */
.L_x_70:
[----:B------:R-:W2:Y:S01]  /*1250*/  LDG.E R25, desc[UR8][R14.64] ;  /* 0x000000080e197981 */ /* 0x000ea2000c1e1900 */
[C---:B------:R-:W-:Y:S01]  /*1260*/  ISETP.EQ.AND P0, PT, R21.reuse, RZ, PT ;  /* 0x000000ff1500720c */ /* 0x040fe20003f02270 */
[----:B------:R-:W-:Y:S01]  /*1270*/  BSSY.RECONVERGENT B2, `(.L_x_77) ;  /* 0x000004c000027945 */ /* 0x000fe20003800200 */
[C---:B------:R-:W-:Y:S02]  /*1280*/  ISETP.EQ.AND P1, PT, R21.reuse, 0x4, PT ;  /* 0x000000041500780c */ /* 0x040fe40003f22270 */
[C---:B------:R-:W-:Y:S02]  /*1290*/  ISETP.EQ.AND P3, PT, R21.reuse, 0x8, PT ;  /* 0x000000081500780c */ /* 0x040fe40003f62270 */
[----:B------:R-:W-:-:S07]  /*12a0*/  ISETP.EQ.AND P4, PT, R21, 0xc, PT ;  /* 0x0000000c1500780c */ /* 0x000fce0003f82270 */
[----:B------:R-:W-:Y:S01]  /*12b0*/  @P0 IMAD.MOV.U32 R0, RZ, RZ, R5 ;  /* 0x000000ffff000224 */ /* 0x000fe200078e0005 */
[C---:B------:R-:W-:Y:S02]  /*12c0*/  ISETP.EQ.AND P0, PT, R21.reuse, 0x10, PT ;  /* 0x000000101500780c */ /* 0x040fe40003f02270 */
[----:B------:R-:W-:Y:S01]  /*12d0*/  @P1 MOV R0, R6 ;  /* 0x0000000600001202 */ /* 0x000fe20000000f00 */
[----:B------:R-:W-:Y:S01]  /*12e0*/  @P3 IMAD.MOV.U32 R0, RZ, RZ, R7 ;  /* 0x000000ffff003224 */ /* 0x000fe200078e0007 */
[----:B------:R-:W-:Y:S01]  /*12f0*/  ISETP.EQ.AND P1, PT, R21, 0x14, PT ;  /* 0x000000141500780c */ /* 0x000fe20003f22270 */
[----:B------:R-:W-:-:S08]  /*1300*/  @P4 IMAD.MOV.U32 R0, RZ, RZ, R9 ;  /* 0x000000ffff004224 */ /* 0x000fd000078e0009 */
[----:B------:R-:W-:-:S04]  /*1310*/  @P0 IMAD.MOV.U32 R0, RZ, RZ, R10 ;  /* 0x000000ffff000224 */ /* 0x000fc800078e000a */
[----:B------:R-:W-:-:S04]  /*1320*/  @P1 MOV R0, R11 ;  /* 0x0000000b00001202 */ /* 0x000fc80000000f00 */
        /* <DEDUP_REMOVED lines=23> */
.L_x_80:
[----:B------:R-:W-:Y:S05]  /*14a0*/  BSYNC.RECONVERGENT B3 ;  /* 0x0000000000037941 */ /* 0x000fea0003800200 */
.L_x_79:
[C---:B------:R-:W-:Y:S02]  /*14b0*/  ISETP.EQ.AND P0, PT, R22.reuse, RZ, PT ;  /* 0x000000ff1600720c */ /* 0x040fe40003f02270 */
[C---:B------:R-:W-:Y:S02]  /*14c0*/  ISETP.EQ.AND P1, PT, R22.reuse, 0x4, PT ;  /* 0x000000041600780c */ /* 0x040fe40003f22270 */
[C---:B------:R-:W-:Y:S02]  /*14d0*/  ISETP.EQ.AND P3, PT, R22.reuse, 0x8, PT ;  /* 0x000000081600780c */ /* 0x040fe40003f62270 */
[C---:B------:R-:W-:Y:S02]  /*14e0*/  ISETP.EQ.AND P4, PT, R22.reuse, 0xc, PT ;  /* 0x0000000c1600780c */ /* 0x040fe40003f82270 */
[C---:B------:R-:W-:Y:S02]  /*14f0*/  ISETP.EQ.AND P5, PT, R22.reuse, 0x10, PT ;  /* 0x000000101600780c */ /* 0x040fe40003fa2270 */
[----:B------:R-:W-:-:S03]  /*1500*/  ISETP.EQ.AND P6, PT, R22, 0x14, PT ;  /* 0x000000141600780c */ /* 0x000fc60003fc2270 */
[--C-:B------:R-:W-:Y:S02]  /*1510*/  @P0 IMAD.MOV.U32 R5, RZ, RZ, R0.reuse ;  /* 0x000000ffff050224 */ /* 0x100fe400078e0000 */
[-C--:B------:R-:W-:Y:S02]  /*1520*/  @P1 MOV R6, R0.reuse ;  /* 0x0000000000061202 */ /* 0x080fe40000000f00 */
[--C-:B------:R-:W-:Y:S02]  /*1530*/  @P3 IMAD.MOV.U32 R7, RZ, RZ, R0.reuse ;  /* 0x000000ffff073224 */ /* 0x100fe400078e0000 */
[--C-:B------:R-:W-:Y:S02]  /*1540*/  @P4 IMAD.MOV.U32 R9, RZ, RZ, R0.reuse ;  /* 0x000000ffff094224 */ /* 0x100fe400078e0000 */
[----:B------:R-:W-:Y:S02]  /*1550*/  @P5 IMAD.MOV.U32 R10, RZ, RZ, R0 ;  /* 0x000000ffff0a5224 */ /* 0x000fe400078e0000 */
[----:B------:R-:W-:Y:S01]  /*1560*/  @P6 MOV R11, R0 ;  /* 0x00000000000b6202 */ /* 0x000fe20000000f00 */
[----:B------:R-:W-:Y:S06]  /*1570*/  BRA `(.L_x_81) ;  /* 0x00000000006c7947 */ /* 0x000fec0003800000 */
.L_x_78:
        /* <DEDUP_REMOVED lines=14> */
.L_x_83:
[----:B------:R-:W-:Y:S05]  /*1660*/  BSYNC.RECONVERGENT B3 ;  /* 0x0000000000037941 */ /* 0x000fea0003800200 */
.L_x_82:
[C---:B------:R-:W-:Y:S02]  /*1670*/  ISETP.EQ.AND P0, PT, R22.reuse, RZ, PT ;  /* 0x000000ff1600720c */ /* 0x040fe40003f02270 */
        /* <DEDUP_REMOVED lines=10> */
[----:B------:R-:W-:-:S07]  /*1720*/  @P6 IMAD.MOV.U32 R11, RZ, RZ, R0 ;  /* 0x000000ffff0b6224 */ /* 0x000fce00078e0000 */
.L_x_81:
[----:B------:R-:W-:Y:S05]  /*1730*/  BSYNC.RECONVERGENT B2 ;  /* 0x0000000000027941 */ /* 0x000fea0003800200 */
.L_x_77:
[----:B------:R-:W2:Y:S01]  /*1740*/  LDG.E R25, desc[UR8][R14.64+0x4] ;  /* 0x000004080e197981 */ /* 0x000ea2000c1e1900 */
[C---:B------:R-:W-:Y:S01]  /*1750*/  ISETP.EQ.AND P0, PT, R21.reuse, -0x4, PT ;  /* 0xfffffffc1500780c */ /* 0x040fe20003f02270 */
[----:B------:R-:W-:Y:S01]  /*1760*/  BSSY.RECONVERGENT B2, `(.L_x_84) ;  /* 0x000004c000027945 */ /* 0x000fe20003800200 */
[C---:B------:R-:W-:Y:S02]  /*1770*/  ISETP.EQ.AND P1, PT, R21.reuse, RZ, PT ;  /* 0x000000ff1500720c */ /* 0x040fe40003f22270 */
[C---:B------:R-:W-:Y:S02]  /*1780*/  ISETP.EQ.AND P3, PT, R21.reuse, 0x4, PT ;  /* 0x000000041500780c */ /* 0x040fe40003f62270 */
[----:B------:R-:W-:-:S07]  /*1790*/  ISETP.EQ.AND P4, PT, R21, 0x8, PT ;  /* 0x000000081500780c */ /* 0x000fce0003f82270 */
[----:B------:R-:W-:Y:S02]  /*17a0*/  @P0 MOV R0, R5 ;  /* 0x0000000500000202 */ /* 0x000fe40000000f00 */
[C---:B------:R-:W-:Y:S01]  /*17b0*/  ISETP.EQ.AND P0, PT, R21.reuse, 0xc, PT ;  /* 0x0000000c1500780c */ /* 0x040fe20003f02270 */
[----:B------:R-:W-:Y:S01]  /*17c0*/  @P1 IMAD.MOV.U32 R0, RZ, RZ, R6 ;  /* 0x000000ffff001224 */ /* 0x000fe200078e0006 */
[----:B------:R-:W-:Y:S01]  /*17d0*/  ISETP.EQ.AND P1, PT, R21, 0x10, PT ;  /* 0x000000101500780c */ /* 0x000fe20003f22270 */
[----:B------:R-:W-:Y:S02]  /*17e0*/  @P3 IMAD.MOV.U32 R0, RZ, RZ, R7 ;  /* 0x000000ffff003224 */ /* 0x000fe400078e0007 */
[----:B------:R-:W-:-:S08]  /*17f0*/  @P4 IMAD.MOV.U32 R0, RZ, RZ, R9 ;  /* 0x000000ffff004224 */ /* 0x000fd000078e0009 */
[----:B------:R-:W-:Y:S02]  /*1800*/  @P0 MOV R0, R10 ;  /* 0x0000000a00000202 */ /* 0x000fe40000000f00 */
        /* <DEDUP_REMOVED lines=24> */
.L_x_87:
[----:B------:R-:W-:Y:S05]  /*1990*/  BSYNC.RECONVERGENT B3 ;  /* 0x0000000000037941 */ /* 0x000fea0003800200 */
.L_x_86:
[C---:B------:R-:W-:Y:S02]  /*19a0*/  ISETP.EQ.AND P0, PT, R22.reuse, -0x4, PT ;  /* 0xfffffffc1600780c */ /* 0x040fe40003f02270 */
[C---:B------:R-:W-:Y:S02]  /*19b0*/  ISETP.EQ.AND P1, PT, R22.reuse, RZ, PT ;  /* 0x000000ff1600720c */ /* 0x040fe40003f22270 */
        /* <DEDUP_REMOVED lines=11> */
.L_x_85:
        /* <DEDUP_REMOVED lines=14> */
.L_x_90:
[----:B------:R-:W-:Y:S05]  /*1b50*/  BSYNC.RECONVERGENT B3 ;  /* 0x0000000000037941 */ /* 0x000fea0003800200 */
.L_x_89:
[C---:B------:R-:W-:Y:S02]  /*1b60*/  ISETP.EQ.AND P0, PT, R22.reuse, -0x4, PT ;  /* 0xfffffffc1600780c */ /* 0x040fe40003f02270 */
[C---:B------:R-:W-:Y:S02]  /*1b70*/  ISETP.EQ.AND P1, PT, R22.reuse, RZ, PT ;  /* 0x000000ff1600720c */ /* 0x040fe40003f22270 */
        /* <DEDUP_REMOVED lines=9> */
[----:B------:R-:W-:-:S07]  /*1c10*/  @P6 MOV R11, R0 ;  /* 0x00000000000b6202 */ /* 0x000fce0000000f00 */
.L_x_88:
[----:B------:R-:W-:Y:S05]  /*1c20*/  BSYNC.RECONVERGENT B2 ;  /* 0x0000000000027941 */ /* 0x000fea0003800200 */
.L_x_84:
[----:B------:R-:W-:Y:S01]  /*1c30*/  IADD3 R14, P0, PT, R14, 0x10, RZ ;  /* 0x000000100e0e7810 */ /* 0x000fe20007f1e0ff */
[----:B------:R-:W-:Y:S01]  /*1c40*/  VIADD R21, R21, 0x10 ;  /* 0x0000001015157836 */ /* 0x000fe20000000000 */
[----:B------:R-:W-:Y:S02]  /*1c50*/  IADD3 R0, P1, PT, R12, 0x10, RZ ;  /* 0x000000100c007810 */ /* 0x000fe40007f3e0ff */
[----:B------:R-:W-:Y:S01]  /*1c60*/  IADD3 R22, PT, PT, R22, 0x10, RZ ;  /* 0x0000001016167810 */ /* 0x000fe20007ffe0ff */
[----:B------:R-:W-:Y:S02]  /*1c70*/  IMAD.X R15, RZ, RZ, R15, P0 ;  /* 0x000000ffff0f7224 */ /* 0x000fe400000e060f */
[----:B------:R-:W-:Y:S01]  /*1c80*/  IMAD.X R25, RZ, RZ, R13, P1 ;  /* 0x000000ffff197224 */ /* 0x000fe200008e060d */
[----:B------:R-:W-:Y:S07]  /*1c90*/  @P2 BRA `(.L_x_91) ;  /* 0xffffffe800e42947 */ /* 0x000fee000383ffff */
.L_x_62:
[----:B------:R-:W-:-:S13]  /*1ca0*/  ISETP.NE.AND P0, PT, R20, RZ, PT ;  /* 0x000000ff1400720c */ /* 0x000fda0003f05270 */
[----:B------:R-:W-:Y:S05]  /*1cb0*/  @!P0 BRA `(.L_x_61) ;  /* 0x0000000c00d48947 */ /* 0x000fea0003800000 */
[----:B------:R-:W-:-:S13]  /*1cc0*/  ISETP.NE.AND P0, PT, R20, 0x1, PT ;  /* 0x000000011400780c */ /* 0x000fda0003f05270 */
[----:B------:R-:W-:Y:S05]  /*1cd0*/  @!P0 BRA `(.L_x_92) ;  /* 0x0000000800908947 */ /* 0x000fea0003800000 */
[----:B------:R-:W0:Y:S01]  /*1ce0*/  LDC.64 R20, c[0x0][0x398] ;  /* 0x0000e600ff147b82 */ /* 0x000e220000000a00 */
[----:B------:R-:W-:-:S07]  /*1cf0*/  IMAD.SHL.U32 R14, R8, 0x4, RZ ;  /* 0x00000004080e7824 */ /* 0x000fce00078e00ff */
[----:B------:R-:W1:Y:S01]  /*1d00*/  LDC.64 R12, c[0x0][0x390] ;  /* 0x0000e400ff0c7b82 */ /* 0x000e620000000a00 */
[----:B0-----:R-:W-:-:S05]  /*1d10*/  IMAD.WIDE.U32 R20, R8, 0x4, R20 ;  /* 0x0000000408147825 */ /* 0x001fca00078e0014 */
[----:B------:R-:W2:Y:S01]  /*1d20*/  LDG.E R19, desc[UR8][R20.64] ;  /* 0x0000000814137981 */ /* 0x000ea2000c1e1900 */
[C---:B------:R-:W-:Y:S01]  /*1d30*/  ISETP.EQ.AND P0, PT, R14.reuse, RZ, PT ;  /* 0x000000ff0e00720c */ /* 0x040fe20003f02270 */
[----:B------:R-:W-:Y:S01]  /*1d40*/  BSSY.RECONVERGENT B2, `(.L_x_93) ;  /* 0x000004d000027945 */ /* 0x000fe20003800200 */
[----:B------:R-:W-:Y:S01]  /*1d50*/  ISETP.EQ.AND P1, PT, R14, 0x4, PT ;  /* 0x000000040e00780c */ /* 0x000fe20003f22270 */
[----:B-1----:R-:W-:Y:S01]  /*1d60*/  IMAD.WIDE.U32 R12, R8, 0x4, R12 ;  /* 0x00000004080c7825 */ /* 0x002fe200078e000c */
        /* <DEDUP_REMOVED lines=33> */
.L_x_96:
[----:B------:R-:W-:Y:S05]  /*1f80*/  BSYNC.RECONVERGENT B3 ;  /* 0x0000000000037941 */ /* 0x000fea0003800200 */
.L_x_95:
[C---:B------:R-:W-:Y:S02]  /*1f90*/  ISETP.EQ.AND P0, PT, R14.reuse, -0xc, PT ;  /* 0xfffffff40e00780c */ /* 0x040fe40003f02270 */
[C---:B------:R-:W-:Y:S02]  /*1fa0*/  ISETP.EQ.AND P1, PT, R14.reuse, -0x8, PT ;  /* 0xfffffff80e00780c */ /* 0x040fe40003f22270 */
[C---:B------:R-:W-:Y:S02]  /*1fb0*/  ISETP.EQ.AND P2, PT, R14.reuse, -0x4, PT ;  /* 0xfffffffc0e00780c */ /* 0x040fe40003f42270 */
[C---:B------:R-:W-:Y:S02]  /*1fc0*/  ISETP.EQ.AND P3, PT, R14.reuse, RZ, PT ;  /* 0x000000ff0e00720c */ /* 0x040fe40003f62270 */
        /* <DEDUP_REMOVED lines=9> */
.L_x_94:
        /* <DEDUP_REMOVED lines=14> */
.L_x_99:
[----:B------:R-:W-:Y:S05]  /*2140*/  BSYNC.RECONVERGENT B3 ;  /* 0x0000000000037941 */ /* 0x000fea0003800200 */
.L_x_98:
        /* <DEDUP_REMOVED lines=12> */
.L_x_97:
[----:B------:R-:W-:Y:S05]  /*2210*/  BSYNC.RECONVERGENT B2 ;  /* 0x0000000000027941 */ /* 0x000fea0003800200 */
.L_x_93:
[----:B------:R-:W2:Y:S01]  /*2220*/  LDG.E R21, desc[UR8][R20.64+0x4] ;  /* 0x0000040814157981 */ /* 0x000ea2000c1e1900 */
[C---:B------:R-:W-:Y:S01]  /*2230*/  ISETP.EQ.AND P0, PT, R14.reuse, -0x4, PT ;  /* 0xfffffffc0e00780c */ /* 0x040fe20003f02270 */
[----:B------:R-:W-:Y:S01]  /*2240*/  BSSY.RECONVERGENT B2, `(.L_x_100) ;  /* 0x000004c000027945 */ /* 0x000fe20003800200 */
[C---:B------:R-:W-:Y:S02]  /*2250*/  ISETP.EQ.AND P1, PT, R14.reuse, RZ, PT ;  /* 0x000000ff0e00720c */ /* 0x040fe40003f22270 */
        /* <DEDUP_REMOVED lines=33> */
.L_x_103:
[----:B------:R-:W-:Y:S05]  /*2470*/  BSYNC.RECONVERGENT B3 ;  /* 0x0000000000037941 */ /* 0x000fea0003800200 */
.L_x_102:
[C---:B------:R-:W-:Y:S02]  /*2480*/  ISETP.EQ.AND P0, PT, R14.reuse, -0x10, PT ;  /* 0xfffffff00e00780c */ /* 0x040fe40003f02270 */
[C---:B------:R-:W-:Y:S02]  /*2490*/  ISETP.EQ.AND P1, PT, R14.reuse, -0xc, PT ;  /* 0xfffffff40e00780c */ /* 0x040fe40003f22270 */
[C---:B------:R-:W-:Y:S02]  /*24a0*/  ISETP.EQ.AND P2, PT, R14.reuse, -0x8, PT ;  /* 0xfffffff80e00780c */ /* 0x040fe40003f42270 */
[C---:B------:R-:W-:Y:S02]  /*24b0*/  ISETP.EQ.AND P3, PT, R14.reuse, -0x4, PT ;  /* 0xfffffffc0e00780c */ /* 0x040fe40003f62270 */
[C---:B------:R-:W-:Y:S02]  /*24c0*/  ISETP.EQ.AND P4, PT, R14.reuse, RZ, PT ;  /* 0x000000ff0e00720c */ /* 0x040fe40003f82270 */
        /* <DEDUP_REMOVED lines=8> */
.L_x_101:
        /* <DEDUP_REMOVED lines=14> */
.L_x_106:
[----:B------:R-:W-:Y:S05]  /*2630*/  BSYNC.RECONVERGENT B3 ;  /* 0x0000000000037941 */ /* 0x000fea0003800200 */
.L_x_105:
[C---:B------:R-:W-:Y:S02]  /*2640*/  ISETP.EQ.AND P0, PT, R14.reuse, -0x10, PT ;  /* 0xfffffff00e00780c */ /* 0x040fe40003f02270 */
[C---:B------:R-:W-:Y:S02]  /*2650*/  ISETP.EQ.AND P1, PT, R14.reuse, -0xc, PT ;  /* 0xfffffff40e00780c */ /* 0x040fe40003f22270 */
[C---:B------:R-:W-:Y:S02]  /*2660*/  ISETP.EQ.AND P2, PT, R14.reuse, -0x8, PT ;  /* 0xfffffff80e00780c */ /* 0x040fe40003f42270 */
[C---:B------:R-:W-:Y:S02]  /*2670*/  ISETP.EQ.AND P3, PT, R14.reuse, -0x4, PT ;  /* 0xfffffffc0e00780c */ /* 0x040fe40003f62270 */
[C---:B------:R-:W-:Y:S02]  /*2680*/  ISETP.EQ.AND P4, PT, R14.reuse, RZ, PT ;  /* 0x000000ff0e00720c */ /* 0x040fe40003f82270 */
[----:B------:R-:W-:-:S03]  /*2690*/  ISETP.EQ.AND P5, PT, R14, 0x4, PT ;  /* 0x000000040e00780c */ /* 0x000fc60003fa2270 */
[--C-:B------:R-:W-:Y:S02]  /*26a0*/  @P0 IMAD.MOV.U32 R5, RZ, RZ, R0.reuse ;  /* 0x000000ffff050224 */ /* 0x100fe400078e0000 */
[--C-:B------:R-:W-:Y:S02]  /*26b0*/  @P1 IMAD.MOV.U32 R6, RZ, RZ, R0.reuse ;  /* 0x000000ffff061224 */ /* 0x100fe400078e0000 */
[----:B------:R-:W-:Y:S02]  /*26c0*/  @P2 MOV R7, R0 ;  /* 0x0000000000072202 */ /* 0x000fe40000000f00 */
[--C-:B------:R-:W-:Y:S02]  /*26d0*/  @P3 IMAD.MOV.U32 R9, RZ, RZ, R0.reuse ;  /* 0x000000ffff093224 */ /* 0x100fe400078e0000 */
[--C-:B------:R-:W-:Y:S02]  /*26e0*/  @P4 IMAD.MOV.U32 R10, RZ, RZ, R0.reuse ;  /* 0x000000ffff0a4224 */ /* 0x100fe400078e0000 */
[----:B------:R-:W-:-:S07]  /*26f0*/  @P5 IMAD.MOV.U32 R11, RZ, RZ, R0 ;  /* 0x000000ffff0b5224 */ /* 0x000fce00078e0000 */
.L_x_104:
[----:B------:R-:W-:Y:S05]  /*2700*/  BSYNC.RECONVERGENT B2 ;  /* 0x0000000000027941 */ /* 0x000fea0003800200 */
.L_x_100:
[----:B------:R-:W-:-:S07]  /*2710*/  IADD3 R8, PT, PT, R8, 0x2, RZ ;  /* 0x0000000208087810 */ /* 0x000fce0007ffe0ff */
.L_x_92:
[----:B------:R-:W0:Y:S02]  /*2720*/  LDCU UR4, c[0x0][0x3a4] ;  /* 0x00007480ff0477ac */ /* 0x000e240008000800 */
[----:B0-----:R-:W-:-:S04]  /*2730*/  ULOP3.LUT UR4, UR4, 0x1, URZ, 0xc0, !UPT ;  /* 0x0000000104047892 */ /* 0x001fc8000f8ec0ff */
[----:B------:R-:W-:-:S09]  /*2740*/  UISETP.NE.U32.AND UP0, UPT, UR4, 0x1, UPT ;  /* 0x000000010400788c */ /* 0x000fd2000bf05070 */
[----:B------:R-:W-:Y:S05]  /*2750*/  BRA.U UP0, `(.L_x_61) ;  /* 0x00000005002c7547 */ /* 0x000fea000b800000 */
[----:B------:R-:W0:Y:S02]  /*2760*/  LDC.64 R2, c[0x0][0x398] ;  /* 0x0000e600ff027b82 */ /* 0x000e240000000a00 */
[----:B0-----:R-:W-:-:S05]  /*2770*/  IMAD.WIDE.U32 R2, R8, 0x4, R2 ;  /* 0x0000000408027825 */ /* 0x001fca00078e0002 */
[----:B------:R0:W2:Y:S01]  /*2780*/  LDG.E R14, desc[UR8][R2.64] ;  /* 0x00000008020e7981 */ /* 0x0000a2000c1e1900 */
[----:B------:R-:W-:Y:S01]  /*2790*/  IMAD.SHL.U32 R0, R8, 0x4, RZ ;  /* 0x0000000408007824 */ /* 0x000fe200078e00ff */
[----:B------:R-:W-:Y:S04]  /*27a0*/  BSSY.RECONVERGENT B2, `(.L_x_61) ;  /* 0x0000046000027945 */ /* 0x000fe80003800200 */
[C---:B------:R-:W-:Y:S02]  /*27b0*/  ISETP.EQ.AND P1, PT, R0.reuse, 0x4, PT ;  /* 0x000000040000780c */ /* 0x040fe40003f22270 */
[C---:B------:R-:W-:Y:S02]  /*27c0*/  ISETP.EQ.AND P2, PT, R0.reuse, 0x8, PT ;  /* 0x000000080000780c */ /* 0x040fe40003f42270 */
[----:B------:R-:W-:-:S02]  /*27d0*/  ISETP.EQ.AND P0, PT, R0, RZ, PT ;  /* 0x000000ff0000720c */ /* 0x000fc40003f02270 */
[C---:B------:R-:W-:Y:S02]  /*27e0*/  ISETP.EQ.AND P3, PT, R0.reuse, 0xc, PT ;  /* 0x0000000c0000780c */ /* 0x040fe40003f62270 */
[----:B------:R-:W-:-:S05]  /*27f0*/  ISETP.EQ.AND P0, PT, R0, 0x10, PT ;  /* 0x000000100000780c */ /* 0x000fca0003f02270 */
[----:B------:R-:W-:Y:S01]  /*2800*/  @P1 IMAD.MOV.U32 R5, RZ, RZ, R6 ;  /* 0x000000ffff051224 */ /* 0x000fe200078e0006 */
[----:B------:R-:W-:Y:S01]  /*2810*/  ISETP.EQ.AND P1, PT, R0, 0x14, PT ;  /* 0x000000140000780c */ /* 0x000fe20003f22270 */
[----:B------:R-:W-:-:S04]  /*2820*/  @P2 IMAD.MOV.U32 R5, RZ, RZ, R7 ;  /* 0x000000ffff052224 */ /* 0x000fc800078e0007 */
[----:B------:R-:W-:Y:S02]  /*2830*/  @P3 MOV R5, R9 ;  /* 0x0000000900053202 */ /* 0x000fe40000000f00 */
[----:B------:R-:W-:-:S06]  /*2840*/  @P0 IMAD.MOV.U32 R5, RZ, RZ, R10 ;  /* 0x000000ffff050224 */ /* 0x000fcc00078e000a */
[----:B------:R-:W-:-:S05]  /*2850*/  @P1 IMAD.MOV.U32 R5, RZ, RZ, R11 ;  /* 0x000000ffff051224 */ /* 0x000fca00078e000b */
[----:B------:R-:W-:-:S04]  /*2860*/  I2FP.F32.S32 R12, R5 ;  /* 0x00000005000c7245 */ /* 0x000fc80000201400 */
[----:B0-----:R-:W-:Y:S01]  /*2870*/  F2F.F64.F32 R2, R12 ;  /* 0x0000000c00027310 */ /* 0x001fe20000201800 */
[----:B--2---:R-:W-:-:S07]  /*2880*/  I2FP.F32.S32 R0, R14 ;  /* 0x0000000e00007245 */ /* 0x004fce0000201400 */
[----:B------:R-:W0:Y:S02]  /*2890*/  F2F.F64.F32 R6, R0 ;  /* 0x0000000000067310 */ /* 0x000e240000201800 */
[----:B0-----:R-:W-:-:S08]  /*28a0*/  DMUL R6, R6, 0.5 ;  /* 0x3fe0000006067828 */ /* 0x001fd00000000000 */
[----:B------:R-:W-:-:S14]  /*28b0*/  DSETP.GT.AND P0, PT, R6, R2, PT ;  /* 0x000000020600722a */ /* 0x000fdc0003f04000 */
[----:B------:R-:W-:Y:S05]  /*28c0*/  @P0 BRA `(.L_x_107) ;  /* 0x00000000006c0947 */ /* 0x000fea0003800000 */
[----:B------:R-:W0:Y:S02]  /*28d0*/  LDC.64 R6, c[0x0][0x390] ;  /* 0x0000e400ff067b82 */ /* 0x000e240000000a00 */
[----:B0-----:R-:W-:-:S06]  /*28e0*/  IMAD.WIDE.U32 R6, R8, 0x4, R6 ;  /* 0x0000000408067825 */ /* 0x001fcc00078e0006 */
        /* <DEDUP_REMOVED lines=16> */
.L_x_109:
[----:B------:R-:W-:Y:S05]  /*29f0*/  BSYNC.RECONVERGENT B3 ;  /* 0x0000000000037941 */ /* 0x000fea0003800200 */
.L_x_108:
[----:B------:R-:W-:-:S05]  /*2a00*/  IMAD.SHL.U32 R8, R8, 0x4, RZ ;  /* 0x0000000408087824 */ /* 0x000fca00078e00ff */
[C---:B------:R-:W-:Y:S02]  /*2a10*/  ISETP.EQ.AND P0, PT, R8.reuse, RZ, PT ;  /* 0x000000ff0800720c */ /* 0x040fe40003f02270 */
[C---:B------:R-:W-:Y:S02]  /*2a20*/  ISETP.EQ.AND P1, PT, R8.reuse, 0x4, PT ;  /* 0x000000040800780c */ /* 0x040fe40003f22270 */
[----:B------:R-:W-:-:S09]  /*2a30*/  ISETP.EQ.AND P2, PT, R8, 0x8, PT ;  /* 0x000000080800780c */ /* 0x000fd20003f42270 */
[--C-:B------:R-:W-:Y:S02]  /*2a40*/  @P0 IMAD.MOV.U32 R9, RZ, RZ, R0.reuse ;  /* 0x000000ffff090224 */ /* 0x100fe400078e0000 */
[----:B------:R-:W-:Y:S02]  /*2a50*/  @P1 IMAD.MOV.U32 R10, RZ, RZ, R0 ;  /* 0x000000ffff0a1224 */ /* 0x000fe400078e0000 */
[----:B------:R-:W-:Y:S01]  /*2a60*/  @P2 MOV R11, R0 ;  /* 0x00000000000b2202 */ /* 0x000fe20000000f00 */
[----:B------:R-:W-:Y:S06]  /*2a70*/  BRA `(.L_x_110) ;  /* 0x0000000000607947 */ /* 0x000fec0003800000 */
.L_x_107:
[----:B------:R-:W0:Y:S02]  /*2a80*/  LDC.64 R2, c[0x0][0x390] ;  /* 0x0000e400ff027b82 */ /* 0x000e240000000a00 */
[----:B0-----:R-:W-:-:S06]  /*2a90*/  IMAD.WIDE.U32 R6, R8, 0x4, R2 ;  /* 0x0000000408067825 */ /* 0x001fcc00078e0002 */
        /* <DEDUP_REMOVED lines=14> */
.L_x_112:
[----:B------:R-:W-:Y:S05]  /*2b80*/  BSYNC.RECONVERGENT B3 ;  /* 0x0000000000037941 */ /* 0x000fea0003800200 */
.L_x_111:
[----:B------:R-:W-:-:S05]  /*2b90*/  IMAD.SHL.U32 R8, R8, 0x4, RZ ;  /* 0x0000000408087824 */ /* 0x000fca00078e00ff */
[C---:B------:R-:W-:Y:S02]  /*2ba0*/  ISETP.EQ.AND P0, PT, R8.reuse, RZ, PT ;  /* 0x000000ff0800720c */ /* 0x040fe40003f02270 */
[C---:B------:R-:W-:Y:S02]  /*2bb0*/  ISETP.EQ.AND P1, PT, R8.reuse, 0x4, PT ;  /* 0x000000040800780c */ /* 0x040fe40003f22270 */
[----:B------:R-:W-:-:S09]  /*2bc0*/  ISETP.EQ.AND P2, PT, R8, 0x8, PT ;  /* 0x000000080800780c */ /* 0x000fd20003f42270 */
[--C-:B------:R-:W-:Y:S02]  /*2bd0*/  @P0 IMAD.MOV.U32 R9, RZ, RZ, R0.reuse ;  /* 0x000000ffff090224 */ /* 0x100fe400078e0000 */
[----:B------:R-:W-:Y:S02]  /*2be0*/  @P1 MOV R10, R0 ;  /* 0x00000000000a1202 */ /* 0x000fe40000000f00 */
[----:B------:R-:W-:-:S07]  /*2bf0*/  @P2 IMAD.MOV.U32 R11, RZ, RZ, R0 ;  /* 0x000000ffff0b2224 */ /* 0x000fce00078e0000 */
.L_x_110:
[----:B------:R-:W-:Y:S05]  /*2c00*/  BSYNC.RECONVERGENT B2 ;  /* 0x0000000000027941 */ /* 0x000fea0003800200 */
.L_x_61:
[----:B------:R-:W0:Y:S08]  /*2c10*/  LDC.64 R2, c[0x0][0x380] ;  /* 0x0000e000ff027b82 */ /* 0x000e300000000a00 */
[----:B------:R-:W1:Y:S08]  /*2c20*/  LDC R19, c[0x0][0x3a4] ;  /* 0x0000e900ff137b82 */ /* 0x000e700000000800 */
[----:B------:R-:W2:Y:S01]  /*2c30*/  LDC.64 R6, c[0x0][0x388] ;  /* 0x0000e200ff067b82 */ /* 0x000ea20000000a00 */
[----:B0-----:R-:W-:-:S05]  /*2c40*/  IMAD.WIDE R2, R4, 0x8, R2 ;  /* 0x0000000804027825 */ /* 0x001fca00078e0202 */
[----:B------:R-:W3:Y:S01]  /*2c50*/  LDG.E R0, desc[UR8][R2.64+0x4] ;  /* 0x0000040802007981 */ /* 0x000ee2000c1e1900 */
[----:B-1----:R-:W-:-:S04]  /*2c60*/  IMAD R13, R4, R19, RZ ;  /* 0x00000013040d7224 */ /* 0x002fc800078e02ff */
[----:B--2---:R-:W-:-:S04]  /*2c70*/  IMAD.WIDE R12, R13, 0x8, R6 ;  /* 0x000000080d0c7825 */ /* 0x004fc800078e0206 */
[----:B---3--:R-:W-:-:S05]  /*2c80*/  FMUL R5, R0, -R9 ;  /* 0x8000000900057220 */ /* 0x008fca0000400000 */
[----:B------:R0:W-:Y:S04]  /*2c90*/  STG.E desc[UR8][R12.64], R5 ;  /* 0x000000050c007986 */ /* 0x0001e8000c101908 */
[----:B------:R-:W2:Y:S02]  /*2ca0*/  LDG.E R0, desc[UR8][R2.64] ;  /* 0x0000000802007981 */ /* 0x000ea4000c1e1900 */
[----:B--2---:R-:W-:-:S05]  /*2cb0*/  FMUL R9, R0, -R9 ;  /* 0x8000000900097220 */ /* 0x004fca0000400000 */
[----:B------:R0:W-:Y:S04]  /*2cc0*/  STG.E desc[UR8][R12.64+0x4], R9 ;  /* 0x000004090c007986 */ /* 0x0001e8000c101908 */
[----:B------:R-:W2:Y:S01]  /*2cd0*/  LDG.E R15, desc[UR8][R2.64+0x4] ;  /* 0x00000408020f7981 */ /* 0x000ea2000c1e1900 */
[----:B------:R-:W-:Y:S01]  /*2ce0*/  ISETP.NE.AND P0, PT, R19, 0x3, PT ;  /* 0x000000031300780c */ /* 0x000fe20003f05270 */
[----:B--2---:R-:W-:-:S05]  /*2cf0*/  FMUL R15, R15, -R10 ;  /* 0x8000000a0f0f7220 */ /* 0x004fca0000400000 */
[----:B------:R0:W-:Y:S04]  /*2d00*/  STG.E desc[UR8][R12.64+0x8], R15 ;  /* 0x0000080f0c007986 */ /* 0x0001e8000c101908 */
[----:B------:R-:W2:Y:S02]  /*2d10*/  LDG.E R17, desc[UR8][R2.64] ;  /* 0x0000000802117981 */ /* 0x000ea4000c1e1900 */
[----:B--2---:R-:W-:-:S05]  /*2d20*/  FMUL R17, R17, -R10 ;  /* 0x8000000a11117220 */ /* 0x004fca0000400000 */
[----:B------:R0:W-:Y:S01]  /*2d30*/  STG.E desc[UR8][R12.64+0xc], R17 ;  /* 0x00000c110c007986 */ /* 0x0001e2000c101908 */
[----:B------:R-:W-:Y:S05]  /*2d40*/  @P0 EXIT ;  /* 0x000000000000094d */ /* 0x000fea0003800000 */
[----:B------:R-:W2:Y:S01]  /*2d50*/  LDG.E R0, desc[UR8][R2.64+0x4] ;  /* 0x0000040802007981 */ /* 0x000ea2000c1e1900 */
[----:B0-----:R-:W-:-:S04]  /*2d60*/  IMAD R5, R4, 0x3, RZ ;  /* 0x0000000304057824 */ /* 0x001fc800078e02ff */
[----:B------:R-:W-:-:S04]  /*2d70*/  IMAD.WIDE R6, R5, 0x8, R6 ;  /* 0x0000000805067825 */ /* 0x000fc800078e0206 */
[----:B--2---:R-:W-:-:S05]  /*2d80*/  FMUL R5, R0, -R11 ;  /* 0x8000000b00057220 */ /* 0x004fca0000400000 */
[----:B------:R-:W-:Y:S04]  /*2d90*/  STG.E desc[UR8][R6.64+0x10], R5 ;  /* 0x0000100506007986 */ /* 0x000fe8000c101908 */
[----:B------:R-:W2:Y:S02]  /*2da0*/  LDG.E R0, desc[UR8][R2.64] ;  /* 0x0000000802007981 */ /* 0x000ea4000c1e1900 */
[----:B--2---:R-:W-:-:S05]  /*2db0*/  FMUL R11, R0, -R11 ;  /* 0x8000000b000b7220 */ /* 0x004fca0000400000 */
[----:B------:R-:W-:Y:S01]  /*2dc0*/  STG.E desc[UR8][R6.64+0x14], R11 ;  /* 0x0000140b06007986 */ /* 0x000fe2000c101908 */
[----:B------:R-:W-:Y:S05]  /*2dd0*/  EXIT ;  /* 0x000000000000794d */ /* 0x000fea0003800000 */
        .weak           $__internal_0_$__cuda_sm3x_div_rn_noftz_f32_slowpath
        .type           $__internal_0_$__cuda_sm3x_div_rn_noftz_f32_slowpath,@function
        .size           $__internal_0_$__cuda_sm3x_div_rn_noftz_f32_slowpath,(.L_x_369 - $__internal_0_$__cuda_sm3x_div_rn_noftz_f32_slowpath)
$__internal_0_$__cuda_sm3x_div_rn_noftz_f32_slowpath:
[----:B------:R-:W-:Y:S01]  /*2de0*/  SHF.R.U32.HI R16, RZ, 0x17, R0 ;  /* 0x00000017ff107819 */ /* 0x000fe20000011600 */
[----:B------:R-:W-:Y:S01]  /*2df0*/  BSSY.RECONVERGENT B0, `(.L_x_113) ;  /* 0x0000063000007945 */ /* 0x000fe20003800200 */
[----:B------:R-:W-:Y:S02]  /*2e00*/  SHF.R.U32.HI R18, RZ, 0x17, R3 ;  /* 0x00000017ff127819 */ /* 0x000fe40000011603 */
[----:B------:R-:W-:Y:S02]  /*2e10*/  LOP3.LUT R16, R16, 0xff, RZ, 0xc0, !PT ;  /* 0x000000ff10107812 */ /* 0x000fe400078ec0ff */
[----:B------:R-:W-:-:S03]  /*2e20*/  LOP3.LUT R18, R18, 0xff, RZ, 0xc0, !PT ;  /* 0x000000ff12127812 */ /* 0x000fc600078ec0ff */
[----:B------:R-:W-:Y:S02]  /*2e30*/  VIADD R19, R16, 0xffffffff ;  /* 0xffffffff10137836 */ /* 0x000fe40000000000 */
[----:B------:R-:W-:-:S03]  /*2e40*/  VIADD R17, R18, 0xffffffff ;  /* 0xffffffff12117836 */ /* 0x000fc60000000000 */
[----:B------:R-:W-:-:S04]  /*2e50*/  ISETP.GT.U32.AND P0, PT, R19, 0xfd, PT ;  /* 0x000000fd1300780c */ /* 0x000fc80003f04070 */
[----:B------:R-:W-:-:S13]  /*2e60*/  ISETP.GT.U32.OR P0, PT, R17, 0xfd, P0 ;  /* 0x000000fd1100780c */ /* 0x000fda0000704470 */
[----:B------:R-:W-:Y:S01]  /*2e70*/  @!P0 MOV R17, RZ ;  /* 0x000000ff00118202 */ /* 0x000fe20000000f00 */
[----:B------:R-:W-:Y:S06]  /*2e80*/  @!P0 BRA `(.L_x_114) ;  /* 0x0000000000608947 */ /* 0x000fec0003800000 */
[----:B------:R-:W-:Y:S02]  /*2e90*/  FSETP.GTU.FTZ.AND P0, PT, |R3|, +INF , PT ;  /* 0x7f8000000300780b */ /* 0x000fe40003f1c200 */
[----:B------:R-:W-:-:S04]  /*2ea0*/  FSETP.GTU.FTZ.AND P1, PT, |R0|, +INF , PT ;  /* 0x7f8000000000780b */ /* 0x000fc80003f3c200 */
[----:B------:R-:W-:-:S13]  /*2eb0*/  PLOP3.LUT P0, PT, P0, P1, PT, 0xf8, 0x8f ;  /* 0x00000000008f781c */ /* 0x000fda0000703f70 */
[----:B------:R-:W-:Y:S05]  /*2ec0*/  @P0 BRA `(.L_x_115) ;  /* 0x0000000400500947 */ /* 0x000fea0003800000 */
[----:B------:R-:W-:-:S13]  /*2ed0*/  LOP3.LUT P0, RZ, R0, 0x7fffffff, R3, 0xc8, !PT ;  /* 0x7fffffff00ff7812 */ /* 0x000fda000780c803 */
[----:B------:R-:W-:Y:S05]  /*2ee0*/  @!P0 BRA `(.L_x_116) ;  /* 0x0000000400408947 */ /* 0x000fea0003800000 */
[C---:B------:R-:W-:Y:S02]  /*2ef0*/  FSETP.NEU.FTZ.AND P0, PT, |R3|.reuse, +INF , PT ;  /* 0x7f8000000300780b */ /* 0x040fe40003f1d200 */
[----:B------:R-:W-:Y:S02]  /*2f00*/  FSETP.NEU.FTZ.AND P3, PT, |R0|, +INF , PT ;  /* 0x7f8000000000780b */ /* 0x000fe40003f7d200 */
[----:B------:R-:W-:-:S11]  /*2f10*/  FSETP.NEU.FTZ.AND P1, PT, |R3|, +INF , PT ;  /* 0x7f8000000300780b */ /* 0x000fd60003f3d200 */
[----:B------:R-:W-:Y:S05]  /*2f20*/  @!P3 BRA !P0, `(.L_x_116) ;  /* 0x000000040030b947 */ /* 0x000fea0004000000 */
[----:B------:R-:W-:-:S04]  /*2f30*/  LOP3.LUT P0, RZ, R3, 0x7fffffff, RZ, 0xc0, !PT ;  /* 0x7fffffff03ff7812 */ /* 0x000fc8000780c0ff */
[----:B------:R-:W-:-:S13]  /*2f40*/  PLOP3.LUT P0, PT, P3, P0, PT, 0x2f, 0xf2 ;  /* 0x0000000000f2781c */ /* 0x000fda0001f00577 */
[----:B------:R-:W-:Y:S05]  /*2f50*/  @P0 BRA `(.L_x_117) ;  /* 0x00000004001c0947 */ /* 0x000fea0003800000 */
[----:B------:R-:W-:-:S04]  /*2f60*/  LOP3.LUT P0, RZ, R0, 0x7fffffff, RZ, 0xc0, !PT ;  /* 0x7fffffff00ff7812 */ /* 0x000fc8000780c0ff */
[----:B------:R-:W-:-:S13]  /*2f70*/  PLOP3.LUT P0, PT, P1, P0, PT, 0x2f, 0xf2 ;  /* 0x0000000000f2781c */ /* 0x000fda0000f00577 */
[----:B------:R-:W-:Y:S05]  /*2f80*/  @P0 BRA `(.L_x_118) ;  /* 0x0000000400040947 */ /* 0x000fea0003800000 */
[----:B------:R-:W-:Y:S01]  /*2f90*/  VIADD R17, R18, 0xffffffff ;  /* 0xffffffff12117836 */ /* 0x000fe20000000000 */
[----:B------:R-:W-:-:S04]  /*2fa0*/  ISETP.GE.AND P1, PT, R19, RZ, PT ;  /* 0x000000ff1300720c */ /* 0x000fc80003f26270 */
[----:B------:R-:W-:-:S09]  /*2fb0*/  ISETP.GE.AND P0, PT, R17, RZ, PT ;  /* 0x000000ff1100720c */ /* 0x000fd20003f06270 */
[----:B------:R-:W-:-:S04]  /*2fc0*/  @!P1 FFMA R0, R0, 1.84467440737095516160e+19, RZ ;  /* 0x5f80000000009823 */ /* 0x000fc800000000ff */
[----:B------:R-:W-:Y:S02]  /*2fd0*/  @P0 IMAD.MOV.U32 R17, RZ, RZ, RZ ;  /* 0x000000ffff110224 */ /* 0x000fe400078e00ff */
[----:B------:R-:W-:Y:S01]  /*2fe0*/  @!P0 FFMA R3, R3, 1.84467440737095516160e+19, RZ ;  /* 0x5f80000003038823 */ /* 0x000fe200000000ff */
[----:B------:R-:W-:-:S05]  /*2ff0*/  @!P0 IMAD.MOV.U32 R17, RZ, RZ, -0x40 ;  /* 0xffffffc0ff118424 */ /* 0x000fca00078e00ff */
[----:B------:R-:W-:-:S07]  /*3000*/  @!P1 IADD3 R17, PT, PT, R17, 0x40, RZ ;  /* 0x0000004011119810 */ /* 0x000fce0007ffe0ff */
.L_x_114:
[----:B------:R-:W-:Y:S01]  /*3010*/  LEA R19, R16, 0xc0800000, 0x17 ;  /* 0xc080000010137811 */ /* 0x000fe200078eb8ff */
[----:B------:R-:W-:Y:S01]  /*3020*/  VIADD R18, R18, 0xffffff81 ;  /* 0xffffff8112127836 */ /* 0x000fe20000000000 */
[----:B------:R-:W-:Y:S03]  /*3030*/  BSSY.RECONVERGENT B1, `(.L_x_119) ;  /* 0x0000035000017945 */ /* 0x000fe60003800200 */
[----:B------:R-:W-:Y:S01]  /*3040*/  IMAD.IADD R26, R0, 0x1, -R19 ;  /* 0x00000001001a7824 */ /* 0x000fe200078e0a13 */
[C---:B------:R-:W-:Y:S01]  /*3050*/  IADD3 R16, PT, PT, R18.reuse, 0x7f, -R16 ;  /* 0x0000007f12107810 */ /* 0x040fe20007ffe810 */
[----:B------:R-:W-:Y:S02]  /*3060*/  IMAD R0, R18, -0x800000, R3 ;  /* 0xff80000012007824 */ /* 0x000fe400078e0203 */
[----:B------:R-:W0:Y:S01]  /*3070*/  MUFU.RCP R24, R26 ;  /* 0x0000001a00187308 */ /* 0x000e220000001000 */
[----:B------:R-:W-:Y:S01]  /*3080*/  FADD.FTZ R19, -R26, -RZ ;  /* 0x800000ff1a137221 */ /* 0x000fe20000010100 */
[----:B------:R-:W-:-:S03]  /*3090*/  IMAD.IADD R17, R16, 0x1, R17 ;  /* 0x0000000110117824 */ /* 0x000fc600078e0211 */
[----:B0-----:R-:W-:-:S04]  /*30a0*/  FFMA R25, R24, R19, 1 ;  /* 0x3f80000018197423 */ /* 0x001fc80000000013 */
[----:B------:R-:W-:-:S04]  /*30b0*/  FFMA R25, R24, R25, R24 ;  /* 0x0000001918197223 */ /* 0x000fc80000000018 */
[----:B------:R-:W-:-:S04]  /*30c0*/  FFMA R24, R0, R25, RZ ;  /* 0x0000001900187223 */ /* 0x000fc800000000ff */
[----:B------:R-:W-:-:S04]  /*30d0*/  FFMA R3, R19, R24, R0 ;  /* 0x0000001813037223 */ /* 0x000fc80000000000 */
[----:B------:R-:W-:-:S04]  /*30e0*/  FFMA R24, R25, R3, R24 ;  /* 0x0000000319187223 */ /* 0x000fc80000000018 */
[----:B------:R-:W-:-:S04]  /*30f0*/  FFMA R19, R19, R24, R0 ;  /* 0x0000001813137223 */ /* 0x000fc80000000000 */
[----:B------:R-:W-:-:S05]  /*3100*/  FFMA R0, R25, R19, R24 ;  /* 0x0000001319007223 */ /* 0x000fca0000000018 */
[----:B------:R-:W-:-:S04]  /*3110*/  SHF.R.U32.HI R3, RZ, 0x17, R0 ;  /* 0x00000017ff037819 */ /* 0x000fc80000011600 */
[----:B------:R-:W-:-:S04]  /*3120*/  LOP3.LUT R16, R3, 0xff, RZ, 0xc0, !PT ;  /* 0x000000ff03107812 */ /* 0x000fc800078ec0ff */
[----:B------:R-:W-:-:S05]  /*3130*/  IADD3 R3, PT, PT, R16, R17, RZ ;  /* 0x0000001110037210 */ /* 0x000fca0007ffe0ff */
[----:B------:R-:W-:-:S05]  /*3140*/  VIADD R16, R3, 0xffffffff ;  /* 0xffffffff03107836 */ /* 0x000fca0000000000 */
[----:B------:R-:W-:-:S13]  /*3150*/  ISETP.GE.U32.AND P0, PT, R16, 0xfe, PT ;  /* 0x000000fe1000780c */ /* 0x000fda0003f06070 */
[----:B------:R-:W-:Y:S05]  /*3160*/  @!P0 BRA `(.L_x_120) ;  /* 0x0000000000808947 */ /* 0x000fea0003800000 */
[----:B------:R-:W-:-:S13]  /*3170*/  ISETP.GT.AND P0, PT, R3, 0xfe, PT ;  /* 0x000000fe0300780c */ /* 0x000fda0003f04270 */
[----:B------:R-:W-:Y:S05]  /*3180*/  @P0 BRA `(.L_x_121) ;  /* 0x00000000006c0947 */ /* 0x000fea0003800000 */
[----:B------:R-:W-:-:S13]  /*3190*/  ISETP.GE.AND P0, PT, R3, 0x1, PT ;  /* 0x000000010300780c */ /* 0x000fda0003f06270 */
[----:B------:R-:W-:Y:S05]  /*31a0*/  @P0 BRA `(.L_x_122) ;  /* 0x0000000000740947 */ /* 0x000fea0003800000 */
[----:B------:R-:W-:Y:S02]  /*31b0*/  ISETP.GE.AND P0, PT, R3, -0x18, PT ;  /* 0xffffffe80300780c */ /* 0x000fe40003f06270 */
[----:B------:R-:W-:-:S11]  /*31c0*/  LOP3.LUT R0, R0, 0x80000000, RZ, 0xc0, !PT ;  /* 0x8000000000007812 */ /* 0x000fd600078ec0ff */
[----:B------:R-:W-:Y:S05]  /*31d0*/  @!P0 BRA `(.L_x_122) ;  /* 0x0000000000688947 */ /* 0x000fea0003800000 */
[CCC-:B------:R-:W-:Y:S01]  /*31e0*/  FFMA.RZ R16, R25.reuse, R19.reuse, R24.reuse ;  /* 0x0000001319107223 */ /* 0x1c0fe2000000c018 */
[CCC-:B------:R-:W-:Y:S01]  /*31f0*/  FFMA.RP R17, R25.reuse, R19.reuse, R24.reuse ;  /* 0x0000001319117223 */ /* 0x1c0fe20000008018 */
[----:B------:R-:W-:Y:S01]  /*3200*/  FFMA.RM R24, R25, R19, R24 ;  /* 0x0000001319187223 */ /* 0x000fe20000004018 */
[C---:B------:R-:W-:Y:S01]  /*3210*/  VIADD R19, R3.reuse, 0x20 ;  /* 0x0000002003137836 */ /* 0x040fe20000000000 */
[C---:B------:R-:W-:Y:S02]  /*3220*/  ISETP.NE.AND P3, PT, R3.reuse, RZ, PT ;  /* 0x000000ff0300720c */ /* 0x040fe40003f65270 */
[----:B------:R-:W-:Y:S02]  /*3230*/  LOP3.LUT R16, R16, 0x7fffff, RZ, 0xc0, !PT ;  /* 0x007fffff10107812 */ /* 0x000fe400078ec0ff */
[----:B------:R-:W-:Y:S01]  /*3240*/  ISETP.NE.AND P1, PT, R3, RZ, PT ;  /* 0x000000ff0300720c */ /* 0x000fe20003f25270 */
[----:B------:R-:W-:Y:S01]  /*3250*/  IMAD.MOV R3, RZ, RZ, -R3 ;  /* 0x000000ffff037224 */ /* 0x000fe200078e0a03 */
[----:B------:R-:W-:-:S02]  /*3260*/  LOP3.LUT R16, R16, 0x800000, RZ, 0xfc, !PT ;  /* 0x0080000010107812 */ /* 0x000fc400078efcff */
[----:B------:R-:W-:Y:S02]  /*3270*/  FSETP.NEU.FTZ.AND P0, PT, R17, R24, PT ;  /* 0x000000181100720b */ /* 0x000fe40003f1d000 */
[----:B------:R-:W-:Y:S02]  /*3280*/  SHF.L.U32 R19, R16, R19, RZ ;  /* 0x0000001310137219 */ /* 0x000fe400000006ff */
[----:B------:R-:W-:Y:S02]  /*3290*/  SEL R3, R3, RZ, P3 ;  /* 0x000000ff03037207 */ /* 0x000fe40001800000 */
[----:B------:R-:W-:Y:S02]  /*32a0*/  ISETP.NE.AND P1, PT, R19, RZ, P1 ;  /* 0x000000ff1300720c */ /* 0x000fe40000f25270 */
[----:B------:R-:W-:Y:S02]  /*32b0*/  SHF.R.U32.HI R3, RZ, R3, R16 ;  /* 0x00000003ff037219 */ /* 0x000fe40000011610 */
[----:B------:R-:W-:-:S02]  /*32c0*/  PLOP3.LUT P0, PT, P0, P1, PT, 0xf8, 0x8f ;  /* 0x00000000008f781c */ /* 0x000fc40000703f70 */
[----:B------:R-:W-:Y:S02]  /*32d0*/  SHF.R.U32.HI R17, RZ, 0x1, R3 ;  /* 0x00000001ff117819 */ /* 0x000fe40000011603 */
[----:B------:R-:W-:-:S04]  /*32e0*/  SEL R16, RZ, 0x1, !P0 ;  /* 0x00000001ff107807 */ /* 0x000fc80004000000 */
[----:B------:R-:W-:-:S04]  /*32f0*/  LOP3.LUT R16, R16, 0x1, R17, 0xf8, !PT ;  /* 0x0000000110107812 */ /* 0x000fc800078ef811 */
[----:B------:R-:W-:-:S04]  /*3300*/  LOP3.LUT R16, R16, R3, RZ, 0xc0, !PT ;  /* 0x0000000310107212 */ /* 0x000fc800078ec0ff */
[----:B------:R-:W-:-:S04]  /*3310*/  IADD3 R17, PT, PT, R17, R16, RZ ;  /* 0x0000001011117210 */ /* 0x000fc80007ffe0ff */
[----:B------:R-:W-:Y:S01]  /*3320*/  LOP3.LUT R0, R17, R0, RZ, 0xfc, !PT ;  /* 0x0000000011007212 */ /* 0x000fe200078efcff */
[----:B------:R-:W-:Y:S06]  /*3330*/  BRA `(.L_x_122) ;  /* 0x0000000000107947 */ /* 0x000fec0003800000 */
.L_x_121:
[----:B------:R-:W-:-:S04]  /*3340*/  LOP3.LUT R0, R0, 0x80000000, RZ, 0xc0, !PT ;  /* 0x8000000000007812 */ /* 0x000fc800078ec0ff */
[----:B------:R-:W-:Y:S01]  /*3350*/  LOP3.LUT R0, R0, 0x7f800000, RZ, 0xfc, !PT ;  /* 0x7f80000000007812 */ /* 0x000fe200078efcff */
[----:B------:R-:W-:Y:S06]  /*3360*/  BRA `(.L_x_122) ;  /* 0x0000000000047947 */ /* 0x000fec0003800000 */
.L_x_120:
[----:B------:R-:W-:-:S07]  /*3370*/  IMAD R0, R17, 0x800000, R0 ;  /* 0x0080000011007824 */ /* 0x000fce00078e0200 */
.L_x_122:
[----:B------:R-:W-:Y:S05]  /*3380*/  BSYNC.RECONVERGENT B1 ;  /* 0x0000000000017941 */ /* 0x000fea0003800200 */
.L_x_119:
[----:B------:R-:W-:Y:S05]  /*3390*/  BRA `(.L_x_123) ;  /* 0x0000000000207947 */ /* 0x000fea0003800000 */
.L_x_118:
[----:B------:R-:W-:-:S04]  /*33a0*/  LOP3.LUT R0, R0, 0x80000000, R3, 0x48, !PT ;  /* 0x8000000000007812 */ /* 0x000fc800078e4803 */
[----:B------:R-:W-:Y:S01]  /*33b0*/  LOP3.LUT R0, R0, 0x7f800000, RZ, 0xfc, !PT ;  /* 0x7f80000000007812 */ /* 0x000fe200078efcff */
[----:B------:R-:W-:Y:S06]  /*33c0*/  BRA `(.L_x_123) ;  /* 0x0000000000147947 */ /* 0x000fec0003800000 */
.L_x_117:
[----:B------:R-:W-:Y:S01]  /*33d0*/  LOP3.LUT R0, R0, 0x80000000, R3, 0x48, !PT ;  /* 0x8000000000007812 */ /* 0x000fe200078e4803 */
[----:B------:R-:W-:Y:S06]  /*33e0*/  BRA `(.L_x_123) ;  /* 0x00000000000c7947 */ /* 0x000fec0003800000 */
.L_x_116:
[----:B------:R-:W0:Y:S01]  /*33f0*/  MUFU.RSQ R0, -QNAN ;  /* 0xffc0000000007908 */ /* 0x000e220000001400 */
[----:B------:R-:W-:Y:S05]  /*3400*/  BRA `(.L_x_123) ;  /* 0x0000000000047947 */ /* 0x000fea0003800000 */
.L_x_115:
[----:B------:R-:W-:-:S07]  /*3410*/  FADD.FTZ R0, R3, R0 ;  /* 0x0000000003007221 */ /* 0x000fce0000010000 */
.L_x_123:
[----:B------:R-:W-:Y:S05]  /*3420*/  BSYNC.RECONVERGENT B0 ;  /* 0x0000000000007941 */ /* 0x000fea0003800200 */
.L_x_113:
[----:B------:R-:W-:-:S04]  /*3430*/  IMAD.MOV.U32 R3, RZ, RZ, 0x0 ;  /* 0x00000000ff037424 */ /* 0x000fc800078e00ff */
[----:B0-----:R-:W-:Y:S05]  /*3440*/  RET.REL.NODEC R2 `(_Z17d_kSpaceMakeForceP6float2S0_PKfPKiii) ;  /* 0xffffffc802ec7950 */ /* 0x001fea0003c3ffff */
.L_x_124:
        /* <DEDUP_REMOVED lines=11> */
.L_x_369:


//--------------------- .text._Z19d_divideByDimensionP6float2i --------------------------
	.section	.text._Z19d_divideByDimensionP6float2i,"ax",@progbits
	.align	128
        .global         _Z19d_divideByDimensionP6float2i
        .type           _Z19d_divideByDimensionP6float2i,@function
        .size           _Z19d_divideByDimensionP6float2i,(.L_x_370 - _Z19d_divideByDimensionP6float2i)
        .other          _Z19d_divideByDimensionP6float2i,@"STO_CUDA_ENTRY STV_DEFAULT"
_Z19d_divideByDimensionP6float2i:
.text._Z19d_divideByDimensionP6float2i:
        /* <DEDUP_REMOVED lines=8> */
[----:B------:R-:W-:Y:S01]  /*0080*/  I2FP.F32.S32 R0, UR5 ;  /* 0x0000000500007c45 */ /* 0x000fe20008201400 */
[----:B------:R-:W0:Y:S04]  /*0090*/  LDCU.64 UR4, c[0x0][0x358] ;  /* 0x00006b00ff0477ac */ /* 0x000e280008000a00 */
[----:B------:R-:W-:-:S05]  /*00a0*/  VIADD R3, R0, 0x1800000 ;  /* 0x0180000000037836 */ /* 0x000fca0000000000 */
[----:B------:R-:W-:-:S04]  /*00b0*/  LOP3.LUT R3, R3, 0x7f800000, RZ, 0xc0, !PT ;  /* 0x7f80000003037812 */ /* 0x000fc800078ec0ff */
[----:B------:R-:W-:-:S13]  /*00c0*/  ISETP.GT.U32.AND P0, PT, R3, 0x1ffffff, PT ;  /* 0x01ffffff0300780c */ /* 0x000fda0003f04070 */
[----:B0-----:R-:W-:Y:S05]  /*00d0*/  @P0 BRA `(.L_x_125) ;  /* 0x0000000000100947 */ /* 0x001fea0003800000 */
[----:B------:R-:W-:-:S07]  /*00e0*/  MOV R4, 0x100 ;  /* 0x0000010000047802 */ /* 0x000fce0000000f00 */
[----:B------:R-:W-:Y:S05]  /*00f0*/  CALL.REL.NOINC `($__internal_1_$__cuda_sm20_rcp_rn_f32_slowpath) ;  /* 0x0000000000347944 */ /* 0x000fea0003c00000 */
[----:B------:R-:W-:Y:S01]  /*0100*/  IMAD.MOV.U32 R6, RZ, RZ, R3 ;  /* 0x000000ffff067224 */ /* 0x000fe200078e0003 */
[----:B------:R-:W-:Y:S06]  /*0110*/  BRA `(.L_x_126) ;  /* 0x0000000000107947 */ /* 0x000fec0003800000 */
.L_x_125:
[----:B------:R-:W0:Y:S02]  /*0120*/  MUFU.RCP R3, R0 ;  /* 0x0000000000037308 */ /* 0x000e240000001000 */
[----:B0-----:R-:W-:-:S04]  /*0130*/  FFMA R4, R0, R3, -1 ;  /* 0xbf80000000047423 */ /* 0x001fc80000000003 */
[----:B------:R-:W-:-:S04]  /*0140*/  FADD.FTZ R4, -R4, -RZ ;  /* 0x800000ff04047221 */ /* 0x000fc80000010100 */
[----:B------:R-:W-:-:S07]  /*0150*/  FFMA R6, R3, R4, R3 ;  /* 0x0000000403067223 */ /* 0x000fce0000000003 */
.L_x_126:
[----:B------:R-:W0:Y:S02]  /*0160*/  LDC.64 R4, c[0x0][0x380] ;  /* 0x0000e000ff047b82 */ /* 0x000e240000000a00 */
[----:B0-----:R-:W-:-:S05]  /*0170*/  IMAD.WIDE R2, R2, 0x8, R4 ;  /* 0x0000000802027825 */ /* 0x001fca00078e0204 */
[----:B------:R-:W2:Y:S02]  /*0180*/  LDG.E.64 R4, desc[UR4][R2.64] ;  /* 0x0000000402047981 */ /* 0x000ea4000c1e1b00 */
[-C--:B--2---:R-:W-:Y:S01]  /*0190*/  FMUL R4, R4, R6.reuse ;  /* 0x0000000604047220 */ /* 0x084fe20000400000 */
[----:B------:R-:W-:-:S05]  /*01a0*/  FMUL R5, R5, R6 ;  /* 0x0000000605057220 */ /* 0x000fca0000400000 */
[----:B------:R-:W-:Y:S01]  /*01b0*/  STG.E.64 desc[UR4][R2.64], R4 ;  /* 0x0000000402007986 */ /* 0x000fe2000c101b04 */
[----:B------:R-:W-:Y:S05]  /*01c0*/  EXIT ;  /* 0x000000000000794d */ /* 0x000fea0003800000 */
        .weak           $__internal_1_$__cuda_sm20_rcp_rn_f32_slowpath
        .type           $__internal_1_$__cuda_sm20_rcp_rn_f32_slowpath,@function
        .size           $__internal_1_$__cuda_sm20_rcp_rn_f32_slowpath,(.L_x_370 - $__internal_1_$__cuda_sm20_rcp_rn_f32_slowpath)
$__internal_1_$__cuda_sm20_rcp_rn_f32_slowpath:
[----:B------:R-:W-:-:S05]  /*01d0*/  IMAD.SHL.U32 R3, R0, 0x2, RZ ;  /* 0x0000000200037824 */ /* 0x000fca00078e00ff */
[----:B------:R-:W-:-:S04]  /*01e0*/  SHF.R.U32.HI R3, RZ, 0x18, R3 ;  /* 0x00000018ff037819 */ /* 0x000fc80000011603 */
[----:B------:R-:W-:-:S13]  /*01f0*/  ISETP.NE.U32.AND P0, PT, R3, RZ, PT ;  /* 0x000000ff0300720c */ /* 0x000fda0003f05070 */
[----:B------:R-:W-:Y:S05]  /*0200*/  @P0 BRA `(.L_x_127) ;  /* 0x00000000002c0947 */ /* 0x000fea0003800000 */
[----:B------:R-:W-:-:S05]  /*0210*/  IMAD.SHL.U32 R3, R0, 0x2, RZ ;  /* 0x0000000200037824 */ /* 0x000fca00078e00ff */
[----:B------:R-:W-:-:S13]  /*0220*/  ISETP.NE.AND P0, PT, R3, RZ, PT ;  /* 0x000000ff0300720c */ /* 0x000fda0003f05270 */
[----:B------:R2:W3:Y:S01]  /*0230*/  @!P0 MUFU.RCP R3, R0 ;  /* 0x0000000000038308 */ /* 0x0004e20000001000 */
[----:B------:R-:W-:Y:S05]  /*0240*/  @!P0 BRA `(.L_x_128) ;  /* 0x0000000000a48947 */ /* 0x000fea0003800000 */
[----:B------:R-:W-:-:S04]  /*0250*/  FFMA R5, R0, 1.84467440737095516160e+19, RZ ;  /* 0x5f80000000057823 */ /* 0x000fc800000000ff */
[----:B--2---:R-:W3:Y:S02]  /*0260*/  MUFU.RCP R0, R5 ;  /* 0x0000000500007308 */ /* 0x004ee40000001000 */
[----:B---3--:R-:W-:-:S04]  /*0270*/  FFMA R3, R5, R0, -1 ;  /* 0xbf80000005037423 */ /* 0x008fc80000000000 */
[----:B------:R-:W-:-:S04]  /*0280*/  FADD.FTZ R3, -R3, -RZ ;  /* 0x800000ff03037221 */ /* 0x000fc80000010100 */
[----:B------:R-:W-:-:S04]  /*0290*/  FFMA R0, R0, R3, R0 ;  /* 0x0000000300007223 */ /* 0x000fc80000000000 */
[----:B------:R-:W-:Y:S01]  /*02a0*/  FFMA R3, R0, 1.84467440737095516160e+19, RZ ;  /* 0x5f80000000037823 */ /* 0x000fe200000000ff */
[----:B------:R-:W-:Y:S06]  /*02b0*/  BRA `(.L_x_128) ;  /* 0x0000000000887947 */ /* 0x000fec0003800000 */
.L_x_127:
[----:B------:R-:W-:-:S05]  /*02c0*/  VIADD R5, R3, 0xffffff03 ;  /* 0xffffff0303057836 */ /* 0x000fca0000000000 */
[----:B------:R-:W-:-:S13]  /*02d0*/  ISETP.GT.U32.AND P0, PT, R5, 0x1, PT ;  /* 0x000000010500780c */ /* 0x000fda0003f04070 */
[----:B------:R-:W-:Y:S05]  /*02e0*/  @P0 BRA `(.L_x_129) ;  /* 0x0000000000780947 */ /* 0x000fea0003800000 */
[----:B------:R-:W-:Y:S01]  /*02f0*/  LOP3.LUT R6, R0, 0x7fffff, RZ, 0xc0, !PT ;  /* 0x007fffff00067812 */ /* 0x000fe200078ec0ff */
[----:B------:R-:W-:Y:S02]  /*0300*/  IMAD.MOV.U32 R10, RZ, RZ, 0x3 ;  /* 0x00000003ff0a7424 */ /* 0x000fe400078e00ff */
[----:B------:R-:W-:Y:S01]  /*0310*/  VIADD R3, R3, 0xffffff04 ;  /* 0xffffff0403037836 */ /* 0x000fe20000000000 */
[----:B------:R-:W-:Y:S02]  /*0320*/  LOP3.LUT R6, R6, 0x3f800000, RZ, 0xfc, !PT ;  /* 0x3f80000006067812 */ /* 0x000fe400078efcff */
[----:B------:R-:W-:Y:S02]  /*0330*/  SHF.L.U32 R11, R10, R5, RZ ;  /* 0x000000050a0b7219 */ /* 0x000fe400000006ff */
[----:B------:R-:W0:Y:S02]  /*0340*/  MUFU.RCP R7, R6 ;  /* 0x0000000600077308 */ /* 0x000e240000001000 */
[----:B0-----:R-:W-:-:S04]  /*0350*/  FFMA R8, R6, R7, -1 ;  /* 0xbf80000006087423 */ /* 0x001fc80000000007 */
[----:B------:R-:W-:-:S04]  /*0360*/  FADD.FTZ R8, -R8, -RZ ;  /* 0x800000ff08087221 */ /* 0x000fc80000010100 */
[CCC-:B------:R-:W-:Y:S01]  /*0370*/  FFMA.RM R9, R7.reuse, R8.reuse, R7.reuse ;  /* 0x0000000807097223 */ /* 0x1c0fe20000004007 */
[----:B------:R-:W-:-:S04]  /*0380*/  FFMA.RP R8, R7, R8, R7 ;  /* 0x0000000807087223 */ /* 0x000fc80000008007 */
[C---:B------:R-:W-:Y:S02]  /*0390*/  LOP3.LUT R7, R9.reuse, 0x7fffff, RZ, 0xc0, !PT ;  /* 0x007fffff09077812 */ /* 0x040fe400078ec0ff */
[----:B------:R-:W-:Y:S02]  /*03a0*/  FSETP.NEU.FTZ.AND P0, PT, R9, R8, PT ;  /* 0x000000080900720b */ /* 0x000fe40003f1d000 */
[----:B------:R-:W-:Y:S02]  /*03b0*/  LOP3.LUT R8, R7, 0x800000, RZ, 0xfc, !PT ;  /* 0x0080000007087812 */ /* 0x000fe400078efcff */
[----:B------:R-:W-:Y:S02]  /*03c0*/  SEL R7, RZ, 0xffffffff, !P0 ;  /* 0xffffffffff077807 */ /* 0x000fe40004000000 */
[----:B------:R-:W-:Y:S02]  /*03d0*/  LOP3.LUT R6, R11, R8, RZ, 0xc0, !PT ;  /* 0x000000080b067212 */ /* 0x000fe400078ec0ff */
[----:B------:R-:W-:-:S02]  /*03e0*/  IADD3 R7, PT, PT, -R7, RZ, RZ ;  /* 0x000000ff07077210 */ /* 0x000fc40007ffe1ff */
[-C--:B------:R-:W-:Y:S02]  /*03f0*/  SHF.R.U32.HI R6, RZ, R5.reuse, R6 ;  /* 0x00000005ff067219 */ /* 0x080fe40000011606 */
[--C-:B------:R-:W-:Y:S02]  /*0400*/  LOP3.LUT P1, RZ, R7, R5, R8.reuse, 0xf8, !PT ;  /* 0x0000000507ff7212 */ /* 0x100fe4000782f808 */
[C---:B------:R-:W-:Y:S02]  /*0410*/  LOP3.LUT P0, RZ, R6.reuse, 0x1, RZ, 0xc0, !PT ;  /* 0x0000000106ff7812 */ /* 0x040fe4000780c0ff */
[----:B------:R-:W-:Y:S02]  /*0420*/  LOP3.LUT P2, RZ, R6, 0x2, RZ, 0xc0, !PT ;  /* 0x0000000206ff7812 */ /* 0x000fe4000784c0ff */
[----:B------:R-:W-:Y:S02]  /*0430*/  SHF.R.U32.HI R3, RZ, R3, R8 ;  /* 0x00000003ff037219 */ /* 0x000fe40000011608 */
[----:B------:R-:W-:-:S02]  /*0440*/  PLOP3.LUT P0, PT, P0, P1, P2, 0xe0, 0x0 ;  /* 0x000000000000781c */ /* 0x000fc40000703c20 */
[----:B------:R-:W-:Y:S02]  /*0450*/  LOP3.LUT P1, RZ, R0, 0x7fffff, RZ, 0xc0, !PT ;  /* 0x007fffff00ff7812 */ /* 0x000fe4000782c0ff */
[----:B------:R-:W-:-:S05]  /*0460*/  SEL R5, RZ, 0x1, !P0 ;  /* 0x00000001ff057807 */ /* 0x000fca0004000000 */
[----:B------:R-:W-:-:S05]  /*0470*/  IMAD.MOV R5, RZ, RZ, -R5 ;  /* 0x000000ffff057224 */ /* 0x000fca00078e0a05 */
[----:B------:R-:W-:-:S13]  /*0480*/  ISETP.GE.AND P0, PT, R5, RZ, PT ;  /* 0x000000ff0500720c */ /* 0x000fda0003f06270 */
[----:B------:R-:W-:-:S05]  /*0490*/  @!P0 VIADD R3, R3, 0x1 ;  /* 0x0000000103038836 */ /* 0x000fca0000000000 */
[----:B------:R-:W-:-:S04]  /*04a0*/  @!P1 SHF.L.U32 R3, R3, 0x1, RZ ;  /* 0x0000000103039819 */ /* 0x000fc800000006ff */
[----:B------:R-:W-:Y:S01]  /*04b0*/  LOP3.LUT R3, R3, 0x80000000, R0, 0xf8, !PT ;  /* 0x8000000003037812 */ /* 0x000fe200078ef800 */
[----:B------:R-:W-:Y:S06]  /*04c0*/  BRA `(.L_x_128) ;  /* 0x0000000000047947 */ /* 0x000fec0003800000 */
.L_x_129:
[----:B------:R0:W1:Y:S02]  /*04d0*/  MUFU.RCP R3, R0 ;  /* 0x0000000000037308 */ /* 0x0000640000001000 */
.L_x_128:
[----:B------:R-:W-:-:S04]  /*04e0*/  IMAD.MOV.U32 R5, RZ, RZ, 0x0 ;  /* 0x00000000ff057424 */ /* 0x000fc800078e00ff */
[----:B0123--:R-:W-:Y:S05]  /*04f0*/  RET.REL.NODEC R4 `(_Z19d_divideByDimensionP6float2i) ;  /* 0xfffffff804c07950 */ /* 0x00ffea0003c3ffff */
.L_x_130:
        /* <DEDUP_REMOVED lines=16> */
.L_x_370:


//--------------------- .text._Z17d_multiplyComplexP6float2S0_S0_i --------------------------
	.section	.text._Z17d_multiplyComplexP6float2S0_S0_i,"ax",@progbits
	.align	128
        .global         _Z17d_multiplyComplexP6float2S0_S0_i
        .type           _Z17d_multiplyComplexP6float2S0_S0_i,@function
        .size           _Z17d_multiplyComplexP6float2S0_S0_i,(.L_x_371 - _Z17d_multiplyComplexP6float2S0_S0_i)
        .other          _Z17d_multiplyComplexP6float2S0_S0_i,@"STO_CUDA_ENTRY STV_DEFAULT"
_Z17d_multiplyComplexP6float2S0_S0_i:
.text._Z17d_multiplyComplexP6float2S0_S0_i:
        /* <DEDUP_REMOVED lines=11> */
[----:B0-----:R-:W-:-:S05]  /*00b0*/  IMAD.WIDE R10, R12, 0x8, R10 ;  /* 0x000000080c0a7825 */ /* 0x001fca00078e020a */
[----:B-1----:R-:W3:Y:S01]  /*00c0*/  LDG.E.64 R6, desc[UR4][R10.64] ;  /* 0x000000040a067981 */ /* 0x002ee2000c1e1b00 */
[----:B--2---:R-:W-:-:S05]  /*00d0*/  IMAD.WIDE R8, R12, 0x8, R8 ;  /* 0x000000080c087825 */ /* 0x004fca00078e0208 */
[----:B------:R-:W3:Y:S01]  /*00e0*/  LDG.E.64 R4, desc[UR4][R8.64] ;  /* 0x0000000408047981 */ /* 0x000ee2000c1e1b00 */
[----:B------:R-:W-:-:S04]  /*00f0*/  I2FP.F32.S32 R3, UR6 ;  /* 0x0000000600037c45 */ /* 0x000fc80008201400 */
[----:B------:R-:W0:Y:S01]  /*0100*/  MUFU.RCP R2, R3 ;  /* 0x0000000300027308 */ /* 0x000e220000001000 */
[----:B------:R-:W-:Y:S01]  /*0110*/  BSSY.RECONVERGENT B0, `(.L_x_131) ;  /* 0x000000d000007945 */ /* 0x000fe20003800200 */
[----:B0-----:R-:W-:-:S04]  /*0120*/  FFMA R15, -R3, R2, 1 ;  /* 0x3f800000030f7423 */ /* 0x001fc80000000102 */
[----:B------:R-:W-:Y:S01]  /*0130*/  FFMA R15, R2, R15, R2 ;  /* 0x0000000f020f7223 */ /* 0x000fe20000000002 */
[----:B---3--:R-:W-:-:S04]  /*0140*/  FMUL R13, R7, R5 ;  /* 0x00000005070d7220 */ /* 0x008fc80000400000 */
[----:B------:R-:W-:-:S04]  /*0150*/  FFMA R0, R6, R4, -R13 ;  /* 0x0000000406007223 */ /* 0x000fc8000000080d */
[----:B------:R-:W0:Y:S01]  /*0160*/  FCHK P0, R0, R3 ;  /* 0x0000000300007302 */ /* 0x000e220000000000 */
[----:B------:R-:W-:-:S04]  /*0170*/  FFMA R2, R0, R15, RZ ;  /* 0x0000000f00027223 */ /* 0x000fc800000000ff */
[----:B------:R-:W-:-:S04]  /*0180*/  FFMA R4, -R3, R2, R0 ;  /* 0x0000000203047223 */ /* 0x000fc80000000100 */
[----:B------:R-:W-:Y:S01]  /*0190*/  FFMA R17, R15, R4, R2 ;  /* 0x000000040f117223 */ /* 0x000fe20000000002 */
[----:B0-----:R-:W-:Y:S06]  /*01a0*/  @!P0 BRA `(.L_x_132) ;  /* 0x00000000000c8947 */ /* 0x001fec0003800000 */
[----:B------:R-:W-:-:S07]  /*01b0*/  MOV R2, 0x1d0 ;  /* 0x000001d000027802 */ /* 0x000fce0000000f00 */
[----:B------:R-:W-:Y:S05]  /*01c0*/  CALL.REL.NOINC `($__internal_2_$__cuda_sm3x_div_rn_noftz_f32_slowpath) ;  /* 0x0000000000647944 */ /* 0x000fea0003c00000 */
[----:B------:R-:W-:-:S07]  /*01d0*/  IMAD.MOV.U32 R17, RZ, RZ, R0 ;  /* 0x000000ffff117224 */ /* 0x000fce00078e0000 */
.L_x_132:
[----:B------:R-:W-:Y:S05]  /*01e0*/  BSYNC.RECONVERGENT B0 ;  /* 0x0000000000007941 */ /* 0x000fea0003800200 */
.L_x_131:
[----:B------:R-:W0:Y:S02]  /*01f0*/  LDC.64 R14, c[0x0][0x390] ;  /* 0x0000e400ff0e7b82 */ /* 0x000e240000000a00 */
[----:B0-----:R-:W-:-:S05]  /*0200*/  IMAD.WIDE R12, R12, 0x8, R14 ;  /* 0x000000080c0c7825 */ /* 0x001fca00078e020e */
[----:B------:R0:W-:Y:S04]  /*0210*/  STG.E desc[UR4][R12.64], R17 ;  /* 0x000000110c007986 */ /* 0x0001e8000c101904 */
[----:B------:R-:W2:Y:S04]  /*0220*/  LDG.E R8, desc[UR4][R8.64] ;  /* 0x0000000408087981 */ /* 0x000ea8000c1e1900 */
[----:B------:R-:W3:Y:S01]  /*0230*/  LDG.E R10, desc[UR4][R10.64] ;  /* 0x000000040a0a7981 */ /* 0x000ee2000c1e1900 */
[----:B------:R-:W1:Y:S01]  /*0240*/  MUFU.RCP R4, R3 ;  /* 0x0000000300047308 */ /* 0x000e620000001000 */
[----:B------:R-:W-:Y:S01]  /*0250*/  BSSY.RECONVERGENT B0, `(.L_x_133) ;  /* 0x000000e000007945 */ /* 0x000fe20003800200 */
[----:B--2---:R-:W-:Y:S01]  /*0260*/  FMUL R0, R7, R8 ;  /* 0x0000000807007220 */ /* 0x004fe20000400000 */
[----:B-1----:R-:W-:-:S03]  /*0270*/  FFMA R7, -R3, R4, 1 ;  /* 0x3f80000003077423 */ /* 0x002fc60000000104 */
[----:B---3--:R-:W-:Y:S01]  /*0280*/  FFMA R2, R5, R10, R0 ;  /* 0x0000000a05027223 */ /* 0x008fe20000000000 */
[----:B------:R-:W-:-:S03]  /*0290*/  FFMA R0, R4, R7, R4 ;  /* 0x0000000704007223 */ /* 0x000fc60000000004 */
[----:B------:R-:W1:Y:S01]  /*02a0*/  FCHK P0, R2, R3 ;  /* 0x0000000302007302 */ /* 0x000e620000000000 */
[----:B------:R-:W-:-:S04]  /*02b0*/  FFMA R5, R0, R2, RZ ;  /* 0x0000000200057223 */ /* 0x000fc800000000ff */
[----:B------:R-:W-:-:S04]  /*02c0*/  FFMA R4, -R3, R5, R2 ;  /* 0x0000000503047223 */ /* 0x000fc80000000102 */
[----:B------:R-:W-:Y:S01]  /*02d0*/  FFMA R5, R0, R4, R5 ;  /* 0x0000000400057223 */ /* 0x000fe20000000005 */
[----:B01----:R-:W-:Y:S06]  /*02e0*/  @!P0 BRA `(.L_x_134) ;  /* 0x0000000000108947 */ /* 0x003fec0003800000 */
[----:B------:R-:W-:Y:S01]  /*02f0*/  IMAD.MOV.U32 R0, RZ, RZ, R2 ;  /* 0x000000ffff007224 */ /* 0x000fe200078e0002 */
[----:B------:R-:W-:-:S07]  /*0300*/  MOV R2, 0x320 ;  /* 0x0000032000027802 */ /* 0x000fce0000000f00 */
[----:B------:R-:W-:Y:S05]  /*0310*/  CALL.REL.NOINC `($__internal_2_$__cuda_sm3x_div_rn_noftz_f32_slowpath) ;  /* 0x0000000000107944 */ /* 0x000fea0003c00000 */
[----:B------:R-:W-:-:S07]  /*0320*/  IMAD.MOV.U32 R5, RZ, RZ, R0 ;  /* 0x000000ffff057224 */ /* 0x000fce00078e0000 */
.L_x_134:
[----:B------:R-:W-:Y:S05]  /*0330*/  BSYNC.RECONVERGENT B0 ;  /* 0x0000000000007941 */ /* 0x000fea0003800200 */
.L_x_133:
[----:B------:R-:W-:Y:S01]  /*0340*/  STG.E desc[UR4][R12.64+0x4], R5 ;  /* 0x000004050c007986 */ /* 0x000fe2000c101904 */
[----:B------:R-:W-:Y:S05]  /*0350*/  EXIT ;  /* 0x000000000000794d */ /* 0x000fea0003800000 */
        .weak           $__internal_2_$__cuda_sm3x_div_rn_noftz_f32_slowpath
        .type           $__internal_2_$__cuda_sm3x_div_rn_noftz_f32_slowpath,@function
        .size           $__internal_2_$__cuda_sm3x_div_rn_noftz_f32_slowpath,(.L_x_371 - $__internal_2_$__cuda_sm3x_div_rn_noftz_f32_slowpath)
$__internal_2_$__cuda_sm3x_div_rn_noftz_f32_slowpath:
[--C-:B------:R-:W-:Y:S01]  /*0360*/  SHF.R.U32.HI R6, RZ, 0x17, R3.reuse ;  /* 0x00000017ff067819 */ /* 0x100fe20000011603 */
[----:B------:R-:W-:Y:S01]  /*0370*/  BSSY.RECONVERGENT B1, `(.L_x_135) ;  /* 0x0000063000017945 */ /* 0x000fe20003800200 */
[----:B------:R-:W-:Y:S01]  /*0380*/  SHF.R.U32.HI R4, RZ, 0x17, R0 ;  /* 0x00000017ff047819 */ /* 0x000fe20000011600 */
[----:B------:R-:W-:Y:S01]  /*0390*/  IMAD.MOV.U32 R15, RZ, RZ, R3 ;  /* 0x000000ffff0f7224 */ /* 0x000fe200078e0003 */
[----:B------:R-:W-:Y:S02]  /*03a0*/  LOP3.LUT R6, R6, 0xff, RZ, 0xc0, !PT ;  /* 0x000000ff06067812 */ /* 0x000fe400078ec0ff */
[----:B------:R-:W-:-:S03]  /*03b0*/  LOP3.LUT R17, R4, 0xff, RZ, 0xc0, !PT ;  /* 0x000000ff04117812 */ /* 0x000fc600078ec0ff */
[----:B------:R-:W-:Y:S02]  /*03c0*/  VIADD R16, R6, 0xffffffff ;  /* 0xffffffff06107836 */ /* 0x000fe40000000000 */
[----:B------:R-:W-:-:S03]  /*03d0*/  VIADD R14, R17, 0xffffffff ;  /* 0xffffffff110e7836 */ /* 0x000fc60000000000 */
[----:B------:R-:W-:-:S04]  /*03e0*/  ISETP.GT.U32.AND P0, PT, R16, 0xfd, PT ;  /* 0x000000fd1000780c */ /* 0x000fc80003f04070 */
[----:B------:R-:W-:-:S13]  /*03f0*/  ISETP.GT.U32.OR P0, PT, R14, 0xfd, P0 ;  /* 0x000000fd0e00780c */ /* 0x000fda0000704470 */
[----:B------:R-:W-:Y:S01]  /*0400*/  @!P0 IMAD.MOV.U32 R4, RZ, RZ, RZ ;  /* 0x000000ffff048224 */ /* 0x000fe200078e00ff */
        /* <DEDUP_REMOVED lines=17> */
[----:B------:R-:W-:Y:S02]  /*0520*/  ISETP.GE.AND P0, PT, R14, RZ, PT ;  /* 0x000000ff0e00720c */ /* 0x000fe40003f06270 */
[----:B------:R-:W-:-:S11]  /*0530*/  ISETP.GE.AND P1, PT, R16, RZ, PT ;  /* 0x000000ff1000720c */ /* 0x000fd60003f26270 */
[----:B------:R-:W-:Y:S02]  /*0540*/  @P0 IMAD.MOV.U32 R4, RZ, RZ, RZ ;  /* 0x000000ffff040224 */ /* 0x000fe400078e00ff */
[----:B------:R-:W-:Y:S01]  /*0550*/  @!P0 FFMA R0, R0, 1.84467440737095516160e+19, RZ ;  /* 0x5f80000000008823 */ /* 0x000fe200000000ff */
[----:B------:R-:W-:Y:S02]  /*0560*/  @!P0 IMAD.MOV.U32 R4, RZ, RZ, -0x40 ;  /* 0xffffffc0ff048424 */ /* 0x000fe400078e00ff */
[----:B------:R-:W-:Y:S02]  /*0570*/  @!P1 FFMA R15, R3, 1.84467440737095516160e+19, RZ ;  /* 0x5f800000030f9823 */ /* 0x000fe400000000ff */
[----:B------:R-:W-:-:S07]  /*0580*/  @!P1 VIADD R4, R4, 0x40 ;  /* 0x0000004004049836 */ /* 0x000fce0000000000 */
.L_x_136:
[----:B------:R-:W-:Y:S01]  /*0590*/  LEA R14, R6, 0xc0800000, 0x17 ;  /* 0xc0800000060e7811 */ /* 0x000fe200078eb8ff */
[----:B------:R-:W-:Y:S01]  /*05a0*/  VIADD R17, R17, 0xffffff81 ;  /* 0xffffff8111117836 */ /* 0x000fe20000000000 */
[----:B------:R-:W-:Y:S02]  /*05b0*/  BSSY.RECONVERGENT B2, `(.L_x_141) ;  /* 0x0000035000027945 */ /* 0x000fe40003800200 */
[----:B------:R-:W-:Y:S01]  /*05c0*/  IADD3 R14, PT, PT, -R14, R15, RZ ;  /* 0x0000000f0e0e7210 */ /* 0x000fe20007ffe1ff */
[C---:B------:R-:W-:Y:S01]  /*05d0*/  IMAD R0, R17.reuse, -0x800000, R0 ;  /* 0xff80000011007824 */ /* 0x040fe200078e0200 */
[----:B------:R-:W-:Y:S02]  /*05e0*/  IADD3 R17, PT, PT, R17, 0x7f, -R6 ;  /* 0x0000007f11117810 */ /* 0x000fe40007ffe806 */
[----:B------:R-:W0:Y:S01]  /*05f0*/  MUFU.RCP R15, R14 ;  /* 0x0000000e000f7308 */ /* 0x000e220000001000 */
[----:B------:R-:W-:Y:S02]  /*0600*/  FADD.FTZ R19, -R14, -RZ ;  /* 0x800000ff0e137221 */ /* 0x000fe40000010100 */
[----:B------:R-:W-:-:S02]  /*0610*/  IMAD.IADD R17, R17, 0x1, R4 ;  /* 0x0000000111117824 */ /* 0x000fc400078e0204 */
        /* <DEDUP_REMOVED lines=8> */
[----:B------:R-:W-:-:S05]  /*06a0*/  LOP3.LUT R6, R6, 0xff, RZ, 0xc0, !PT ;  /* 0x000000ff06067812 */ /* 0x000fca00078ec0ff */
[----:B------:R-:W-:-:S04]  /*06b0*/  IMAD.IADD R14, R6, 0x1, R17 ;  /* 0x00000001060e7824 */ /* 0x000fc800078e0211 */
        /* <DEDUP_REMOVED lines=11> */
[C---:B------:R-:W-:Y:S01]  /*0770*/  VIADD R17, R14.reuse, 0x20 ;  /* 0x000000200e117836 */ /* 0x040fe20000000000 */
[C---:B------:R-:W-:Y:S02]  /*0780*/  ISETP.NE.AND P2, PT, R14.reuse, RZ, PT ;  /* 0x000000ff0e00720c */ /* 0x040fe40003f45270 */
[----:B------:R-:W-:Y:S02]  /*0790*/  ISETP.NE.AND P1, PT, R14, RZ, PT ;  /* 0x000000ff0e00720c */ /* 0x000fe40003f25270 */
[----:B------:R-:W-:Y:S01]  /*07a0*/  LOP3.LUT R6, R4, 0x7fffff, RZ, 0xc0, !PT ;  /* 0x007fffff04067812 */ /* 0x000fe200078ec0ff */
[CCC-:B------:R-:W-:Y:S01]  /*07b0*/  FFMA.RP R4, R15.reuse, R19.reuse, R18.reuse ;  /* 0x000000130f047223 */ /* 0x1c0fe20000008012 */
[----:B------:R-:W-:Y:S01]  /*07c0*/  FFMA.RM R15, R15, R19, R18 ;  /* 0x000000130f0f7223 */ /* 0x000fe20000004012 */
[----:B------:R-:W-:Y:S02]  /*07d0*/  IADD3 R14, PT, PT, -R14, RZ, RZ ;  /* 0x000000ff0e0e7210 */ /* 0x000fe40007ffe1ff */
        /* <DEDUP_REMOVED lines=10> */
[----:B------:R-:W-:-:S05]  /*0880*/  LOP3.LUT R4, R4, R15, RZ, 0xc0, !PT ;  /* 0x0000000f04047212 */ /* 0x000fca00078ec0ff */
[----:B------:R-:W-:-:S05]  /*0890*/  IMAD.IADD R17, R17, 0x1, R4 ;  /* 0x0000000111117824 */ /* 0x000fca00078e0204 */
[----:B------:R-:W-:Y:S01]  /*08a0*/  LOP3.LUT R0, R17, R0, RZ, 0xfc, !PT ;  /* 0x0000000011007212 */ /* 0x000fe200078efcff */
[----:B------:R-:W-:Y:S06]  /*08b0*/  BRA `(.L_x_144) ;  /* 0x0000000000107947 */ /* 0x000fec0003800000 */
.L_x_143:
[----:B------:R-:W-:-:S04]  /*08c0*/  LOP3.LUT R0, R0, 0x80000000, RZ, 0xc0, !PT ;  /* 0x8000000000007812 */ /* 0x000fc800078ec0ff */
[----:B------:R-:W-:Y:S01]  /*08d0*/  LOP3.LUT R0, R0, 0x7f800000, RZ, 0xfc, !PT ;  /* 0x7f80000000007812 */ /* 0x000fe200078efcff */
[----:B------:R-:W-:Y:S06]  /*08e0*/  BRA `(.L_x_144) ;  /* 0x0000000000047947 */ /* 0x000fec0003800000 */
.L_x_142:
[----:B------:R-:W-:-:S07]  /*08f0*/  IMAD R0, R17, 0x800000, R0 ;  /* 0x0080000011007824 */ /* 0x000fce00078e0200 */
.L_x_144:
[----:B------:R-:W-:Y:S05]  /*0900*/  BSYNC.RECONVERGENT B2 ;  /* 0x0000000000027941 */ /* 0x000fea0003800200 */
.L_x_141:
[----:B------:R-:W-:Y:S05]  /*0910*/  BRA `(.L_x_145) ;  /* 0x0000000000207947 */ /* 0x000fea0003800000 */
.L_x_140:
[----:B------:R-:W-:-:S04]  /*0920*/  LOP3.LUT R0, R15, 0x80000000, R0, 0x48, !PT ;  /* 0x800000000f007812 */ /* 0x000fc800078e4800 */
[----:B------:R-:W-:Y:S01]  /*0930*/  LOP3.LUT R0, R0, 0x7f800000, RZ, 0xfc, !PT ;  /* 0x7f80000000007812 */ /* 0x000fe200078efcff */
[----:B------:R-:W-:Y:S06]  /*0940*/  BRA `(.L_x_145) ;  /* 0x0000000000147947 */ /* 0x000fec0003800000 */
.L_x_139:
[----:B------:R-:W-:Y:S01]  /*0950*/  LOP3.LUT R0, R15, 0x80000000, R0, 0x48, !PT ;  /* 0x800000000f007812 */ /* 0x000fe200078e4800 */
[----:B------:R-:W-:Y:S06]  /*0960*/  BRA `(.L_x_145) ;  /* 0x00000000000c7947 */ /* 0x000fec0003800000 */
.L_x_138:
[----:B------:R-:W0:Y:S01]  /*0970*/  MUFU.RSQ R0, -QNAN ;  /* 0xffc0000000007908 */ /* 0x000e220000001400 */
[----:B------:R-:W-:Y:S05]  /*0980*/  BRA `(.L_x_145) ;  /* 0x0000000000047947 */ /* 0x000fea0003800000 */
.L_x_137:
[----:B------:R-:W-:-:S07]  /*0990*/  FADD.FTZ R0, R0, R3 ;  /* 0x0000000300007221 */ /* 0x000fce0000010000 */
.L_x_145:
[----:B------:R-:W-:Y:S05]  /*09a0*/  BSYNC.RECONVERGENT B1 ;  /* 0x0000000000017941 */ /* 0x000fea0003800200 */
.L_x_135:
[----:B------:R-:W-:Y:S02]  /*09b0*/  IMAD.MOV.U32 R14, RZ, RZ, R2 ;  /* 0x000000ffff0e7224 */ /* 0x000fe400078e0002 */
[----:B------:R-:W-:-:S04]  /*09c0*/  IMAD.MOV.U32 R15, RZ, RZ, 0x0 ;  /* 0x00000000ff0f7424 */ /* 0x000fc800078e00ff */
[----:B0-----:R-:W-:Y:S05]  /*09d0*/  RET.REL.NODEC R14 `(_Z17d_multiplyComplexP6float2S0_S0_i) ;  /* 0xfffffff40e887950 */ /* 0x001fea0003c3ffff */
.L_x_146:
        /* <DEDUP_REMOVED lines=10> */
.L_x_371:


//--------------------- .text._Z22d_prepareForceKSpace3DP6float2S0_S0_S0_S0_ii --------------------------
	.section	.text._Z22d_prepareForceKSpace3DP6float2S0_S0_S0_S0_ii,"ax",@progbits
	.align	128
        .global         _Z22d_prepareForceKSpace3DP6float2S0_S0_S0_S0_ii
        .type           _Z22d_prepareForceKSpace3DP6float2S0_S0_S0_S0_ii,@function
        .size           _Z22d_prepareForceKSpace3DP6float2S0_S0_S0_S0_ii,(.L_x_372 - _Z22d_prepareForceKSpace3DP6float2S0_S0_S0_S0_ii)
        .other          _Z22d_prepareForceKSpace3DP6float2S0_S0_S0_S0_ii,@"STO_CUDA_ENTRY STV_DEFAULT"
_Z22d_prepareForceKSpace3DP6float2S0_S0_S0_S0_ii:
.text._Z22d_prepareForceKSpace3DP6float2S0_S0_S0_S0_ii:
        /* <DEDUP_REMOVED lines=9> */
[----:B------:R-:W1:Y:S01]  /*0090*/  LDCU UR7, c[0x0][0x3a8] ;  /* 0x00007500ff0777ac */ /* 0x000e620008000800 */
[----:B------:R-:W2:Y:S06]  /*00a0*/  LDCU.64 UR4, c[0x0][0x358] ;  /* 0x00006b00ff0477ac */ /* 0x000eac0008000a00 */
[----:B------:R-:W3:Y:S01]  /*00b0*/  LDC.64 R8, c[0x0][0x380] ;  /* 0x0000e000ff087b82 */ /* 0x000ee20000000a00 */
[C---:B-1----:R-:W-:Y:S02]  /*00c0*/  IMAD R3, R2.reuse, UR7, RZ ;  /* 0x0000000702037c24 */ /* 0x042fe4000f8e02ff */
[----:B0-----:R-:W-:-:S06]  /*00d0*/  IMAD.WIDE R6, R2, 0x8, R6 ;  /* 0x0000000802067825 */ /* 0x001fcc00078e0206 */
[----:B--2---:R-:W2:Y:S01]  /*00e0*/  LDG.E.64 R6, desc[UR4][R6.64] ;  /* 0x0000000406067981 */ /* 0x004ea2000c1e1b00 */
[----:B---3--:R-:W-:-:S05]  /*00f0*/  IMAD.WIDE R8, R3, 0x8, R8 ;  /* 0x0000000803087825 */ /* 0x008fca00078e0208 */
[----:B------:R-:W2:Y:S01]  /*0100*/  LDG.E.64 R4, desc[UR4][R8.64] ;  /* 0x0000000408047981 */ /* 0x000ea2000c1e1b00 */
[----:B------:R-:W-:-:S04]  /*0110*/  I2FP.F32.S32 R3, UR6 ;  /* 0x0000000600037c45 */ /* 0x000fc80008201400 */
[----:B------:R-:W0:Y:S01]  /*0120*/  MUFU.RCP R10, R3 ;  /* 0x00000003000a7308 */ /* 0x000e220000001000 */
[----:B------:R-:W-:Y:S01]  /*0130*/  BSSY.RECONVERGENT B0, `(.L_x_147) ;  /* 0x000000d000007945 */ /* 0x000fe20003800200 */
[----:B0-----:R-:W-:-:S04]  /*0140*/  FFMA R13, -R3, R10, 1 ;  /* 0x3f800000030d7423 */ /* 0x001fc8000000010a */
[----:B------:R-:W-:Y:S01]  /*0150*/  FFMA R13, R10, R13, R10 ;  /* 0x0000000d0a0d7223 */ /* 0x000fe2000000000a */
[----:B--2---:R-:W-:-:S04]  /*0160*/  FMUL R11, R7, R5 ;  /* 0x00000005070b7220 */ /* 0x004fc80000400000 */
[----:B------:R-:W-:-:S04]  /*0170*/  FFMA R0, R6, R4, -R11 ;  /* 0x0000000406007223 */ /* 0x000fc8000000080b */
[----:B------:R-:W0:Y:S01]  /*0180*/  FCHK P0, R0, R3 ;  /* 0x0000000300007302 */ /* 0x000e220000000000 */
[----:B------:R-:W-:-:S04]  /*0190*/  FFMA R10, R0, R13, RZ ;  /* 0x0000000d000a7223 */ /* 0x000fc800000000ff */
[----:B------:R-:W-:-:S04]  /*01a0*/  FFMA R11, -R3, R10, R0 ;  /* 0x0000000a030b7223 */ /* 0x000fc80000000100 */
[----:B------:R-:W-:Y:S01]  /*01b0*/  FFMA R10, R13, R11, R10 ;  /* 0x0000000b0d0a7223 */ /* 0x000fe2000000000a */
[----:B0-----:R-:W-:Y:S06]  /*01c0*/  @!P0 BRA `(.L_x_148) ;  /* 0x00000000000c8947 */ /* 0x001fec0003800000 */
[----:B------:R-:W-:-:S07]  /*01d0*/  MOV R16, 0x1f0 ;  /* 0x000001f000107802 */ /* 0x000fce0000000f00 */
[----:B------:R-:W-:Y:S05]  /*01e0*/  CALL.REL.NOINC `($__internal_3_$__cuda_sm3x_div_rn_noftz_f32_slowpath) ;  /* 0x0000000400807944 */ /* 0x000fea0003c00000 */
[----:B------:R-:W-:-:S07]  /*01f0*/  MOV R10, R0 ;  /* 0x00000000000a7202 */ /* 0x000fce0000000f00 */
.L_x_148:
[----:B------:R-:W-:Y:S05]  /*0200*/  BSYNC.RECONVERGENT B0 ;  /* 0x0000000000007941 */ /* 0x000fea0003800200 */
.L_x_147:
[----:B------:R-:W0:Y:S01]  /*0210*/  MUFU.RCP R0, R3 ;  /* 0x0000000300007308 */ /* 0x000e220000001000 */
[----:B------:R-:W-:Y:S01]  /*0220*/  FMUL R11, R7, R4 ;  /* 0x00000004070b7220 */ /* 0x000fe20000400000 */
[----:B------:R-:W1:Y:S01]  /*0230*/  LDC.64 R12, c[0x0][0x390] ;  /* 0x0000e400ff0c7b82 */ /* 0x000e620000000a00 */
[----:B------:R-:W-:Y:S02]  /*0240*/  BSSY.RECONVERGENT B0, `(.L_x_149) ;  /* 0x000000e000007945 */ /* 0x000fe40003800200 */
[----:B------:R-:W-:-:S04]  /*0250*/  FFMA R14, R6, R5, R11 ;  /* 0x00000005060e7223 */ /* 0x000fc8000000000b */
[----:B------:R-:W2:Y:S01]  /*0260*/  FCHK P0, R14, R3 ;  /* 0x000000030e007302 */ /* 0x000ea20000000000 */
[----:B0-----:R-:W-:-:S04]  /*0270*/  FFMA R15, -R3, R0, 1 ;  /* 0x3f800000030f7423 */ /* 0x001fc80000000100 */
[----:B------:R-:W-:-:S04]  /*0280*/  FFMA R0, R0, R15, R0 ;  /* 0x0000000f00007223 */ /* 0x000fc80000000000 */
[----:B------:R-:W-:Y:S01]  /*0290*/  FFMA R11, R0, R14, RZ ;  /* 0x0000000e000b7223 */ /* 0x000fe200000000ff */
[----:B-1----:R-:W-:-:S04]  /*02a0*/  IMAD.WIDE R4, R2, 0x8, R12 ;  /* 0x0000000802047825 */ /* 0x002fc800078e020c */
[----:B------:R-:W-:-:S04]  /*02b0*/  FFMA R16, -R3, R11, R14 ;  /* 0x0000000b03107223 */ /* 0x000fc8000000010e */
[----:B------:R-:W-:Y:S01]  /*02c0*/  FFMA R11, R0, R16, R11 ;  /* 0x00000010000b7223 */ /* 0x000fe2000000000b */
[----:B--2---:R-:W-:Y:S06]  /*02d0*/  @!P0 BRA `(.L_x_150) ;  /* 0x0000000000108947 */ /* 0x004fec0003800000 */
[----:B------:R-:W-:Y:S01]  /*02e0*/  IMAD.MOV.U32 R0, RZ, RZ, R14 ;  /* 0x000000ffff007224 */ /* 0x000fe200078e000e */
[----:B------:R-:W-:-:S07]  /*02f0*/  MOV R16, 0x310 ;  /* 0x0000031000107802 */ /* 0x000fce0000000f00 */
[----:B------:R-:W-:Y:S05]  /*0300*/  CALL.REL.NOINC `($__internal_3_$__cuda_sm3x_div_rn_noftz_f32_slowpath) ;  /* 0x0000000400387944 */ /* 0x000fea0003c00000 */
[----:B------:R-:W-:-:S07]  /*0310*/  MOV R11, R0 ;  /* 0x00000000000b7202 */ /* 0x000fce0000000f00 */
.L_x_150:
[----:B------:R-:W-:Y:S05]  /*0320*/  BSYNC.RECONVERGENT B0 ;  /* 0x0000000000007941 */ /* 0x000fea0003800200 */
.L_x_149:
[----:B------:R0:W-:Y:S04]  /*0330*/  STG.E.64 desc[UR4][R4.64], R10 ;  /* 0x0000000a04007986 */ /* 0x0001e8000c101b04 */
[----:B------:R-:W2:Y:S01]  /*0340*/  LDG.E.64 R8, desc[UR4][R8.64+0x8] ;  /* 0x0000080408087981 */ /* 0x000ea2000c1e1b00 */
[----:B------:R-:W1:Y:S01]  /*0350*/  MUFU.RCP R0, R3 ;  /* 0x0000000300007308 */ /* 0x000e620000001000 */
[----:B------:R-:W-:Y:S01]  /*0360*/  BSSY.RECONVERGENT B0, `(.L_x_151) ;  /* 0x000000e000007945 */ /* 0x000fe20003800200 */
[----:B-1----:R-:W-:-:S04]  /*0370*/  FFMA R15, -R3, R0, 1 ;  /* 0x3f800000030f7423 */ /* 0x002fc80000000100 */
[----:B------:R-:W-:Y:S01]  /*0380*/  FFMA R0, R0, R15, R0 ;  /* 0x0000000f00007223 */ /* 0x000fe20000000000 */
[----:B--2---:R-:W-:-:S04]  /*0390*/  FMUL R13, R7, R9 ;  /* 0x00000009070d7220 */ /* 0x004fc80000400000 */
[----:B------:R-:W-:-:S04]  /*03a0*/  FFMA R14, R6, R8, -R13 ;  /* 0x00000008060e7223 */ /* 0x000fc8000000080d */
[----:B------:R-:W1:Y:S01]  /*03b0*/  FCHK P0, R14, R3 ;  /* 0x000000030e007302 */ /* 0x000e620000000000 */
[----:B------:R-:W-:-:S04]  /*03c0*/  FFMA R13, R0, R14, RZ ;  /* 0x0000000e000d7223 */ /* 0x000fc800000000ff */
[----:B------:R-:W-:-:S04]  /*03d0*/  FFMA R12, -R3, R13, R14 ;  /* 0x0000000d030c7223 */ /* 0x000fc8000000010e */
[----:B------:R-:W-:Y:S01]  /*03e0*/  FFMA R12, R0, R12, R13 ;  /* 0x0000000c000c7223 */ /* 0x000fe2000000000d */
[----:B01----:R-:W-:Y:S06]  /*03f0*/  @!P0 BRA `(.L_x_152) ;  /* 0x0000000000108947 */ /* 0x003fec0003800000 */
[----:B------:R-:W-:Y:S01]  /*0400*/  IMAD.MOV.U32 R0, RZ, RZ, R14 ;  /* 0x000000ffff007224 */ /* 0x000fe200078e000e */
[----:B------:R-:W-:-:S07]  /*0410*/  MOV R16, 0x430 ;  /* 0x0000043000107802 */ /* 0x000fce0000000f00 */
[----:B------:R-:W-:Y:S05]  /*0420*/  CALL.REL.NOINC `($__internal_3_$__cuda_sm3x_div_rn_noftz_f32_slowpath) ;  /* 0x0000000000f07944 */ /* 0x000fea0003c00000 */
[----:B------:R-:W-:-:S07]  /*0430*/  MOV R12, R0 ;  /* 0x00000000000c7202 */ /* 0x000fce0000000f00 */
.L_x_152:
[----:B------:R-:W-:Y:S05]  /*0440*/  BSYNC.RECONVERGENT B0 ;  /* 0x0000000000007941 */ /* 0x000fea0003800200 */
.L_x_151:
[----:B------:R-:W0:Y:S01]  /*0450*/  MUFU.RCP R0, R3 ;  /* 0x0000000300007308 */ /* 0x000e220000001000 */
[----:B------:R-:W-:Y:S01]  /*0460*/  FMUL R11, R7, R8 ;  /* 0x00000008070b7220 */ /* 0x000fe20000400000 */
[----:B------:R-:W-:Y:S03]  /*0470*/  BSSY.RECONVERGENT B0, `(.L_x_153) ;  /* 0x000000d000007945 */ /* 0x000fe60003800200 */
[----:B------:R-:W-:-:S04]  /*0480*/  FFMA R8, R6, R9, R11 ;  /* 0x0000000906087223 */ /* 0x000fc8000000000b */
        /* <DEDUP_REMOVED lines=9> */
[----:B------:R-:W-:Y:S05]  /*0520*/  CALL.REL.NOINC `($__internal_3_$__cuda_sm3x_div_rn_noftz_f32_slowpath) ;  /* 0x0000000000b07944 */ /* 0x000fea0003c00000 */
[----:B------:R-:W-:-:S07]  /*0530*/  MOV R13, R0 ;  /* 0x00000000000d7202 */ /* 0x000fce0000000f00 */
.L_x_154:
[----:B------:R-:W-:Y:S05]  /*0540*/  BSYNC.RECONVERGENT B0 ;  /* 0x0000000000007941 */ /* 0x000fea0003800200 */
.L_x_153:
[----:B------:R-:W0:Y:S01]  /*0550*/  LDC R0, c[0x0][0x3a8] ;  /* 0x0000ea00ff007b82 */ /* 0x000e220000000800 */
[----:B------:R1:W-:Y:S01]  /*0560*/  STG.E.64 desc[UR4][R4.64], R12 ;  /* 0x0000000c04007986 */ /* 0x0003e2000c101b04 */
[----:B0-----:R-:W-:-:S13]  /*0570*/  ISETP.NE.AND P0, PT, R0, 0x3, PT ;  /* 0x000000030000780c */ /* 0x001fda0003f05270 */
[----:B-1----:R-:W-:Y:S05]  /*0580*/  @P0 EXIT ;  /* 0x000000000000094d */ /* 0x002fea0003800000 */
[----:B------:R-:W0:Y:S01]  /*0590*/  LDC.64 R10, c[0x0][0x380] ;  /* 0x0000e000ff0a7b82 */ /* 0x000e220000000a00 */
[----:B------:R-:W-:-:S04]  /*05a0*/  IMAD R9, R2, 0x3, RZ ;  /* 0x0000000302097824 */ /* 0x000fc800078e02ff */
[----:B0-----:R-:W-:-:S06]  /*05b0*/  IMAD.WIDE R10, R9, 0x8, R10 ;  /* 0x00000008090a7825 */ /* 0x001fcc00078e020a */
[----:B------:R-:W2:Y:S01]  /*05c0*/  LDG.E.64 R10, desc[UR4][R10.64+0x10] ;  /* 0x000010040a0a7981 */ /* 0x000ea2000c1e1b00 */
        /* <DEDUP_REMOVED lines=11> */
[----:B------:R-:W-:Y:S01]  /*0680*/  IMAD.MOV.U32 R0, RZ, RZ, R2 ;  /* 0x000000ffff007224 */ /* 0x000fe200078e0002 */
[----:B------:R-:W-:-:S07]  /*0690*/  MOV R16, 0x6b0 ;  /* 0x000006b000107802 */ /* 0x000fce0000000f00 */
[----:B------:R-:W-:Y:S05]  /*06a0*/  CALL.REL.NOINC `($__internal_3_$__cuda_sm3x_div_rn_noftz_f32_slowpath) ;  /* 0x0000000000507944 */ /* 0x000fea0003c00000 */
[----:B------:R-:W-:-:S07]  /*06b0*/  MOV R8, R0 ;  /* 0x0000000000087202 */ /* 0x000fce0000000f00 */
.L_x_156:
[----:B------:R-:W-:Y:S05]  /*06c0*/  BSYNC.RECONVERGENT B0 ;  /* 0x0000000000007941 */ /* 0x000fea0003800200 */
.L_x_155:
        /* <DEDUP_REMOVED lines=13> */
[----:B------:R-:W-:Y:S05]  /*07a0*/  CALL.REL.NOINC `($__internal_3_$__cuda_sm3x_div_rn_noftz_f32_slowpath) ;  /* 0x0000000000107944 */ /* 0x000fea0003c00000 */
[----:B------:R-:W-:-:S07]  /*07b0*/  IMAD.MOV.U32 R9, RZ, RZ, R0 ;  /* 0x000000ffff097224 */ /* 0x000fce00078e0000 */
.L_x_158:
[----:B------:R-:W-:Y:S05]  /*07c0*/  BSYNC.RECONVERGENT B0 ;  /* 0x0000000000007941 */ /* 0x000fea0003800200 */
.L_x_157:
[----:B------:R-:W-:Y:S01]  /*07d0*/  STG.E.64 desc[UR4][R4.64], R8 ;  /* 0x0000000804007986 */ /* 0x000fe2000c101b04 */
[----:B------:R-:W-:Y:S05]  /*07e0*/  EXIT ;  /* 0x000000000000794d */ /* 0x000fea0003800000 */
        .weak           $__internal_3_$__cuda_sm3x_div_rn_noftz_f32_slowpath
        .type           $__internal_3_$__cuda_sm3x_div_rn_noftz_f32_slowpath,@function
        .size           $__internal_3_$__cuda_sm3x_div_rn_noftz_f32_slowpath,(.L_x_372 - $__internal_3_$__cuda_sm3x_div_rn_noftz_f32_slowpath)
$__internal_3_$__cuda_sm3x_div_rn_noftz_f32_slowpath:
[--C-:B------:R-:W-:Y:S01]  /*07f0*/  SHF.R.U32.HI R14, RZ, 0x17, R3.reuse ;  /* 0x00000017ff0e7819 */ /* 0x100fe20000011603 */
[----:B------:R-:W-:Y:S01]  /*0800*/  BSSY.RECONVERGENT B1, `(.L_x_159) ;  /* 0x0000063000017945 */ /* 0x000fe20003800200 */
[----:B------:R-:W-:Y:S01]  /*0810*/  SHF.R.U32.HI R15, RZ, 0x17, R0 ;  /* 0x00000017ff0f7819 */ /* 0x000fe20000011600 */
[----:B------:R-:W-:Y:S01]  /*0820*/  IMAD.MOV.U32 R17, RZ, RZ, R3 ;  /* 0x000000ffff117224 */ /* 0x000fe200078e0003 */
[----:B------:R-:W-:Y:S02]  /*0830*/  LOP3.LUT R14, R14, 0xff, RZ, 0xc0, !PT ;  /* 0x000000ff0e0e7812 */ /* 0x000fe400078ec0ff */
[----:B------:R-:W-:Y:S02]  /*0840*/  LOP3.LUT R15, R15, 0xff, RZ, 0xc0, !PT ;  /* 0x000000ff0f0f7812 */ /* 0x000fe400078ec0ff */
[----:B------:R-:W-:Y:S02]  /*0850*/  IADD3 R19, PT, PT, R14, -0x1, RZ ;  /* 0xffffffff0e137810 */ /* 0x000fe40007ffe0ff */
[----:B------:R-:W-:-:S02]  /*0860*/  IADD3 R18, PT, PT, R15, -0x1, RZ ;  /* 0xffffffff0f127810 */ /* 0x000fc40007ffe0ff */
        /* <DEDUP_REMOVED lines=22> */
[----:B------:R-:W-:Y:S01]  /*09d0*/  @P0 MOV R13, RZ ;  /* 0x000000ff000d0202 */ /* 0x000fe20000000f00 */
[----:B------:R-:W-:Y:S02]  /*09e0*/  @!P0 IMAD.MOV.U32 R13, RZ, RZ, -0x40 ;  /* 0xffffffc0ff0d8424 */ /* 0x000fe400078e00ff */
[----:B------:R-:W-:Y:S01]  /*09f0*/  @!P0 FFMA R0, R0, 1.84467440737095516160e+19, RZ ;  /* 0x5f80000000008823 */ /* 0x000fe200000000ff */
[----:B------:R-:W-:Y:S02]  /*0a00*/  @!P1 FFMA R17, R3, 1.84467440737095516160e+19, RZ ;  /* 0x5f80000003119823 */ /* 0x000fe400000000ff */
[----:B------:R-:W-:-:S07]  /*0a10*/  @!P1 IADD3 R13, PT, PT, R13, 0x40, RZ ;  /* 0x000000400d0d9810 */ /* 0x000fce0007ffe0ff */
.L_x_160:
[----:B------:R-:W-:Y:S01]  /*0a20*/  LEA R18, R14, 0xc0800000, 0x17 ;  /* 0xc08000000e127811 */ /* 0x000fe200078eb8ff */
[----:B------:R-:W-:Y:S01]  /*0a30*/  VIADD R15, R15, 0xffffff81 ;  /* 0xffffff810f0f7836 */ /* 0x000fe20000000000 */
[----:B------:R-:W-:Y:S02]  /*0a40*/  BSSY.RECONVERGENT B2, `(.L_x_165) ;  /* 0x0000035000027945 */ /* 0x000fe40003800200 */
[----:B------:R-:W-:Y:S01]  /*0a50*/  IADD3 R20, PT, PT, -R18, R17, RZ ;  /* 0x0000001112147210 */ /* 0x000fe20007ffe1ff */
[----:B------:R-:W-:-:S03]  /*0a60*/  IMAD R0, R15, -0x800000, R0 ;  /* 0xff8000000f007824 */ /* 0x000fc600078e0200 */
[----:B------:R0:W1:Y:S01]  /*0a70*/  MUFU.RCP R18, R20 ;  /* 0x0000001400127308 */ /* 0x0000620000001000 */
[----:B------:R-:W-:Y:S01]  /*0a80*/  FADD.FTZ R19, -R20, -RZ ;  /* 0x800000ff14137221 */ /* 0x000fe20000010100 */
[----:B0-----:R-:W-:-:S04]  /*0a90*/  IADD3 R20, PT, PT, R15, 0x7f, -R14 ;  /* 0x0000007f0f147810 */ /* 0x001fc80007ffe80e */
[----:B------:R-:W-:Y:S01]  /*0aa0*/  IADD3 R13, PT, PT, R20, R13, RZ ;  /* 0x0000000d140d7210 */ /* 0x000fe20007ffe0ff */
[----:B-1----:R-:W-:-:S04]  /*0ab0*/  FFMA R17, R18, R19, 1 ;  /* 0x3f80000012117423 */ /* 0x002fc80000000013 */
        /* <DEDUP_REMOVED lines=19> */
[-CC-:B------:R-:W-:Y:S01]  /*0bf0*/  FFMA.RZ R13, R17, R19.reuse, R18.reuse ;  /* 0x00000013110d7223 */ /* 0x180fe2000000c012 */
[C---:B------:R-:W-:Y:S02]  /*0c00*/  IADD3 R20, PT, PT, R14.reuse, 0x20, RZ ;  /* 0x000000200e147810 */ /* 0x040fe40007ffe0ff */
[C---:B------:R-:W-:Y:S02]  /*0c10*/  ISETP.NE.AND P2, PT, R14.reuse, RZ, PT ;  /* 0x000000ff0e00720c */ /* 0x040fe40003f45270 */
[----:B------:R-:W-:Y:S01]  /*0c20*/  LOP3.LUT R15, R13, 0x7fffff, RZ, 0xc0, !PT ;  /* 0x007fffff0d0f7812 */ /* 0x000fe200078ec0ff */
[CCC-:B------:R-:W-:Y:S01]  /*0c30*/  FFMA.RP R13, R17.reuse, R19.reuse, R18.reuse ;  /* 0x00000013110d7223 */ /* 0x1c0fe20000008012 */
[----:B------:R-:W-:Y:S01]  /*0c40*/  FFMA.RM R18, R17, R19, R18 ;  /* 0x0000001311127223 */ /* 0x000fe20000004012 */
[----:B------:R-:W-:Y:S02]  /*0c50*/  ISETP.NE.AND P1, PT, R14, RZ, PT ;  /* 0x000000ff0e00720c */ /* 0x000fe40003f25270 */
[----:B------:R-:W-:-:S02]  /*0c60*/  LOP3.LUT R15, R15, 0x800000, RZ, 0xfc, !PT ;  /* 0x008000000f0f7812 */ /* 0x000fc400078efcff */
[----:B------:R-:W-:Y:S02]  /*0c70*/  IADD3 R14, PT, PT, -R14, RZ, RZ ;  /* 0x000000ff0e0e7210 */ /* 0x000fe40007ffe1ff */
[----:B------:R-:W-:Y:S02]  /*0c80*/  SHF.L.U32 R20, R15, R20, RZ ;  /* 0x000000140f147219 */ /* 0x000fe400000006ff */
[----:B------:R-:W-:Y:S02]  /*0c90*/  FSETP.NEU.FTZ.AND P0, PT, R13, R18, PT ;  /* 0x000000120d00720b */ /* 0x000fe40003f1d000 */
[----:B------:R-:W-:Y:S02]  /*0ca0*/  SEL R14, R14, RZ, P2 ;  /* 0x000000ff0e0e7207 */ /* 0x000fe40001000000 */
[----:B------:R-:W-:Y:S02]  /*0cb0*/  ISETP.NE.AND P1, PT, R20, RZ, P1 ;  /* 0x000000ff1400720c */ /* 0x000fe40000f25270 */
[----:B------:R-:W-:-:S02]  /*0cc0*/  SHF.R.U32.HI R14, RZ, R14, R15 ;  /* 0x0000000eff0e7219 */ /* 0x000fc4000001160f */
[----:B------:R-:W-:Y:S02]  /*0cd0*/  PLOP3.LUT P0, PT, P0, P1, PT, 0xf8, 0x8f ;  /* 0x00000000008f781c */ /* 0x000fe40000703f70 */
[----:B------:R-:W-:Y:S02]  /*0ce0*/  SHF.R.U32.HI R18, RZ, 0x1, R14 ;  /* 0x00000001ff127819 */ /* 0x000fe4000001160e */
[----:B------:R-:W-:-:S04]  /*0cf0*/  SEL R13, RZ, 0x1, !P0 ;  /* 0x00000001ff0d7807 */ /* 0x000fc80004000000 */
[----:B------:R-:W-:-:S04]  /*0d00*/  LOP3.LUT R13, R13, 0x1, R18, 0xf8, !PT ;  /* 0x000000010d0d7812 */ /* 0x000fc800078ef812 */
[----:B------:R-:W-:-:S05]  /*0d10*/  LOP3.LUT R13, R13, R14, RZ, 0xc0, !PT ;  /* 0x0000000e0d0d7212 */ /* 0x000fca00078ec0ff */
[----:B------:R-:W-:-:S05]  /*0d20*/  IMAD.IADD R13, R18, 0x1, R13 ;  /* 0x00000001120d7824 */ /* 0x000fca00078e020d */
[----:B------:R-:W-:Y:S01]  /*0d30*/  LOP3.LUT R0, R13, R0, RZ, 0xfc, !PT ;  /* 0x000000000d007212 */ /* 0x000fe200078efcff */
[----:B------:R-:W-:Y:S06]  /*0d40*/  BRA `(.L_x_168) ;  /* 0x0000000000107947 */ /* 0x000fec0003800000 */
.L_x_167:
[----:B------:R-:W-:-:S04]  /*0d50*/  LOP3.LUT R0, R0, 0x80000000, RZ, 0xc0, !PT ;  /* 0x8000000000007812 */ /* 0x000fc800078ec0ff */
[----:B------:R-:W-:Y:S01]  /*0d60*/  LOP3.LUT R0, R0, 0x7f800000, RZ, 0xfc, !PT ;  /* 0x7f80000000007812 */ /* 0x000fe200078efcff */
[----:B------:R-:W-:Y:S06]  /*0d70*/  BRA `(.L_x_168) ;  /* 0x0000000000047947 */ /* 0x000fec0003800000 */
.L_x_166:
[----:B------:R-:W-:-:S07]  /*0d80*/  LEA R0, R13, R0, 0x17 ;  /* 0x000000000d007211 */ /* 0x000fce00078eb8ff */
.L_x_168:
[----:B------:R-:W-:Y:S05]  /*0d90*/  BSYNC.RECONVERGENT B2 ;  /* 0x0000000000027941 */ /* 0x000fea0003800200 */
.L_x_165:
[----:B------:R-:W-:Y:S05]  /*0da0*/  BRA `(.L_x_169) ;  /* 0x0000000000207947 */ /* 0x000fea0003800000 */
.L_x_164:
[----:B------:R-:W-:-:S04]  /*0db0*/  LOP3.LUT R0, R17, 0x80000000, R0, 0x48, !PT ;  /* 0x8000000011007812 */ /* 0x000fc800078e4800 */
[----:B------:R-:W-:Y:S01]  /*0dc0*/  LOP3.LUT R0, R0, 0x7f800000, RZ, 0xfc, !PT ;  /* 0x7f80000000007812 */ /* 0x000fe200078efcff */
[----:B------:R-:W-:Y:S06]  /*0dd0*/  BRA `(.L_x_169) ;  /* 0x0000000000147947 */ /* 0x000fec0003800000 */
.L_x_163:
[----:B------:R-:W-:Y:S01]  /*0de0*/  LOP3.LUT R0, R17, 0x80000000, R0, 0x48, !PT ;  /* 0x8000000011007812 */ /* 0x000fe200078e4800 */
[----:B------:R-:W-:Y:S06]  /*0df0*/  BRA `(.L_x_169) ;  /* 0x00000000000c7947 */ /* 0x000fec0003800000 */
.L_x_162:
[----:B------:R-:W0:Y:S01]  /*0e00*/  MUFU.RSQ R0, -QNAN ;  /* 0xffc0000000007908 */ /* 0x000e220000001400 */
[----:B------:R-:W-:Y:S05]  /*0e10*/  BRA `(.L_x_169) ;  /* 0x0000000000047947 */ /* 0x000fea0003800000 */
.L_x_161:
[----:B------:R-:W-:-:S07]  /*0e20*/  FADD.FTZ R0, R0, R3 ;  /* 0x0000000300007221 */ /* 0x000fce0000010000 */
.L_x_169:
[----:B------:R-:W-:Y:S05]  /*0e30*/  BSYNC.RECONVERGENT B1 ;  /* 0x0000000000017941 */ /* 0x000fea0003800200 */
.L_x_159:
[----:B------:R-:W-:-:S04]  /*0e40*/  HFMA2 R17, -RZ, RZ, 0, 0 ;  /* 0x00000000ff117431 */ /* 0x000fc800000001ff */
[----:B0-----:R-:W-:Y:S05]  /*0e50*/  RET.REL.NODEC R16 `(_Z22d_prepareForceKSpace3DP6float2S0_S0_S0_S0_ii) ;  /* 0xfffffff010687950 */ /* 0x001fea0003c3ffff */
.L_x_170:
        /* <DEDUP_REMOVED lines=10> */
.L_x_372:


//--------------------- .text._Z20d_prepareForceKSpaceP6float2S0_S0_iii --------------------------
	.section	.text._Z20d_prepareForceKSpaceP6float2S0_S0_iii,"ax",@progbits
	.align	128
        .global         _Z20d_prepareForceKSpaceP6float2S0_S0_iii
        .type           _Z20d_prepareForceKSpaceP6float2S0_S0_iii,@function
        .size           _Z20d_prepareForceKSpaceP6float2S0_S0_iii,(.L_x_373 - _Z20d_prepareForceKSpaceP6float2S0_S0_iii)
        .other          _Z20d_prepareForceKSpaceP6float2S0_S0_iii,@"STO_CUDA_ENTRY STV_DEFAULT"
_Z20d_prepareForceKSpaceP6float2S0_S0_iii:
.text._Z20d_prepareForceKSpaceP6float2S0_S0_iii:
        /* <DEDUP_REMOVED lines=14> */
[----:B-1----:R-:W2:Y:S01]  /*00e0*/  LDG.E.64 R6, desc[UR4][R10.64] ;  /* 0x000000040a067981 */ /* 0x002ea2000c1e1b00 */
        /* <DEDUP_REMOVED lines=15> */
[----:B------:R-:W-:Y:S05]  /*01e0*/  CALL.REL.NOINC `($__internal_4_$__cuda_sm3x_div_rn_noftz_f32_slowpath) ;  /* 0x0000000000647944 */ /* 0x000fea0003c00000 */
[----:B------:R-:W-:-:S07]  /*01f0*/  IMAD.MOV.U32 R17, RZ, RZ, R0 ;  /* 0x000000ffff117224 */ /* 0x000fce00078e0000 */
.L_x_172:
[----:B------:R-:W-:Y:S05]  /*0200*/  BSYNC.RECONVERGENT B0 ;  /* 0x0000000000007941 */ /* 0x000fea0003800200 */
.L_x_171:
        /* <DEDUP_REMOVED lines=18> */
[----:B------:R-:W-:Y:S05]  /*0330*/  CALL.REL.NOINC `($__internal_4_$__cuda_sm3x_div_rn_noftz_f32_slowpath) ;  /* 0x0000000000107944 */ /* 0x000fea0003c00000 */
[----:B------:R-:W-:-:S07]  /*0340*/  IMAD.MOV.U32 R5, RZ, RZ, R0 ;  /* 0x000000ffff057224 */ /* 0x000fce00078e0000 */
.L_x_174:
[----:B------:R-:W-:Y:S05]  /*0350*/  BSYNC.RECONVERGENT B0 ;  /* 0x0000000000007941 */ /* 0x000fea0003800200 */
.L_x_173:
[----:B------:R-:W-:Y:S01]  /*0360*/  STG.E desc[UR4][R12.64+0x4], R5 ;  /* 0x000004050c007986 */ /* 0x000fe2000c101904 */
[----:B------:R-:W-:Y:S05]  /*0370*/  EXIT ;  /* 0x000000000000794d */ /* 0x000fea0003800000 */
        .weak           $__internal_4_$__cuda_sm3x_div_rn_noftz_f32_slowpath
        .type           $__internal_4_$__cuda_sm3x_div_rn_noftz_f32_slowpath,@function
        .size           $__internal_4_$__cuda_sm3x_div_rn_noftz_f32_slowpath,(.L_x_373 - $__internal_4_$__cuda_sm3x_div_rn_noftz_f32_slowpath)
$__internal_4_$__cuda_sm3x_div_rn_noftz_f32_slowpath:
        /* <DEDUP_REMOVED lines=33> */
[----:B------:R-:W-:Y:S01]  /*0590*/  @!P1 FFMA R15, R3, 1.84467440737095516160e+19, RZ ;  /* 0x5f800000030f9823 */ /* 0x000fe200000000ff */
[----:B------:R-:W-:-:S07]  /*05a0*/  @!P1 VIADD R4, R4, 0x40 ;  /* 0x0000004004049836 */ /* 0x000fce0000000000 */
.L_x_176:
[----:B------:R-:W-:Y:S01]  /*05b0*/  LEA R14, R6, 0xc0800000, 0x17 ;  /* 0xc0800000060e7811 */ /* 0x000fe200078eb8ff */
[----:B------:R-:W-:Y:S01]  /*05c0*/  VIADD R17, R17, 0xffffff81 ;  /* 0xffffff8111117836 */ /* 0x000fe20000000000 */
[----:B------:R-:W-:Y:S03]  /*05d0*/  BSSY.RECONVERGENT B2, `(.L_x_181) ;  /* 0x0000035000027945 */ /* 0x000fe60003800200 */
[----:B------:R-:W-:Y:S02]  /*05e0*/  IMAD.IADD R14, R15, 0x1, -R14 ;  /* 0x000000010f0e7824 */ /* 0x000fe400078e0a0e */
[C---:B------:R-:W-:Y:S01]  /*05f0*/  IMAD R0, R17.reuse, -0x800000, R0 ;  /* 0xff80000011007824 */ /* 0x040fe200078e0200 */
[----:B------:R-:W-:Y:S01]  /*0600*/  IADD3 R17, PT, PT, R17, 0x7f, -R6 ;  /* 0x0000007f11117810 */ /* 0x000fe20007ffe806 */
[----:B------:R-:W0:Y:S01]  /*0610*/  MUFU.RCP R15, R14 ;  /* 0x0000000e000f7308 */ /* 0x000e220000001000 */
[----:B------:R-:W-:-:S02]  /*0620*/  FADD.FTZ R19, -R14, -RZ ;  /* 0x800000ff0e137221 */ /* 0x000fc40000010100 */
[----:B------:R-:W-:Y:S02]  /*0630*/  IADD3 R17, PT, PT, R17, R4, RZ ;  /* 0x0000000411117210 */ /* 0x000fe40007ffe0ff */
        /* <DEDUP_REMOVED lines=20> */
[CC--:B------:R-:W-:Y:S01]  /*0780*/  FFMA.RZ R4, R15.reuse, R19.reuse, R18 ;  /* 0x000000130f047223 */ /* 0x0c0fe2000000c012 */
[C---:B------:R-:W-:Y:S01]  /*0790*/  VIADD R17, R14.reuse, 0x20 ;  /* 0x000000200e117836 */ /* 0x040fe20000000000 */
[C---:B------:R-:W-:Y:S02]  /*07a0*/  ISETP.NE.AND P2, PT, R14.reuse, RZ, PT ;  /* 0x000000ff0e00720c */ /* 0x040fe40003f45270 */
[----:B------:R-:W-:Y:S01]  /*07b0*/  ISETP.NE.AND P1, PT, R14, RZ, PT ;  /* 0x000000ff0e00720c */ /* 0x000fe20003f25270 */
[----:B------:R-:W-:Y:S01]  /*07c0*/  IMAD.MOV R14, RZ, RZ, -R14 ;  /* 0x000000ffff0e7224 */ /* 0x000fe200078e0a0e */
[----:B------:R-:W-:Y:S01]  /*07d0*/  LOP3.LUT R6, R4, 0x7fffff, RZ, 0xc0, !PT ;  /* 0x007fffff04067812 */ /* 0x000fe200078ec0ff */
[CCC-:B------:R-:W-:Y:S01]  /*07e0*/  FFMA.RP R4, R15.reuse, R19.reuse, R18.reuse ;  /* 0x000000130f047223 */ /* 0x1c0fe20000008012 */
[----:B------:R-:W-:Y:S02]  /*07f0*/  FFMA.RM R15, R15, R19, R18 ;  /* 0x000000130f0f7223 */ /* 0x000fe40000004012 */
[----:B------:R-:W-:-:S03]  /*0800*/  LOP3.LUT R6, R6, 0x800000, RZ, 0xfc, !PT ;  /* 0x0080000006067812 */ /* 0x000fc600078efcff */
        /* <DEDUP_REMOVED lines=13> */
.L_x_183:
[----:B------:R-:W-:-:S04]  /*08e0*/  LOP3.LUT R0, R0, 0x80000000, RZ, 0xc0, !PT ;  /* 0x8000000000007812 */ /* 0x000fc800078ec0ff */
[----:B------:R-:W-:Y:S01]  /*08f0*/  LOP3.LUT R0, R0, 0x7f800000, RZ, 0xfc, !PT ;  /* 0x7f80000000007812 */ /* 0x000fe200078efcff */
[----:B------:R-:W-:Y:S06]  /*0900*/  BRA `(.L_x_184) ;  /* 0x0000000000047947 */ /* 0x000fec0003800000 */
.L_x_182:
[----:B------:R-:W-:-:S07]  /*0910*/  IMAD R0, R17, 0x800000, R0 ;  /* 0x0080000011007824 */ /* 0x000fce00078e0200 */
.L_x_184:
[----:B------:R-:W-:Y:S05]  /*0920*/  BSYNC.RECONVERGENT B2 ;  /* 0x0000000000027941 */ /* 0x000fea0003800200 */
.L_x_181:
[----:B------:R-:W-:Y:S05]  /*0930*/  BRA `(.L_x_185) ;  /* 0x0000000000207947 */ /* 0x000fea0003800000 */
.L_x_180:
[----:B------:R-:W-:-:S04]  /*0940*/  LOP3.LUT R0, R15, 0x80000000, R0, 0x48, !PT ;  /* 0x800000000f007812 */ /* 0x000fc800078e4800 */
[----:B------:R-:W-:Y:S01]  /*0950*/  LOP3.LUT R0, R0, 0x7f800000, RZ, 0xfc, !PT ;  /* 0x7f80000000007812 */ /* 0x000fe200078efcff */
[----:B------:R-:W-:Y:S06]  /*0960*/  BRA `(.L_x_185) ;  /* 0x0000000000147947 */ /* 0x000fec0003800000 */
.L_x_179:
[----:B------:R-:W-:Y:S01]  /*0970*/  LOP3.LUT R0, R15, 0x80000000, R0, 0x48, !PT ;  /* 0x800000000f007812 */ /* 0x000fe200078e4800 */
[----:B------:R-:W-:Y:S06]  /*0980*/  BRA `(.L_x_185) ;  /* 0x00000000000c7947 */ /* 0x000fec0003800000 */
.L_x_178:
[----:B------:R-:W0:Y:S01]  /*0990*/  MUFU.RSQ R0, -QNAN ;  /* 0xffc0000000007908 */ /* 0x000e220000001400 */
[----:B------:R-:W-:Y:S05]  /*09a0*/  BRA `(.L_x_185) ;  /* 0x0000000000047947 */ /* 0x000fea0003800000 */
.L_x_177:
[----:B------:R-:W-:-:S07]  /*09b0*/  FADD.FTZ R0, R0, R3 ;  /* 0x0000000300007221 */ /* 0x000fce0000010000 */
.L_x_185:
[----:B------:R-:W-:Y:S05]  /*09c0*/  BSYNC.RECONVERGENT B1 ;  /* 0x0000000000017941 */ /* 0x000fea0003800200 */
.L_x_175:
[----:B------:R-:W-:Y:S02]  /*09d0*/  IMAD.MOV.U32 R14, RZ, RZ, R2 ;  /* 0x000000ffff0e7224 */ /* 0x000fe400078e0002 */
[----:B------:R-:W-:-:S04]  /*09e0*/  IMAD.MOV.U32 R15, RZ, RZ, 0x0 ;  /* 0x00000000ff0f7424 */ /* 0x000fc800078e00ff */
[----:B0-----:R-:W-:Y:S05]  /*09f0*/  RET.REL.NODEC R14 `(_Z20d_prepareForceKSpaceP6float2S0_S0_iii) ;  /* 0xfffffff40e807950 */ /* 0x001fea0003c3ffff */
.L_x_186:
        /* <DEDUP_REMOVED lines=16> */
.L_x_373:


//--------------------- .text._Z18d_prepareIntegrandP6float2iPfS1_i --------------------------
	.section	.text._Z18d_prepareIntegrandP6float2iPfS1_i,"ax",@progbits
	.align	128
        .global         _Z18d_prepareIntegrandP6float2iPfS1_i
        .type           _Z18d_prepareIntegrandP6float2iPfS1_i,@function
        .size           _Z18d_prepareIntegrandP6float2iPfS1_i,(.L_x_393 - _Z18d_prepareIntegrandP6float2iPfS1_i)
        .other          _Z18d_prepareIntegrandP6float2iPfS1_i,@"STO_CUDA_ENTRY STV_DEFAULT"
_Z18d_prepareIntegrandP6float2iPfS1_i:
.text._Z18d_prepareIntegrandP6float2iPfS1_i:
        /* <DEDUP_REMOVED lines=11> */
[----:B------:R-:W3:Y:S01]  /*00b0*/  LDC.64 R4, c[0x0][0x390] ;  /* 0x0000e400ff047b82 */ /* 0x000ee20000000a00 */
[----:B0-----:R-:W-:-:S02]  /*00c0*/  IMAD R7, R0, UR6, R9 ;  /* 0x0000000600077c24 */ /* 0x001fc4000f8e0209 */
[----:B--2---:R-:W-:-:S06]  /*00d0*/  IMAD.WIDE R2, R9, 0x8, R2 ;  /* 0x0000000809027825 */ /* 0x004fcc00078e0202 */
[----:B-1----:R-:W2:Y:S01]  /*00e0*/  LDG.E R2, desc[UR4][R2.64] ;  /* 0x0000000402027981 */ /* 0x002ea2000c1e1900 */
[----:B---3--:R-:W-:Y:S02]  /*00f0*/  IMAD.WIDE R4, R7, 0x4, R4 ;  /* 0x0000000407047825 */ /* 0x008fe400078e0204 */
[----:B------:R-:W0:Y:S04]  /*0100*/  LDC.64 R6, c[0x0][0x398] ;  /* 0x0000e600ff067b82 */ /* 0x000e280000000a00 */
[----:B------:R-:W2:Y:S01]  /*0110*/  LDG.E R5, desc[UR4][R4.64] ;  /* 0x0000000404057981 */ /* 0x000ea2000c1e1900 */
[----:B0-----:R-:W-:-:S04]  /*0120*/  IMAD.WIDE R6, R9, 0x4, R6 ;  /* 0x0000000409067825 */ /* 0x001fc800078e0206 */
[----:B--2---:R-:W-:-:S05]  /*0130*/  FMUL R9, R2, R5 ;  /* 0x0000000502097220 */ /* 0x004fca0000400000 */
[----:B------:R-:W-:Y:S01]  /*0140*/  STG.E desc[UR4][R6.64], R9 ;  /* 0x0000000906007986 */ /* 0x000fe2000c101904 */
[----:B------:R-:W-:Y:S05]  /*0150*/  EXIT ;  /* 0x000000000000794d */ /* 0x000fea0003800000 */
.L_x_187:
        /* <DEDUP_REMOVED lines=10> */
.L_x_393:


//--------------------- .text._Z16d_resetComplexesP6float2S0_i --------------------------
	.section	.text._Z16d_resetComplexesP6float2S0_i,"ax",@progbits
	.align	128
        .global         _Z16d_resetComplexesP6float2S0_i
        .type           _Z16d_resetComplexesP6float2S0_i,@function
        .size           _Z16d_resetComplexesP6float2S0_i,(.L_x_394 - _Z16d_resetComplexesP6float2S0_i)
        .other          _Z16d_resetComplexesP6float2S0_i,@"STO_CUDA_ENTRY STV_DEFAULT"
_Z16d_resetComplexesP6float2S0_i:
.text._Z16d_resetComplexesP6float2S0_i:
        /* <DEDUP_REMOVED lines=12> */
[----:B-1----:R-:W-:Y:S01]  /*00c0*/  STG.E.64 desc[UR4][R2.64], RZ ;  /* 0x000000ff02007986 */ /* 0x002fe2000c101b04 */
[----:B--2---:R-:W-:-:S05]  /*00d0*/  IMAD.WIDE R4, R7, 0x8, R4 ;  /* 0x0000000807047825 */ /* 0x004fca00078e0204 */
[----:B------:R-:W-:Y:S01]  /*00e0*/  STG.E.64 desc[UR4][R4.64], RZ ;  /* 0x000000ff04007986 */ /* 0x000fe2000c101b04 */
[----:B------:R-:W-:Y:S05]  /*00f0*/  EXIT ;  /* 0x000000000000794d */ /* 0x000fea0003800000 */
.L_x_188:
        /* <DEDUP_REMOVED lines=16> */
.L_x_394:


//--------------------- .text._Z18d_setElectricFieldP6float2Pfii --------------------------
	.section	.text._Z18d_setElectricFieldP6float2Pfii,"ax",@progbits
	.align	128
        .global         _Z18d_setElectricFieldP6float2Pfii
        .type           _Z18d_setElectricFieldP6float2Pfii,@function
        .size           _Z18d_setElectricFieldP6float2Pfii,(.L_x_395 - _Z18d_setElectricFieldP6float2Pfii)
        .other          _Z18d_setElectricFieldP6float2Pfii,@"STO_CUDA_ENTRY STV_DEFAULT"
_Z18d_setElectricFieldP6float2Pfii:
.text._Z18d_setElectricFieldP6float2Pfii:
        /* <DEDUP_REMOVED lines=10> */
[----:B------:R-:W2:Y:S08]  /*00a0*/  LDC R0, c[0x0][0x390] ;  /* 0x0000e400ff007b82 */ /* 0x000eb00000000800 */
[----:B------:R-:W3:Y:S01]  /*00b0*/  LDC.64 R4, c[0x0][0x388] ;  /* 0x0000e200ff047b82 */ /* 0x000ee20000000a00 */
[----:B0-----:R-:W-:-:S06]  /*00c0*/  IMAD.WIDE R2, R7, 0x8, R2 ;  /* 0x0000000807027825 */ /* 0x001fcc00078e0202 */
[----:B-1----:R-:W4:Y:S01]  /*00d0*/  LDG.E R3, desc[UR4][R2.64] ;  /* 0x0000000402037981 */ /* 0x002f22000c1e1900 */
[----:B--2---:R-:W-:-:S04]  /*00e0*/  IMAD R7, R0, UR6, R7 ;  /* 0x0000000600077c24 */ /* 0x004fc8000f8e0207 */
[----:B---3--:R-:W-:-:S05]  /*00f0*/  IMAD.WIDE R4, R7, 0x4, R4 ;  /* 0x0000000407047825 */ /* 0x008fca00078e0204 */
[----:B----4-:R-:W-:Y:S01]  /*0100*/  STG.E desc[UR4][R4.64], R3 ;  /* 0x0000000304007986 */ /* 0x010fe2000c101904 */
[----:B------:R-:W-:Y:S05]  /*0110*/  EXIT ;  /* 0x000000000000794d */ /* 0x000fea0003800000 */
.L_x_189:
        /* <DEDUP_REMOVED lines=14> */
.L_x_395:


//--------------------- .text._Z27d_setElectrostaticPotentialP6float2Pfi --------------------------
	.section	.text._Z27d_setElectrostaticPotentialP6float2Pfi,"ax",@progbits
	.align	128
        .global         _Z27d_setElectrostaticPotentialP6float2Pfi
        .type           _Z27d_setElectrostaticPotentialP6float2Pfi,@function
        .size           _Z27d_setElectrostaticPotentialP6float2Pfi,(.L_x_396 - _Z27d_setElectrostaticPotentialP6float2Pfi)
        .other          _Z27d_setElectrostaticPotentialP6float2Pfi,@"STO_CUDA_ENTRY STV_DEFAULT"
_Z27d_setElectrostaticPotentialP6float2Pfi:
.text._Z27d_setElectrostaticPotentialP6float2Pfi:
        /* <DEDUP_REMOVED lines=16> */
.L_x_190:
        /* <DEDUP_REMOVED lines=16> */
.L_x_396:


//--------------------- .text._Z22d_prepareElectricFieldP6float2S0_S0_S0_fiiPKfPKi --------------------------
	.section	.text._Z22d_prepareElectricFieldP6float2S0_S0_S0_fiiPKfPKi,"ax",@progbits
	.align	128
        .global         _Z22d_prepareElectricFieldP6float2S0_S0_S0_fiiPKfPKi
        .type           _Z22d_prepareElectricFieldP6float2S0_S0_S0_fiiPKfPKi,@function
        .size           _Z22d_prepareElectricFieldP6float2S0_S0_S0_fiiPKfPKi,(.L_x_374 - _Z22d_prepareElectricFieldP6float2S0_S0_S0_fiiPKfPKi)
        .other          _Z22d_prepareElectricFieldP6float2S0_S0_S0_fiiPKfPKi,@"STO_CUDA_ENTRY STV_DEFAULT"
_Z22d_prepareElectricFieldP6float2S0_S0_S0_fiiPKfPKi:
.text._Z22d_prepareElectricFieldP6float2S0_S0_S0_fiiPKfPKi:
        /* <DEDUP_REMOVED lines=15> */
.L_x_353:
[----:B-1----:R-:W-:Y:S05]  /*00f0*/  BRX R2 -0x100                                                                 (*"BRANCH_TARGETS .L_x_354,.L_x_355,.L_x_356"*) ;  /* 0xfffffffc02c07949 */ /* 0x002fea000383ffff */
.L_x_356:
[----:B------:R-:W-:-:S13]  /*0100*/  ISETP.NE.AND P0, PT, R0, 0x1, PT ;  /* 0x000000010000780c */ /* 0x000fda0003f05270 */
[----:B------:R-:W-:Y:S05]  /*0110*/  @P0 BRA `(.L_x_191) ;  /* 0x0000000400780947 */ /* 0x000fea0003800000 */
[----:B------:R-:W-:Y:S01]  /*0120*/  IMAD.MOV.U32 R18, RZ, RZ, R19 ;  /* 0x000000ffff127224 */ /* 0x000fe200078e0013 */
[----:B------:R-:W-:Y:S06]  /*0130*/  BRA `(.L_x_191) ;  /* 0x0000000400707947 */ /* 0x000fec0003800000 */
.L_x_354:
[----:B------:R-:W0:Y:S02]  /*0140*/  LDC.64 R2, c[0x0][0x3b8] ;  /* 0x0000ee00ff027b82 */ /* 0x000e240000000a00 */
[----:B0-----:R-:W2:Y:S01]  /*0150*/  LDG.E R2, desc[UR8][R2.64] ;  /* 0x0000000802027981 */ /* 0x001ea2000c1e1900 */
[----:B------:R-:W-:Y:S02]  /*0160*/  IABS R10, R19 ;  /* 0x00000013000a7213 */ /* 0x000fe40000000000 */
[-C--:B--2---:R-:W-:Y:S02]  /*0170*/  IABS R8, R2.reuse ;  /* 0x0000000200087213 */ /* 0x084fe40000000000 */
[----:B------:R-:W-:Y:S02]  /*0180*/  IABS R3, R2 ;  /* 0x0000000200037213 */ /* 0x000fe40000000000 */
[----:B------:R-:W0:Y:S03]  /*0190*/  I2F.RP R6, R8 ;  /* 0x0000000800067306 */ /* 0x000e260000209400 */
[----:B------:R-:W-:-:S05]  /*01a0*/  IMAD.MOV R3, RZ, RZ, -R3 ;  /* 0x000000ffff037224 */ /* 0x000fca00078e0a03 */
[----:B0-----:R-:W0:Y:S02]  /*01b0*/  MUFU.RCP R6, R6 ;  /* 0x0000000600067308 */ /* 0x001e240000001000 */
[----:B0-----:R-:W-:-:S06]  /*01c0*/  IADD3 R4, PT, PT, R6, 0xffffffe, RZ ;  /* 0x0ffffffe06047810 */ /* 0x001fcc0007ffe0ff */
        /* <DEDUP_REMOVED lines=8> */
[-C--:B------:R-:W-:Y:S01]  /*0250*/  @!P1 IADD3 R3, PT, PT, R3, -R8.reuse, RZ ;  /* 0x8000000803039210 */ /* 0x080fe20007ffe0ff */
[----:B------:R-:W-:Y:S01]  /*0260*/  @!P1 VIADD R5, R5, 0x1 ;  /* 0x0000000105059836 */ /* 0x000fe20000000000 */
[----:B------:R-:W-:Y:S02]  /*0270*/  ISETP.NE.AND P1, PT, R2, RZ, PT ;  /* 0x000000ff0200720c */ /* 0x000fe40003f25270 */
[----:B------:R-:W-:Y:S02]  /*0280*/  ISETP.GE.U32.AND P0, PT, R3, R8, PT ;  /* 0x000000080300720c */ /* 0x000fe40003f06070 */
[----:B------:R-:W-:-:S04]  /*0290*/  LOP3.LUT R3, R19, R2, RZ, 0x3c, !PT ;  /* 0x0000000213037212 */ /* 0x000fc800078e3cff */
[----:B------:R-:W-:-:S07]  /*02a0*/  ISETP.GE.AND P2, PT, R3, RZ, PT ;  /* 0x000000ff0300720c */ /* 0x000fce0003f46270 */
[----:B------:R-:W-:-:S06]  /*02b0*/  @P0 VIADD R5, R5, 0x1 ;  /* 0x0000000105050836 */ /* 0x000fcc0000000000 */
[----:B------:R-:W-:Y:S01]  /*02c0*/  @!P2 IMAD.MOV R5, RZ, RZ, -R5 ;  /* 0x000000ffff05a224 */ /* 0x000fe200078e0a05 */
[----:B------:R-:W-:-:S04]  /*02d0*/  @!P1 LOP3.LUT R5, RZ, R2, RZ, 0x33, !PT ;  /* 0x00000002ff059212 */ /* 0x000fc800078e33ff */
[----:B------:R-:W-:Y:S01]  /*02e0*/  IADD3 R18, PT, PT, -R5, RZ, RZ ;  /* 0x000000ff05127210 */ /* 0x000fe20007ffe1ff */
[----:B------:R-:W-:-:S04]  /*02f0*/  IMAD.MOV.U32 R17, RZ, RZ, R5 ;  /* 0x000000ffff117224 */ /* 0x000fc800078e0005 */
[----:B------:R-:W-:Y:S01]  /*0300*/  IMAD R18, R2, R18, R19 ;  /* 0x0000001202127224 */ /* 0x000fe200078e0213 */
[----:B------:R-:W-:Y:S06]  /*0310*/  BRA `(.L_x_191) ;  /* 0x0000000000f87947 */ /* 0x000fec0003800000 */
.L_x_355:
        /* <DEDUP_REMOVED lines=13> */
[----:B0-----:R-:W-:Y:S02]  /*03f0*/  HFMA2 R6, -RZ, RZ, 0, 0 ;  /* 0x00000000ff067431 */ /* 0x001fe400000001ff */
[----:B-1----:R-:W-:-:S04]  /*0400*/  IMAD.MOV R8, RZ, RZ, -R7 ;  /* 0x000000ffff087224 */ /* 0x002fc800078e0a07 */
        /* <DEDUP_REMOVED lines=12> */
[----:B------:R-:W-:Y:S02]  /*04d0*/  LOP3.LUT R4, R19, R2, RZ, 0x3c, !PT ;  /* 0x0000000213047212 */ /* 0x000fe400078e3cff */
[----:B0-----:R-:W-:Y:S02]  /*04e0*/  IADD3 R5, PT, PT, R6, 0xffffffe, RZ ;  /* 0x0ffffffe06057810 */ /* 0x001fe40007ffe0ff */
[----:B------:R-:W-:Y:S01]  /*04f0*/  ISETP.GE.AND P2, PT, R4, RZ, PT ;  /* 0x000000ff0400720c */ /* 0x000fe20003f46270 */
[----:B------:R-:W-:-:S03]  /*0500*/  IMAD.MOV R4, RZ, RZ, -R2 ;  /* 0x000000ffff047224 */ /* 0x000fc600078e0a02 */
[----:B------:R-:W0:Y:S03]  /*0510*/  F2I.FTZ.U32.TRUNC.NTZ R5, R5 ;  /* 0x0000000500057305 */ /* 0x000e26000021f000 */
[----:B------:R-:W-:-:S04]  /*0520*/  @P0 VIADD R7, R7, 0x1 ;  /* 0x0000000107070836 */ /* 0x000fc80000000000 */
[----:B------:R-:W-:-:S05]  /*0530*/  IMAD.MOV.U32 R16, RZ, RZ, R7 ;  /* 0x000000ffff107224 */ /* 0x000fca00078e0007 */
[----:B------:R-:W-:Y:S02]  /*0540*/  @!P2 IADD3 R16, PT, PT, -R16, RZ, RZ ;  /* 0x000000ff1010a210 */ /* 0x000fe40007ffe1ff */
[----:B------:R-:W-:Y:S01]  /*0550*/  @!P1 LOP3.LUT R16, RZ, R2, RZ, 0x33, !PT ;  /* 0x00000002ff109212 */ /* 0x000fe200078e33ff */
[----:B0-----:R-:W-:-:S04]  /*0560*/  IMAD.MOV R6, RZ, RZ, -R5 ;  /* 0x000000ffff067224 */ /* 0x001fc800078e0a05 */
[----:B------:R-:W-:Y:S01]  /*0570*/  IMAD R7, R16, R4, R19 ;  /* 0x0000000410077224 */ /* 0x000fe200078e0213 */
[----:B------:R-:W-:Y:S01]  /*0580*/  IABS R4, R18 ;  /* 0x0000001200047213 */ /* 0x000fe20000000000 */
[----:B------:R-:W-:-:S03]  /*0590*/  IMAD.MOV.U32 R2, RZ, RZ, R6 ;  /* 0x000000ffff027224 */ /* 0x000fc600078e0006 */
[----:B------:R-:W-:Y:S01]  /*05a0*/  IADD3 R8, PT, PT, RZ, -R4, RZ ;  /* 0x80000004ff087210 */ /* 0x000fe20007ffe0ff */
[----:B------:R-:W-:Y:S01]  /*05b0*/  IMAD R9, R2, R3, RZ ;  /* 0x0000000302097224 */ /* 0x000fe200078e02ff */
[----:B------:R-:W-:Y:S01]  /*05c0*/  IABS R6, R7 ;  /* 0x0000000700067213 */ /* 0x000fe20000000000 */
[----:B------:R-:W-:-:S04]  /*05d0*/  IMAD.MOV.U32 R4, RZ, RZ, RZ ;  /* 0x000000ffff047224 */ /* 0x000fc800078e00ff */
[----:B------:R-:W-:-:S04]  /*05e0*/  IMAD.HI.U32 R2, R5, R9, R4 ;  /* 0x0000000905027227 */ /* 0x000fc800078e0004 */
[----:B------:R-:W-:Y:S02]  /*05f0*/  IMAD.MOV.U32 R5, RZ, RZ, R6 ;  /* 0x000000ffff057224 */ /* 0x000fe400078e0006 */
[----:B------:R-:W-:Y:S02]  /*0600*/  IMAD.MOV.U32 R4, RZ, RZ, R8 ;  /* 0x000000ffff047224 */ /* 0x000fe400078e0008 */
        /* <DEDUP_REMOVED lines=14> */
[----:B------:R-:W-:-:S07]  /*06f0*/  IMAD R18, R18, R3, R7 ;  /* 0x0000000312127224 */ /* 0x000fce00078e0207 */
.L_x_191:
[----:B------:R-:W-:Y:S01]  /*0700*/  ISETP.GE.AND P0, PT, R0, 0x1, PT ;  /* 0x000000010000780c */ /* 0x000fe20003f06270 */
[----:B------:R-:W-:-:S12]  /*0710*/  IMAD.MOV.U32 R22, RZ, RZ, RZ ;  /* 0x000000ffff167224 */ /* 0x000fd800078e00ff */
[----:B------:R-:W-:Y:S05]  /*0720*/  @!P0 BRA `(.L_x_192) ;  /* 0x0000002400788947 */ /* 0x000fea0003800000 */
[C---:B------:R-:W-:Y:S01]  /*0730*/  ISETP.GE.U32.AND P0, PT, R0.reuse, 0x4, PT ;  /* 0x000000040000780c */ /* 0x040fe20003f06070 */
[----:B------:R-:W-:Y:S01]  /*0740*/  IMAD.MOV.U32 R22, RZ, RZ, RZ ;  /* 0x000000ffff167224 */ /* 0x000fe200078e00ff */
[----:B------:R-:W-:Y:S02]  /*0750*/  LOP3.LUT R11, R0, 0x3, RZ, 0xc0, !PT ;  /* 0x00000003000b7812 */ /* 0x000fe400078ec0ff */
[----:B------:R-:W-:-:S09]  /*0760*/  MOV R10, RZ ;  /* 0x000000ff000a7202 */ /* 0x000fd20000000f00 */
[----:B------:R-:W-:Y:S05]  /*0770*/  @!P0 BRA `(.L_x_193) ;  /* 0x00000014007c8947 */ /* 0x000fea0003800000 */
[----:B------:R-:W0:Y:S01]  /*0780*/  LDCU.128 UR4, c[0x0][0x3b0] ;  /* 0x00007600ff0477ac */ /* 0x000e220008000c00 */
[----:B------:R-:W-:Y:S01]  /*0790*/  LOP3.LUT R10, R0, 0x7ffffffc, RZ, 0xc0, !PT ;  /* 0x7ffffffc000a7812 */ /* 0x000fe200078ec0ff */
[----:B------:R-:W-:Y:S02]  /*07a0*/  IMAD.MOV.U32 R9, RZ, RZ, 0x8 ;  /* 0x00000008ff097424 */ /* 0x000fe400078e00ff */
[----:B------:R-:W-:Y:S01]  /*07b0*/  IMAD.MOV.U32 R8, RZ, RZ, 0x14 ;  /* 0x00000014ff087424 */ /* 0x000fe200078e00ff */
[----:B------:R-:W-:Y:S01]  /*07c0*/  IADD3 R7, PT, PT, -R10, RZ, RZ ;  /* 0x000000ff0a077210 */ /* 0x000fe20007ffe1ff */
[----:B------:R-:W-:Y:S01]  /*07d0*/  IMAD.MOV.U32 R22, RZ, RZ, RZ ;  /* 0x000000ffff167224 */ /* 0x000fe200078e00ff */
[----:B0-----:R-:W-:Y:S02]  /*07e0*/  UIADD3 UR6, UP0, UPT, UR6, 0x8, URZ ;  /* 0x0000000806067890 */ /* 0x001fe4000ff1e0ff */
[----:B------:R-:W-:Y:S02]  /*07f0*/  UIADD3 UR4, UP1, UPT, UR4, 0x8, URZ ;  /* 0x0000000804047890 */ /* 0x000fe4000ff3e0ff */
[----:B------:R-:W-:-:S02]  /*0800*/  UIADD3.X UR7, UPT, UPT, URZ, UR7, URZ, UP0, !UPT ;  /* 0x00000007ff077290 */ /* 0x000fc400087fe4ff */
[----:B------:R-:W-:Y:S01]  /*0810*/  UIADD3.X UR5, UPT, UPT, URZ, UR5, URZ, UP1, !UPT ;  /* 0x00000005ff057290 */ /* 0x000fe20008ffe4ff */
[----:B------:R-:W-:Y:S02]  /*0820*/  IMAD.U32 R12, RZ, RZ, UR6 ;  /* 0x00000006ff0c7e24 */ /* 0x000fe4000f8e00ff */
[----:B------:R-:W-:Y:S02]  /*0830*/  IMAD.U32 R20, RZ, RZ, UR4 ;  /* 0x00000004ff147e24 */ /* 0x000fe4000f8e00ff */
[----:B------:R-:W-:Y:S01]  /*0840*/  IMAD.U32 R13, RZ, RZ, UR7 ;  /* 0x00000007ff0d7e24 */ /* 0x000fe2000f8e00ff */
[----:B------:R-:W-:-:S07]  /*0850*/  MOV R25, UR5 ;  /* 0x0000000500197c02 */ /* 0x000fce0008000f00 */
.L_x_222:
        /* <DEDUP_REMOVED lines=9> */
[----:B------:R-:W-:Y:S01]  /*08f0*/  ISETP.EQ.AND P1, PT, R9, 0x1c, PT ;  /* 0x0000001c0900780c */ /* 0x000fe20003f22270 */
[----:B------:R-:W-:Y:S02]  /*0900*/  @P2 IMAD.MOV.U32 R0, RZ, RZ, R16 ;  /* 0x000000ffff002224 */ /* 0x000fe400078e0010 */
[----:B------:R-:W-:-:S08]  /*0910*/  @P3 MOV R0, R6 ;  /* 0x0000000600003202 */ /* 0x000fd00000000f00 */
        /* <DEDUP_REMOVED lines=8> */
[----:B------:R-:W-:Y:S01]  /*09a0*/  IMAD.MOV.U32 R14, RZ, RZ, R20 ;  /* 0x000000ffff0e7224 */ /* 0x000fe200078e0014 */
[----:B------:R-:W-:-:S12]  /*09b0*/  MOV R15, R25 ;  /* 0x00000019000f7202 */ /* 0x000fd80000000f00 */
        /* <DEDUP_REMOVED lines=14> */
[----:B------:R-:W-:Y:S05]  /*0aa0*/  CALL.REL.NOINC `($__internal_5_$__cuda_sm3x_div_rn_noftz_f32_slowpath) ;  /* 0x00000028000c7944 */ /* 0x000fea0003c00000 */
.L_x_197:
[----:B------:R-:W-:Y:S05]  /*0ab0*/  BSYNC.RECONVERGENT B3 ;  /* 0x0000000000037941 */ /* 0x000fea0003800200 */
.L_x_196:
[C---:B------:R-:W-:Y:S02]  /*0ac0*/  ISETP.EQ.AND P0, PT, R8.reuse, 0x8, PT ;  /* 0x000000080800780c */ /* 0x040fe40003f02270 */
[C---:B------:R-:W-:Y:S02]  /*0ad0*/  ISETP.EQ.AND P1, PT, R8.reuse, 0xc, PT ;  /* 0x0000000c0800780c */ /* 0x040fe40003f22270 */
[C---:B------:R-:W-:Y:S02]  /*0ae0*/  ISETP.EQ.AND P2, PT, R8.reuse, 0x10, PT ;  /* 0x000000100800780c */ /* 0x040fe40003f42270 */
[C---:B------:R-:W-:Y:S02]  /*0af0*/  ISETP.EQ.AND P3, PT, R8.reuse, 0x14, PT ;  /* 0x000000140800780c */ /* 0x040fe40003f62270 */
[C---:B------:R-:W-:Y:S02]  /*0b00*/  ISETP.EQ.AND P4, PT, R8.reuse, 0x18, PT ;  /* 0x000000180800780c */ /* 0x040fe40003f82270 */
[----:B------:R-:W-:-:S02]  /*0b10*/  ISETP.EQ.AND P5, PT, R8, 0x1c, PT ;  /* 0x0000001c0800780c */ /* 0x000fc40003fa2270 */
[-C--:B------:R-:W-:Y:S01]  /*0b20*/  MOV R25, R0.reuse ;  /* 0x0000000000197202 */ /* 0x080fe20000000f00 */
[--C-:B------:R-:W-:Y:S02]  /*0b30*/  @P0 IMAD.MOV.U32 R18, RZ, RZ, R0.reuse ;  /* 0x000000ffff120224 */ /* 0x100fe400078e0000 */
[--C-:B------:R-:W-:Y:S02]  /*0b40*/  @P1 IMAD.MOV.U32 R17, RZ, RZ, R0.reuse ;  /* 0x000000ffff111224 */ /* 0x100fe400078e0000 */
[----:B------:R-:W-:Y:S02]  /*0b50*/  @P2 MOV R16, R0 ;  /* 0x0000000000102202 */ /* 0x000fe40000000f00 */
[--C-:B------:R-:W-:Y:S02]  /*0b60*/  @P3 IMAD.MOV.U32 R6, RZ, RZ, R0.reuse ;  /* 0x000000ffff063224 */ /* 0x100fe400078e0000 */
[--C-:B------:R-:W-:Y:S02]  /*0b70*/  @P4 IMAD.MOV.U32 R5, RZ, RZ, R0.reuse ;  /* 0x000000ffff054224 */ /* 0x100fe400078e0000 */
[----:B------:R-:W-:Y:S01]  /*0b80*/  @P5 IMAD.MOV.U32 R4, RZ, RZ, R0 ;  /* 0x000000ffff045224 */ /* 0x000fe200078e0000 */
[----:B------:R-:W-:Y:S06]  /*0b90*/  BRA `(.L_x_198) ;  /* 0x0000000000787947 */ /* 0x000fec0003800000 */
.L_x_195:
        /* <DEDUP_REMOVED lines=16> */
.L_x_200:
[----:B------:R-:W-:Y:S05]  /*0ca0*/  BSYNC.RECONVERGENT B3 ;  /* 0x0000000000037941 */ /* 0x000fea0003800200 */
.L_x_199:
[C---:B------:R-:W-:Y:S01]  /*0cb0*/  ISETP.EQ.AND P0, PT, R8.reuse, 0x8, PT ;  /* 0x000000080800780c */ /* 0x040fe20003f02270 */
[----:B------:R-:W-:Y:S01]  /*0cc0*/  IMAD.MOV.U32 R25, RZ, RZ, R0 ;  /* 0x000000ffff197224 */ /* 0x000fe200078e0000 */
        /* <DEDUP_REMOVED lines=11> */
.L_x_198:
[----:B------:R-:W-:Y:S05]  /*0d80*/  BSYNC.RECONVERGENT B2 ;  /* 0x0000000000027941 */ /* 0x000fea0003800200 */
.L_x_194:
[----:B------:R-:W2:Y:S01]  /*0d90*/  LDG.E R23, desc[UR8][R12.64+-0x4] ;  /* 0xfffffc080c177981 */ /* 0x000ea2000c1e1900 */
[C---:B------:R-:W-:Y:S01]  /*0da0*/  ISETP.EQ.AND P0, PT, R9.reuse, 0x4, PT ;  /* 0x000000040900780c */ /* 0x040fe20003f02270 */
[----:B------:R-:W-:Y:S01]  /*0db0*/  BSSY.RECONVERGENT B2, `(.L_x_201) ;  /* 0x000004f000027945 */ /* 0x000fe20003800200 */
[----:B------:R-:W-:Y:S01]  /*0dc0*/  ISETP.EQ.AND P1, PT, R9, 0x8, PT ;  /* 0x000000080900780c */ /* 0x000fe20003f22270 */
[----:B------:R-:W-:Y:S01]  /*0dd0*/  FFMA R22, R25, R25, R22 ;  /* 0x0000001919167223 */ /* 0x000fe20000000016 */
        /* <DEDUP_REMOVED lines=33> */
.L_x_204:
[----:B------:R-:W-:Y:S05]  /*0ff0*/  BSYNC.RECONVERGENT B3 ;  /* 0x0000000000037941 */ /* 0x000fea0003800200 */
.L_x_203:
        /* <DEDUP_REMOVED lines=14> */
.L_x_202:
        /* <DEDUP_REMOVED lines=14> */
.L_x_207:
[----:B------:R-:W-:Y:S05]  /*11c0*/  BSYNC.RECONVERGENT B3 ;  /* 0x0000000000037941 */ /* 0x000fea0003800200 */
.L_x_206:
        /* <DEDUP_REMOVED lines=12> */
[----:B------:R-:W-:-:S07]  /*1290*/  @P5 IMAD.MOV.U32 R4, RZ, RZ, R0 ;  /* 0x000000ffff045224 */ /* 0x000fce00078e0000 */
.L_x_205:
[----:B------:R-:W-:Y:S05]  /*12a0*/  BSYNC.RECONVERGENT B2 ;  /* 0x0000000000027941 */ /* 0x000fea0003800200 */
.L_x_201:
[----:B------:R-:W2:Y:S01]  /*12b0*/  LDG.E R23, desc[UR8][R12.64] ;  /* 0x000000080c177981 */ /* 0x000ea2000c1e1900 */
[C---:B------:R-:W-:Y:S01]  /*12c0*/  ISETP.EQ.AND P0, PT, R9.reuse, RZ, PT ;  /* 0x000000ff0900720c */ /* 0x040fe20003f02270 */
        /* <DEDUP_REMOVED lines=35> */
[----:B------:R-:W-:Y:S05]  /*1500*/  CALL.REL.NOINC `($__internal_5_$__cuda_sm3x_div_rn_noftz_f32_slowpath) ;  /* 0x0000001c00747944 */ /* 0x000fea0003c00000 */
.L_x_211:
[----:B------:R-:W-:Y:S05]  /*1510*/  BSYNC.RECONVERGENT B3 ;  /* 0x0000000000037941 */ /* 0x000fea0003800200 */
.L_x_210:
[C---:B------:R-:W-:Y:S01]  /*1520*/  ISETP.EQ.AND P0, PT, R8.reuse, RZ, PT ;  /* 0x000000ff0800720c */ /* 0x040fe20003f02270 */
[----:B------:R-:W-:Y:S01]  /*1530*/  IMAD.MOV.U32 R25, RZ, RZ, R0 ;  /* 0x000000ffff197224 */ /* 0x000fe200078e0000 */
        /* <DEDUP_REMOVED lines=10> */
[----:B------:R-:W-:Y:S01]  /*15e0*/  @P5 IMAD.MOV.U32 R4, RZ, RZ, R0 ;  /* 0x000000ffff045224 */ /* 0x000fe200078e0000 */
[----:B------:R-:W-:Y:S06]  /*15f0*/  BRA `(.L_x_212) ;  /* 0x0000000000707947 */ /* 0x000fec0003800000 */
.L_x_209:
        /* <DEDUP_REMOVED lines=14> */
.L_x_214:
[----:B------:R-:W-:Y:S05]  /*16e0*/  BSYNC.RECONVERGENT B3 ;  /* 0x0000000000037941 */ /* 0x000fea0003800200 */
.L_x_213:
        /* <DEDUP_REMOVED lines=13> */
.L_x_212:
[----:B------:R-:W-:Y:S05]  /*17c0*/  BSYNC.RECONVERGENT B2 ;  /* 0x0000000000027941 */ /* 0x000fea0003800200 */
.L_x_208:
[----:B------:R-:W2:Y:S01]  /*17d0*/  LDG.E R23, desc[UR8][R12.64+0x4] ;  /* 0x000004080c177981 */ /* 0x000ea2000c1e1900 */
[C---:B------:R-:W-:Y:S01]  /*17e0*/  ISETP.EQ.AND P0, PT, R9.reuse, -0x4, PT ;  /* 0xfffffffc0900780c */ /* 0x040fe20003f02270 */
[----:B------:R-:W-:Y:S01]  /*17f0*/  BSSY.RECONVERGENT B2, `(.L_x_215) ;  /* 0x000004d000027945 */ /* 0x000fe20003800200 */
[----:B------:R-:W-:Y:S01]  /*1800*/  ISETP.EQ.AND P1, PT, R9, RZ, PT ;  /* 0x000000ff0900720c */ /* 0x000fe20003f22270 */
[----:B------:R-:W-:Y:S01]  /*1810*/  FFMA R22, R25, R25, R22 ;  /* 0x0000001919167223 */ /* 0x000fe20000000016 */
        /* <DEDUP_REMOVED lines=33> */
.L_x_218:
[----:B------:R-:W-:Y:S05]  /*1a30*/  BSYNC.RECONVERGENT B3 ;  /* 0x0000000000037941 */ /* 0x000fea0003800200 */
.L_x_217:
        /* <DEDUP_REMOVED lines=13> */
.L_x_216:
        /* <DEDUP_REMOVED lines=14> */
.L_x_221:
[----:B------:R-:W-:Y:S05]  /*1bf0*/  BSYNC.RECONVERGENT B3 ;  /* 0x0000000000037941 */ /* 0x000fea0003800200 */
.L_x_220:
        /* <DEDUP_REMOVED lines=12> */
.L_x_219:
[----:B------:R-:W-:Y:S05]  /*1cc0*/  BSYNC.RECONVERGENT B2 ;  /* 0x0000000000027941 */ /* 0x000fea0003800200 */
.L_x_215:
[----:B------:R-:W-:Y:S01]  /*1cd0*/  VIADD R7, R7, 0x4 ;  /* 0x0000000407077836 */ /* 0x000fe20000000000 */
[----:B------:R-:W-:Y:S01]  /*1ce0*/  IADD3 R12, P1, PT, R12, 0x10, RZ ;  /* 0x000000100c0c7810 */ /* 0x000fe20007f3e0ff */
[----:B------:R-:W-:Y:S01]  /*1cf0*/  FFMA R22, R0, R0, R22 ;  /* 0x0000000000167223 */ /* 0x000fe20000000016 */
[----:B------:R-:W-:Y:S01]  /*1d00*/  IADD3 R20, P2, PT, R14, 0x10, RZ ;  /* 0x000000100e147810 */ /* 0x000fe20007f5e0ff */
[----:B------:R-:W-:Y:S01]  /*1d10*/  VIADD R8, R8, 0x10 ;  /* 0x0000001008087836 */ /* 0x000fe20000000000 */
[----:B------:R-:W-:Y:S01]  /*1d20*/  ISETP.NE.AND P0, PT, R7, RZ, PT ;  /* 0x000000ff0700720c */ /* 0x000fe20003f05270 */
[----:B------:R-:W-:Y:S01]  /*1d30*/  IMAD.X R13, RZ, RZ, R13, P1 ;  /* 0x000000ffff0d7224 */ /* 0x000fe200008e060d */
[----:B------:R-:W-:Y:S01]  /*1d40*/  IADD3 R9, PT, PT, R9, 0x10, RZ ;  /* 0x0000001009097810 */ /* 0x000fe20007ffe0ff */
[----:B------:R-:W-:-:S10]  /*1d50*/  IMAD.X R25, RZ, RZ, R15, P2 ;  /* 0x000000ffff197224 */ /* 0x000fd400010e060f */
[----:B------:R-:W-:Y:S05]  /*1d60*/  @P0 BRA `(.L_x_222) ;  /* 0xffffffe800bc0947 */ /* 0x000fea000383ffff */
.L_x_193:
        /* <DEDUP_REMOVED lines=11> */
[C---:B------:R-:W-:Y:S01]  /*1e20*/  ISETP.EQ.AND P1, PT, R7.reuse, 0x4, PT ;  /* 0x000000040700780c */ /* 0x040fe20003f22270 */
[----:B-1----:R-:W-:Y:S01]  /*1e30*/  IMAD.WIDE.U32 R8, R10, 0x4, R8 ;  /* 0x000000040a087825 */ /* 0x002fe200078e0008 */
        /* <DEDUP_REMOVED lines=33> */
.L_x_227:
[----:B------:R-:W-:Y:S05]  /*2050*/  BSYNC.RECONVERGENT B3 ;  /* 0x0000000000037941 */ /* 0x000fea0003800200 */
.L_x_226:
[C---:B------:R-:W-:Y:S02]  /*2060*/  ISETP.EQ.AND P0, PT, R7.reuse, -0xc, PT ;  /* 0xfffffff40700780c */ /* 0x040fe40003f02270 */
[C---:B------:R-:W-:Y:S02]  /*2070*/  ISETP.EQ.AND P1, PT, R7.reuse, -0x8, PT ;  /* 0xfffffff80700780c */ /* 0x040fe40003f22270 */
[C---:B------:R-:W-:Y:S02]  /*2080*/  ISETP.EQ.AND P2, PT, R7.reuse, -0x4, PT ;  /* 0xfffffffc0700780c */ /* 0x040fe40003f42270 */
[C---:B------:R-:W-:Y:S02]  /*2090*/  ISETP.EQ.AND P3, PT, R7.reuse, RZ, PT ;  /* 0x000000ff0700720c */ /* 0x040fe40003f62270 */
[C---:B------:R-:W-:Y:S02]  /*20a0*/  ISETP.EQ.AND P4, PT, R7.reuse, 0x4, PT ;  /* 0x000000040700780c */ /* 0x040fe40003f82270 */
[----:B------:R-:W-:-:S03]  /*20b0*/  ISETP.EQ.AND P5, PT, R7, 0x8, PT ;  /* 0x000000080700780c */ /* 0x000fc60003fa2270 */
[-C--:B------:R-:W-:Y:S02]  /*20c0*/  @P0 MOV R18, R0.reuse ;  /* 0x0000000000120202 */ /* 0x080fe40000000f00 */
[--C-:B------:R-:W-:Y:S02]  /*20d0*/  @P1 IMAD.MOV.U32 R17, RZ, RZ, R0.reuse ;  /* 0x000000ffff111224 */ /* 0x100fe400078e0000 */
[--C-:B------:R-:W-:Y:S02]  /*20e0*/  @P2 IMAD.MOV.U32 R16, RZ, RZ, R0.reuse ;  /* 0x000000ffff102224 */ /* 0x100fe400078e0000 */
[----:B------:R-:W-:Y:S02]  /*20f0*/  @P3 MOV R6, R0 ;  /* 0x0000000000063202 */ /* 0x000fe40000000f00 */
[--C-:B------:R-:W-:Y:S02]  /*2100*/  @P4 IMAD.MOV.U32 R5, RZ, RZ, R0.reuse ;  /* 0x000000ffff054224 */ /* 0x100fe400078e0000 */
[----:B------:R-:W-:Y:S01]  /*2110*/  @P5 IMAD.MOV.U32 R4, RZ, RZ, R0 ;  /* 0x000000ffff045224 */ /* 0x000fe200078e0000 */
[----:B------:R-:W-:Y:S06]  /*2120*/  BRA `(.L_x_228) ;  /* 0x00000000006c7947 */ /* 0x000fec0003800000 */
.L_x_225:
        /* <DEDUP_REMOVED lines=14> */
.L_x_230:
[----:B------:R-:W-:Y:S05]  /*2210*/  BSYNC.RECONVERGENT B3 ;  /* 0x0000000000037941 */ /* 0x000fea0003800200 */
.L_x_229:
        /* <DEDUP_REMOVED lines=8> */
[-C--:B------:R-:W-:Y:S02]  /*22a0*/  @P2 MOV R16, R0.reuse ;  /* 0x0000000000102202 */ /* 0x080fe40000000f00 */
[--C-:B------:R-:W-:Y:S02]  /*22b0*/  @P3 IMAD.MOV.U32 R6, RZ, RZ, R0.reuse ;  /* 0x000000ffff063224 */ /* 0x100fe400078e0000 */
[----:B------:R-:W-:Y:S02]  /*22c0*/  @P4 IMAD.MOV.U32 R5, RZ, RZ, R0 ;  /* 0x000000ffff054224 */ /* 0x000fe400078e0000 */
[----:B------:R-:W-:-:S07]  /*22d0*/  @P5 MOV R4, R0 ;  /* 0x0000000000045202 */ /* 0x000fce0000000f00 */
.L_x_228:
[----:B------:R-:W-:Y:S05]  /*22e0*/  BSYNC.RECONVERGENT B2 ;  /* 0x0000000000027941 */ /* 0x000fea0003800200 */
.L_x_224:
[----:B------:R-:W2:Y:S01]  /*22f0*/  LDG.E R20, desc[UR8][R12.64+0x4] ;  /* 0x000004080c147981 */ /* 0x000ea2000c1e1900 */
[C---:B------:R-:W-:Y:S01]  /*2300*/  ISETP.EQ.AND P0, PT, R7.reuse, -0x4, PT ;  /* 0xfffffffc0700780c */ /* 0x040fe20003f02270 */
[----:B------:R-:W-:Y:S01]  /*2310*/  BSSY.RECONVERGENT B2, `(.L_x_231) ;  /* 0x000004d000027945 */ /* 0x000fe20003800200 */
[C---:B------:R-:W-:Y:S01]  /*2320*/  ISETP.EQ.AND P1, PT, R7.reuse, RZ, PT ;  /* 0x000000ff0700720c */ /* 0x040fe20003f22270 */
        /* <DEDUP_REMOVED lines=34> */
.L_x_234:
[----:B------:R-:W-:Y:S05]  /*2550*/  BSYNC.RECONVERGENT B3 ;  /* 0x0000000000037941 */ /* 0x000fea0003800200 */
.L_x_233:
[C---:B------:R-:W-:Y:S02]  /*2560*/  ISETP.EQ.AND P0, PT, R7.reuse, -0x10, PT ;  /* 0xfffffff00700780c */ /* 0x040fe40003f02270 */
[C---:B------:R-:W-:Y:S02]  /*2570*/  ISETP.EQ.AND P1, PT, R7.reuse, -0xc, PT ;  /* 0xfffffff40700780c */ /* 0x040fe40003f22270 */
[C---:B------:R-:W-:Y:S02]  /*2580*/  ISETP.EQ.AND P2, PT, R7.reuse, -0x8, PT ;  /* 0xfffffff80700780c */ /* 0x040fe40003f42270 */
[C---:B------:R-:W-:Y:S02]  /*2590*/  ISETP.EQ.AND P3, PT, R7.reuse, -0x4, PT ;  /* 0xfffffffc0700780c */ /* 0x040fe40003f62270 */
[C---:B------:R-:W-:Y:S02]  /*25a0*/  ISETP.EQ.AND P4, PT, R7.reuse, RZ, PT ;  /* 0x000000ff0700720c */ /* 0x040fe40003f82270 */
        /* <DEDUP_REMOVED lines=8> */
.L_x_232:
        /* <DEDUP_REMOVED lines=14> */
.L_x_237:
[----:B------:R-:W-:Y:S05]  /*2710*/  BSYNC.RECONVERGENT B3 ;  /* 0x0000000000037941 */ /* 0x000fea0003800200 */
.L_x_236:
        /* <DEDUP_REMOVED lines=8> */
[-C--:B------:R-:W-:Y:S02]  /*27a0*/  @P2 MOV R16, R0.reuse ;  /* 0x0000000000102202 */ /* 0x080fe40000000f00 */
[--C-:B------:R-:W-:Y:S02]  /*27b0*/  @P3 IMAD.MOV.U32 R6, RZ, RZ, R0.reuse ;  /* 0x000000ffff063224 */ /* 0x100fe400078e0000 */
[----:B------:R-:W-:Y:S02]  /*27c0*/  @P4 IMAD.MOV.U32 R5, RZ, RZ, R0 ;  /* 0x000000ffff054224 */ /* 0x000fe400078e0000 */
[----:B------:R-:W-:-:S07]  /*27d0*/  @P5 MOV R4, R0 ;  /* 0x0000000000045202 */ /* 0x000fce0000000f00 */
.L_x_235:
[----:B------:R-:W-:Y:S05]  /*27e0*/  BSYNC.RECONVERGENT B2 ;  /* 0x0000000000027941 */ /* 0x000fea0003800200 */
.L_x_231:
[----:B------:R-:W-:Y:S01]  /*27f0*/  FFMA R22, R0, R0, R22 ;  /* 0x0000000000167223 */ /* 0x000fe20000000016 */
[----:B------:R-:W-:-:S07]  /*2800*/  VIADD R10, R10, 0x2 ;  /* 0x000000020a0a7836 */ /* 0x000fce0000000000 */
.L_x_223:
        /* <DEDUP_REMOVED lines=14> */
[----:B------:R-:W-:Y:S02]  /*28f0*/  @P1 MOV R18, R17 ;  /* 0x0000001100121202 */ /* 0x000fe40000000f00 */
[----:B------:R-:W-:Y:S01]  /*2900*/  ISETP.EQ.AND P1, PT, R0, 0x14, PT ;  /* 0x000000140000780c */ /* 0x000fe20003f22270 */
[----:B------:R-:W-:-:S03]  /*2910*/  @P2 IMAD.MOV.U32 R18, RZ, RZ, R16 ;  /* 0x000000ffff122224 */ /* 0x000fc600078e0010 */
[----:B------:R-:W-:Y:S02]  /*2920*/  @P3 IMAD.MOV.U32 R18, RZ, RZ, R6 ;  /* 0x000000ffff123224 */ /* 0x000fe400078e0006 */
[----:B------:R-:W-:-:S07]  /*2930*/  @P0 MOV R18, R5 ;  /* 0x0000000500120202 */ /* 0x000fce0000000f00 */
        /* <DEDUP_REMOVED lines=26> */
.L_x_241:
[----:B------:R-:W-:Y:S05]  /*2ae0*/  BSYNC.RECONVERGENT B3 ;  /* 0x0000000000037941 */ /* 0x000fea0003800200 */
.L_x_240:
[----:B------:R-:W-:-:S05]  /*2af0*/  IMAD.SHL.U32 R10, R10, 0x4, RZ ;  /* 0x000000040a0a7824 */ /* 0x000fca00078e00ff */
[C---:B------:R-:W-:Y:S02]  /*2b00*/  ISETP.EQ.AND P0, PT, R10.reuse, RZ, PT ;  /* 0x000000ff0a00720c */ /* 0x040fe40003f02270 */
[C---:B------:R-:W-:Y:S02]  /*2b10*/  ISETP.EQ.AND P1, PT, R10.reuse, 0x4, PT ;  /* 0x000000040a00780c */ /* 0x040fe40003f22270 */
[----:B------:R-:W-:-:S09]  /*2b20*/  ISETP.EQ.AND P2, PT, R10, 0x8, PT ;  /* 0x000000080a00780c */ /* 0x000fd20003f42270 */
[--C-:B------:R-:W-:Y:S02]  /*2b30*/  @P0 IMAD.MOV.U32 R6, RZ, RZ, R0.reuse ;  /* 0x000000ffff060224 */ /* 0x100fe400078e0000 */
[----:B------:R-:W-:Y:S02]  /*2b40*/  @P1 MOV R5, R0 ;  /* 0x0000000000051202 */ /* 0x000fe40000000f00 */
[----:B------:R-:W-:Y:S01]  /*2b50*/  @P2 IMAD.MOV.U32 R4, RZ, RZ, R0 ;  /* 0x000000ffff042224 */ /* 0x000fe200078e0000 */
[----:B------:R-:W-:Y:S06]  /*2b60*/  BRA `(.L_x_242) ;  /* 0x0000000000607947 */ /* 0x000fec0003800000 */
.L_x_239:
        /* <DEDUP_REMOVED lines=16> */
.L_x_244:
[----:B------:R-:W-:Y:S05]  /*2c70*/  BSYNC.RECONVERGENT B3 ;  /* 0x0000000000037941 */ /* 0x000fea0003800200 */
.L_x_243:
[----:B------:R-:W-:-:S04]  /*2c80*/  SHF.L.U32 R10, R10, 0x2, RZ ;  /* 0x000000020a0a7819 */ /* 0x000fc800000006ff */
[C---:B------:R-:W-:Y:S02]  /*2c90*/  ISETP.EQ.AND P0, PT, R10.reuse, RZ, PT ;  /* 0x000000ff0a00720c */ /* 0x040fe40003f02270 */
[C---:B------:R-:W-:Y:S02]  /*2ca0*/  ISETP.EQ.AND P1, PT, R10.reuse, 0x4, PT ;  /* 0x000000040a00780c */ /* 0x040fe40003f22270 */
[----:B------:R-:W-:-:S09]  /*2cb0*/  ISETP.EQ.AND P2, PT, R10, 0x8, PT ;  /* 0x000000080a00780c */ /* 0x000fd20003f42270 */
[--C-:B------:R-:W-:Y:S02]  /*2cc0*/  @P0 IMAD.MOV.U32 R6, RZ, RZ, R0.reuse ;  /* 0x000000ffff060224 */ /* 0x100fe400078e0000 */
[----:B------:R-:W-:Y:S02]  /*2cd0*/  @P1 IMAD.MOV.U32 R5, RZ, RZ, R0 ;  /* 0x000000ffff051224 */ /* 0x000fe400078e0000 */
[----:B------:R-:W-:-:S07]  /*2ce0*/  @P2 MOV R4, R0 ;  /* 0x0000000000042202 */ /* 0x000fce0000000f00 */
.L_x_242:
[----:B------:R-:W-:Y:S05]  /*2cf0*/  BSYNC.RECONVERGENT B2 ;  /* 0x0000000000027941 */ /* 0x000fea0003800200 */
.L_x_238:
[----:B------:R-:W-:-:S07]  /*2d00*/  FFMA R22, R0, R0, R22 ;  /* 0x0000000000167223 */ /* 0x000fce0000000016 */
.L_x_192:
[----:B------:R-:W0:Y:S01]  /*2d10*/  LDC.64 R2, c[0x0][0x398] ;  /* 0x0000e600ff027b82 */ /* 0x000e220000000a00 */
[----:B------:R-:W1:Y:S01]  /*2d20*/  LDCU UR4, c[0x0][0x3a0] ;  /* 0x00007400ff0477ac */ /* 0x000e620008000800 */
[----:B------:R-:W-:Y:S02]  /*2d30*/  IMAD.MOV.U32 R10, RZ, RZ, 0x652b82fe ;  /* 0x652b82feff0a7424 */ /* 0x000fe400078e00ff */
[----:B------:R-:W-:Y:S01]  /*2d40*/  IMAD.MOV.U32 R11, RZ, RZ, 0x3ff71547 ;  /* 0x3ff71547ff0b7424 */ /* 0x000fe200078e00ff */
[----:B------:R-:W-:-:S03]  /*2d50*/  UMOV UR5, 0x3fe62e42 ;  /* 0x3fe62e4200057882 */ /* 0x000fc60000000000 */
[----:B------:R-:W2:Y:S08]  /*2d60*/  LDC R7, c[0x0][0x3a8] ;  /* 0x0000ea00ff077b82 */ /* 0x000eb00000000800 */
[----:B------:R-:W3:Y:S01]  /*2d70*/  LDC.64 R16, c[0x0][0x380] ;  /* 0x0000e000ff107b82 */ /* 0x000ee20000000a00 */
[----:B0-----:R-:W-:-:S06]  /*2d80*/  IMAD.WIDE R2, R19, 0x8, R2 ;  /* 0x0000000813027825 */ /* 0x001fcc00078e0202 */
[----:B------:R-:W5:Y:S01]  /*2d90*/  LDG.E.64 R2, desc[UR8][R2.64] ;  /* 0x0000000802027981 */ /* 0x000f62000c1e1b00 */
[----:B-1----:R-:W-:Y:S01]  /*2da0*/  FMUL R22, R22, UR4 ;  /* 0x0000000416167c20 */ /* 0x002fe20008400000 */
[----:B------:R-:W-:Y:S03]  /*2db0*/  BSSY.RECONVERGENT B0, `(.L_x_245) ;  /* 0x000003b000007945 */ /* 0x000fe60003800200 */
[----:B------:R-:W-:Y:S01]  /*2dc0*/  FMUL R22, R22, UR4 ;  /* 0x0000000416167c20 */ /* 0x000fe20008400000 */
[----:B------:R-:W-:-:S03]  /*2dd0*/  UMOV UR4, 0xfefa39ef ;  /* 0xfefa39ef00047882 */ /* 0x000fc60000000000 */
[----:B------:R-:W0:Y:S02]  /*2de0*/  F2F.F64.F32 R8, R22 ;  /* 0x0000001600087310 */ /* 0x000e240000201800 */
[----:B0-----:R-:W-:-:S08]  /*2df0*/  DMUL R8, R8, -0.5 ;  /* 0xbfe0000008087828 */ /* 0x001fd00000000000 */
[----:B------:R-:W-:Y:S02]  /*2e00*/  DFMA R10, R8, R10, 6.75539944105574400000e+15 ;  /* 0x43380000080a742b */ /* 0x000fe4000000000a */
[----:B------:R-:W-:-:S06]  /*2e10*/  FSETP.GEU.AND P0, PT, |R9|, 4.1917929649353027344, PT ;  /* 0x4086232b0900780b */ /* 0x000fcc0003f0e200 */
[----:B------:R-:W-:-:S08]  /*2e20*/  DADD R12, R10, -6.75539944105574400000e+15 ;  /* 0xc33800000a0c7429 */ /* 0x000fd00000000000 */
[----:B------:R-:W-:Y:S01]  /*2e30*/  DFMA R14, R12, -UR4, R8 ;  /* 0x800000040c0e7c2b */ /* 0x000fe20008000008 */
[----:B------:R-:W-:Y:S01]  /*2e40*/  UMOV UR4, 0x3b39803f ;  /* 0x3b39803f00047882 */ /* 0x000fe20000000000 */
[----:B------:R-:W-:-:S06]  /*2e50*/  UMOV UR5, 0x3c7abc9e ;  /* 0x3c7abc9e00057882 */ /* 0x000fcc0000000000 */
[----:B------:R-:W-:Y:S01]  /*2e60*/  DFMA R12, R12, -UR4, R14 ;  /* 0x800000040c0c7c2b */ /* 0x000fe2000800000e */
[----:B------:R-:W-:Y:S01]  /*2e70*/  UMOV UR4, 0x69ce2bdf ;  /* 0x69ce2bdf00047882 */ /* 0x000fe20000000000 */
[----:B------:R-:W-:Y:S01]  /*2e80*/  MOV R14, 0xfca213ea ;  /* 0xfca213ea000e7802 */ /* 0x000fe20000000f00 */
[----:B------:R-:W-:Y:S01]  /*2e90*/  IMAD.MOV.U32 R15, RZ, RZ, 0x3e928af3 ;  /* 0x3e928af3ff0f7424 */ /* 0x000fe200078e00ff */
[----:B------:R-:W-:-:S05]  /*2ea0*/  UMOV UR5, 0x3e5ade15 ;  /* 0x3e5ade1500057882 */ /* 0x000fca0000000000 */
[----:B------:R-:W-:Y:S01]  /*2eb0*/  DFMA R14, R12, UR4, R14 ;  /* 0x000000040c0e7c2b */ /* 0x000fe2000800000e */
[----:B------:R-:W-:Y:S01]  /*2ec0*/  UMOV UR4, 0x62401315 ;  /* 0x6240131500047882 */ /* 0x000fe20000000000 */
[----:B------:R-:W-:-:S06]  /*2ed0*/  UMOV UR5, 0x3ec71dee ;  /* 0x3ec71dee00057882 */ /* 0x000fcc0000000000 */
[----:B------:R-:W-:Y:S01]  /*2ee0*/  DFMA R14, R12, R14, UR4 ;  /* 0x000000040c0e7e2b */ /* 0x000fe2000800000e */
        /* <DEDUP_REMOVED lines=20> */
[----:B------:R-:W-:-:S08]  /*3030*/  DFMA R14, R12, R14, UR4 ;  /* 0x000000040c0e7e2b */ /* 0x000fd0000800000e */
[C---:B------:R-:W-:Y:S02]  /*3040*/  DFMA R20, R12.reuse, R14, 1 ;  /* 0x3ff000000c14742b */ /* 0x040fe4000000000e */
[----:B------:R-:W0:Y:S06]  /*3050*/  LDC.64 R14, c[0x0][0x388] ;  /* 0x0000e200ff0e7b82 */ /* 0x000e2c0000000a00 */
[----:B------:R-:W-:-:S10]  /*3060*/  DFMA R20, R12, R20, 1 ;  /* 0x3ff000000c14742b */ /* 0x000fd40000000014 */
[----:B------:R-:W-:Y:S01]  /*3070*/  IMAD R13, R10, 0x100000, R21 ;  /* 0x001000000a0d7824 */ /* 0x000fe200078e0215 */
[----:B------:R-:W-:Y:S01]  /*3080*/  MOV R12, R20 ;  /* 0x00000014000c7202 */ /* 0x000fe20000000f00 */
[----:B--23--:R-:W-:Y:S06]  /*3090*/  @!P0 BRA `(.L_x_246) ;  /* 0x0000000000308947 */ /* 0x00cfec0003800000 */
[----:B------:R-:W-:Y:S01]  /*30a0*/  FSETP.GEU.AND P1, PT, |R9|, 4.2275390625, PT ;  /* 0x408748000900780b */ /* 0x000fe20003f2e200 */
[C---:B------:R-:W-:Y:S02]  /*30b0*/  DADD R12, R8.reuse, +INF ;  /* 0x7ff00000080c7429 */ /* 0x040fe40000000000 */
[----:B------:R-:W-:-:S08]  /*30c0*/  DSETP.GEU.AND P0, PT, R8, RZ, PT ;  /* 0x000000ff0800722a */ /* 0x000fd00003f0e000 */
[----:B------:R-:W-:Y:S02]  /*30d0*/  FSEL R12, R12, RZ, P0 ;  /* 0x000000ff0c0c7208 */ /* 0x000fe40000000000 */
[----:B------:R-:W-:Y:S02]  /*30e0*/  @!P1 LEA.HI R0, R10, R10, RZ, 0x1 ;  /* 0x0000000a0a009211 */ /* 0x000fe400078f08ff */
[----:B------:R-:W-:Y:S02]  /*30f0*/  FSEL R13, R13, RZ, P0 ;  /* 0x000000ff0d0d7208 */ /* 0x000fe40000000000 */
[----:B------:R-:W-:-:S05]  /*3100*/  @!P1 SHF.R.S32.HI R9, RZ, 0x1, R0 ;  /* 0x00000001ff099819 */ /* 0x000fca0000011400 */
[----:B------:R-:W-:Y:S02]  /*3110*/  @!P1 IMAD.IADD R8, R10, 0x1, -R9 ;  /* 0x000000010a089824 */ /* 0x000fe400078e0a09 */
[----:B------:R-:W-:-:S03]  /*3120*/  @!P1 IMAD R21, R9, 0x100000, R21 ;  /* 0x0010000009159824 */ /* 0x000fc600078e0215 */
[----:B------:R-:W-:Y:S02]  /*3130*/  @!P1 LEA R9, R8, 0x3ff00000, 0x14 ;  /* 0x3ff0000008099811 */ /* 0x000fe400078ea0ff */
[----:B------:R-:W-:-:S06]  /*3140*/  @!P1 MOV R8, RZ ;  /* 0x000000ff00089202 */ /* 0x000fcc0000000f00 */
[----:B------:R-:W-:-:S11]  /*3150*/  @!P1 DMUL R12, R20, R8 ;  /* 0x00000008140c9228 */ /* 0x000fd60000000000 */
.L_x_246:
[----:B------:R-:W-:Y:S05]  /*3160*/  BSYNC.RECONVERGENT B0 ;  /* 0x0000000000007941 */ /* 0x000fea0003800200 */
.L_x_245:
[----:B------:R-:W1:Y:S01]  /*3170*/  F2F.F32.F64 R12, R12 ;  /* 0x0000000c000c7310 */ /* 0x000e620000301000 */
[----:B------:R-:W-:Y:S01]  /*3180*/  ISETP.NE.AND P0, PT, R7, 0x3, PT ;  /* 0x000000030700780c */ /* 0x000fe20003f05270 */
[CC--:B-----5:R-:W-:Y:S01]  /*3190*/  FMUL R7, R3.reuse, R6.reuse ;  /* 0x0000000603077220 */ /* 0x0e0fe20000400000 */
[C---:B------:R-:W-:Y:S01]  /*31a0*/  FMUL R9, R2.reuse, -R6 ;  /* 0x8000000602097220 */ /* 0x040fe20000400000 */
[-C--:B------:R-:W-:Y:S01]  /*31b0*/  FMUL R11, R3, R5.reuse ;  /* 0x00000005030b7220 */ /* 0x080fe20000400000 */
[----:B------:R-:W-:Y:S01]  /*31c0*/  FMUL R5, R2, -R5 ;  /* 0x8000000502057220 */ /* 0x000fe20000400000 */
[----:B------:R-:W-:-:S04]  /*31d0*/  IMAD.WIDE R16, R19, 0x8, R16 ;  /* 0x0000000813107825 */ /* 0x000fc800078e0210 */
[----:B0-----:R-:W-:-:S04]  /*31e0*/  IMAD.WIDE R14, R19, 0x8, R14 ;  /* 0x00000008130e7825 */ /* 0x001fc800078e020e */
[C---:B-1----:R-:W-:Y:S01]  /*31f0*/  FMUL R6, R12.reuse, R7 ;  /* 0x000000070c067220 */ /* 0x042fe20000400000 */
[C---:B------:R-:W-:Y:S01]  /*3200*/  FMUL R7, R12.reuse, R9 ;  /* 0x000000090c077220 */ /* 0x040fe20000400000 */
[C---:B------:R-:W-:Y:S01]  /*3210*/  FMUL R8, R12.reuse, R11 ;  /* 0x0000000b0c087220 */ /* 0x040fe20000400000 */
[----:B------:R-:W-:-:S03]  /*3220*/  FMUL R9, R12, R5 ;  /* 0x000000050c097220 */ /* 0x000fc60000400000 */
[----:B------:R0:W-:Y:S04]  /*3230*/  STG.E.64 desc[UR8][R16.64], R6 ;  /* 0x0000000610007986 */ /* 0x0001e8000c101b08 */
[----:B------:R0:W-:Y:S01]  /*3240*/  STG.E.64 desc[UR8][R14.64], R8 ;  /* 0x000000080e007986 */ /* 0x0001e2000c101b08 */
[----:B------:R-:W-:Y:S05]  /*3250*/  @P0 EXIT ;  /* 0x000000000000094d */ /* 0x000fea0003800000 */
[----:B0-----:R-:W0:Y:S01]  /*3260*/  LDC.64 R6, c[0x0][0x390] ;  /* 0x0000e400ff067b82 */ /* 0x001e220000000a00 */
[-C--:B------:R-:W-:Y:S01]  /*3270*/  FMUL R5, R3, R4.reuse ;  /* 0x0000000403057220 */ /* 0x080fe20000400000 */
[----:B------:R-:W-:-:S03]  /*3280*/  FMUL R9, R2, -R4 ;  /* 0x8000000402097220 */ /* 0x000fc60000400000 */
[C---:B------:R-:W-:Y:S01]  /*3290*/  FMUL R4, R12.reuse, R5 ;  /* 0x000000050c047220 */ /* 0x040fe20000400000 */
[----:B------:R-:W-:Y:S01]  /*32a0*/  FMUL R5, R12, R9 ;  /* 0x000000090c057220 */ /* 0x000fe20000400000 */
[----:B0-----:R-:W-:-:S05]  /*32b0*/  IMAD.WIDE R2, R19, 0x8, R6 ;  /* 0x0000000813027825 */ /* 0x001fca00078e0206 */
[----:B------:R-:W-:Y:S01]  /*32c0*/  STG.E.64 desc[UR8][R2.64], R4 ;  /* 0x0000000402007986 */ /* 0x000fe2000c101b08 */
[----:B------:R-:W-:Y:S05]  /*32d0*/  EXIT ;  /* 0x000000000000794d */ /* 0x000fea0003800000 */
        .weak           $__internal_5_$__cuda_sm3x_div_rn_noftz_f32_slowpath
        .type           $__internal_5_$__cuda_sm3x_div_rn_noftz_f32_slowpath,@function
        .size           $__internal_5_$__cuda_sm3x_div_rn_noftz_f32_slowpath,(.L_x_374 - $__internal_5_$__cuda_sm3x_div_rn_noftz_f32_slowpath)
$__internal_5_$__cuda_sm3x_div_rn_noftz_f32_slowpath:
        /* <DEDUP_REMOVED lines=32> */
[----:B------:R-:W-:-:S03]  /*34e0*/  @!P1 FFMA R0, R0, 1.84467440737095516160e+19, RZ ;  /* 0x5f80000000009823 */ /* 0x000fc600000000ff */
[----:B------:R-:W-:-:S07]  /*34f0*/  @!P1 IADD3 R21, PT, PT, R21, 0x40, RZ ;  /* 0x0000004015159810 */ /* 0x000fce0007ffe0ff */
.L_x_248:
[----:B------:R-:W-:Y:S01]  /*3500*/  LEA R25, R2, 0xc0800000, 0x17 ;  /* 0xc080000002197811 */ /* 0x000fe200078eb8ff */
[----:B------:R-:W-:Y:S01]  /*3510*/  VIADD R23, R23, 0xffffff81 ;  /* 0xffffff8117177836 */ /* 0x000fe20000000000 */
[----:B------:R-:W-:Y:S03]  /*3520*/  BSSY.RECONVERGENT B1, `(.L_x_253) ;  /* 0x0000035000017945 */ /* 0x000fe60003800200 */
[----:B------:R-:W-:Y:S02]  /*3530*/  IMAD.IADD R26, R0, 0x1, -R25 ;  /* 0x00000001001a7824 */ /* 0x000fe400078e0a19 */
[C---:B------:R-:W-:Y:S02]  /*3540*/  IMAD R0, R23.reuse, -0x800000, R3 ;  /* 0xff80000017007824 */ /* 0x040fe400078e0203 */
        /* <DEDUP_REMOVED lines=25> */
[C---:B------:R-:W-:Y:S01]  /*36e0*/  IADD3 R23, PT, PT, R2.reuse, 0x20, RZ ;  /* 0x0000002002177810 */ /* 0x040fe20007ffe0ff */
[CCC-:B------:R-:W-:Y:S01]  /*36f0*/  FFMA.RP R21, R27.reuse, R25.reuse, R24.reuse ;  /* 0x000000191b157223 */ /* 0x1c0fe20000008018 */
[----:B------:R-:W-:Y:S01]  /*3700*/  FFMA.RM R24, R27, R25, R24 ;  /* 0x000000191b187223 */ /* 0x000fe20000004018 */
        /* <DEDUP_REMOVED lines=18> */
.L_x_255:
[----:B------:R-:W-:-:S04]  /*3830*/  LOP3.LUT R0, R0, 0x80000000, RZ, 0xc0, !PT ;  /* 0x8000000000007812 */ /* 0x000fc800078ec0ff */
[----:B------:R-:W-:Y:S01]  /*3840*/  LOP3.LUT R0, R0, 0x7f800000, RZ, 0xfc, !PT ;  /* 0x7f80000000007812 */ /* 0x000fe200078efcff */
[----:B------:R-:W-:Y:S06]  /*3850*/  BRA `(.L_x_256) ;  /* 0x0000000000047947 */ /* 0x000fec0003800000 */
.L_x_254:
[----:B------:R-:W-:-:S07]  /*3860*/  LEA R0, R21, R0, 0x17 ;  /* 0x0000000015007211 */ /* 0x000fce00078eb8ff */
.L_x_256:
[----:B------:R-:W-:Y:S05]  /*3870*/  BSYNC.RECONVERGENT B1 ;  /* 0x0000000000017941 */ /* 0x000fea0003800200 */
.L_x_253:
[----:B------:R-:W-:Y:S05]  /*3880*/  BRA `(.L_x_257) ;  /* 0x0000000000207947 */ /* 0x000fea0003800000 */
.L_x_252:
[----:B------:R-:W-:-:S04]  /*3890*/  LOP3.LUT R0, R0, 0x80000000, R3, 0x48, !PT ;  /* 0x8000000000007812 */ /* 0x000fc800078e4803 */
[----:B------:R-:W-:Y:S01]  /*38a0*/  LOP3.LUT R0, R0, 0x7f800000, RZ, 0xfc, !PT ;  /* 0x7f80000000007812 */ /* 0x000fe200078efcff */
[----:B------:R-:W-:Y:S06]  /*38b0*/  BRA `(.L_x_257) ;  /* 0x0000000000147947 */ /* 0x000fec0003800000 */
.L_x_251:
[----:B------:R-:W-:Y:S01]  /*38c0*/  LOP3.LUT R0, R0, 0x80000000, R3, 0x48, !PT ;  /* 0x8000000000007812 */ /* 0x000fe200078e4803 */
[----:B------:R-:W-:Y:S06]  /*38d0*/  BRA `(.L_x_257) ;  /* 0x00000000000c7947 */ /* 0x000fec0003800000 */
.L_x_250:
[----:B------:R-:W0:Y:S01]  /*38e0*/  MUFU.RSQ R0, -QNAN ;  /* 0xffc0000000007908 */ /* 0x000e220000001400 */
[----:B------:R-:W-:Y:S05]  /*38f0*/  BRA `(.L_x_257) ;  /* 0x0000000000047947 */ /* 0x000fea0003800000 */
.L_x_249:
[----:B------:R-:W-:-:S07]  /*3900*/  FADD.FTZ R0, R3, R0 ;  /* 0x0000000003007221 */ /* 0x000fce0000010000 */
.L_x_257:
[----:B------:R-:W-:Y:S05]  /*3910*/  BSYNC.RECONVERGENT B0 ;  /* 0x0000000000007941 */ /* 0x000fea0003800200 */
.L_x_247:
[----:B------:R-:W-:-:S04]  /*3920*/  IMAD.MOV.U32 R21, RZ, RZ, 0x0 ;  /* 0x00000000ff157424 */ /* 0x000fc800078e00ff */
[----:B0-----:R-:W-:Y:S05]  /*3930*/  RET.REL.NODEC R20 `(_Z22d_prepareElectricFieldP6float2S0_S0_S0_fiiPKfPKi) ;  /* 0xffffffc414b07950 */ /* 0x001fea0003c3ffff */
.L_x_258:
        /* <DEDUP_REMOVED lines=12> */
.L_x_374:


//--------------------- .text._Z31d_prepareElectrostaticPotentialP6float2S0_ffiiPKfPKi --------------------------
	.section	.text._Z31d_prepareElectrostaticPotentialP6float2S0_ffiiPKfPKi,"ax",@progbits
	.align	128
        .global         _Z31d_prepareElectrostaticPotentialP6float2S0_ffiiPKfPKi
        .type           _Z31d_prepareElectrostaticPotentialP6float2S0_ffiiPKfPKi,@function
        .size           _Z31d_prepareElectrostaticPotentialP6float2S0_ffiiPKfPKi,(.L_x_375 - _Z31d_prepareElectrostaticPotentialP6float2S0_ffiiPKfPKi)
        .other          _Z31d_prepareElectrostaticPotentialP6float2S0_ffiiPKfPKi,@"STO_CUDA_ENTRY STV_DEFAULT"
_Z31d_prepareElectrostaticPotentialP6float2S0_ffiiPKfPKi:
.text._Z31d_prepareElectrostaticPotentialP6float2S0_ffiiPKfPKi:
        /* <DEDUP_REMOVED lines=15> */
.L_x_357:
[----:B-1----:R-:W-:Y:S05]  /*00f0*/  BRX R4 -0x100                                                                 (*"BRANCH_TARGETS .L_x_358,.L_x_359,.L_x_360"*) ;  /* 0xfffffffc04c07949 */ /* 0x002fea000383ffff */
.L_x_360:
[----:B------:R-:W-:-:S13]  /*0100*/  ISETP.NE.AND P0, PT, R0, 0x1, PT ;  /* 0x000000010000780c */ /* 0x000fda0003f05270 */
[----:B------:R-:W-:Y:S05]  /*0110*/  @P0 BRA `(.L_x_259) ;  /* 0x0000000400680947 */ /* 0x000fea0003800000 */
[----:B------:R-:W-:Y:S01]  /*0120*/  MOV R7, R2 ;  /* 0x0000000200077202 */ /* 0x000fe20000000f00 */
[----:B------:R-:W-:Y:S06]  /*0130*/  BRA `(.L_x_259) ;  /* 0x0000000400607947 */ /* 0x000fec0003800000 */
.L_x_358:
[----:B------:R-:W0:Y:S02]  /*0140*/  LDC.64 R4, c[0x0][0x3a8] ;  /* 0x0000ea00ff047b82 */ /* 0x000e240000000a00 */
[----:B0-----:R0:W2:Y:S02]  /*0150*/  LDG.E R5, desc[UR8][R4.64] ;  /* 0x0000000804057981 */ /* 0x0010a4000c1e1900 */
[----:B0-----:R-:W-:Y:S02]  /*0160*/  IABS R4, R2 ;  /* 0x0000000200047213 */ /* 0x001fe40000000000 */
[-C--:B--2---:R-:W-:Y:S02]  /*0170*/  IABS R8, R5.reuse ;  /* 0x0000000500087213 */ /* 0x084fe40000000000 */
[----:B------:R-:W-:Y:S02]  /*0180*/  IABS R10, R5 ;  /* 0x00000005000a7213 */ /* 0x000fe40000000000 */
[----:B------:R-:W0:Y:S08]  /*0190*/  I2F.RP R3, R8 ;  /* 0x0000000800037306 */ /* 0x000e300000209400 */
[----:B0-----:R-:W0:Y:S02]  /*01a0*/  MUFU.RCP R3, R3 ;  /* 0x0000000300037308 */ /* 0x001e240000001000 */
[----:B0-----:R-:W-:-:S02]  /*01b0*/  VIADD R6, R3, 0xffffffe ;  /* 0x0ffffffe03067836 */ /* 0x001fc40000000000 */
[----:B------:R-:W-:-:S04]  /*01c0*/  IMAD.MOV R3, RZ, RZ, -R10 ;  /* 0x000000ffff037224 */ /* 0x000fc800078e0a0a */
[----:B------:R0:W1:Y:S02]  /*01d0*/  F2I.FTZ.U32.TRUNC.NTZ R7, R6 ;  /* 0x0000000600077305 */ /* 0x000064000021f000 */
[----:B0-----:R-:W-:Y:S02]  /*01e0*/  HFMA2 R6, -RZ, RZ, 0, 0 ;  /* 0x00000000ff067431 */ /* 0x001fe400000001ff */
[----:B-1----:R-:W-:-:S04]  /*01f0*/  IMAD.MOV R9, RZ, RZ, -R7 ;  /* 0x000000ffff097224 */ /* 0x002fc800078e0a07 */
[----:B------:R-:W-:-:S04]  /*0200*/  IMAD R9, R9, R8, RZ ;  /* 0x0000000809097224 */ /* 0x000fc800078e02ff */
[----:B------:R-:W-:-:S06]  /*0210*/  IMAD.HI.U32 R7, R7, R9, R6 ;  /* 0x0000000907077227 */ /* 0x000fcc00078e0006 */
        /* <DEDUP_REMOVED lines=16> */
.L_x_359:
[----:B------:R-:W0:Y:S02]  /*0320*/  LDC.64 R4, c[0x0][0x3a8] ;  /* 0x0000ea00ff047b82 */ /* 0x000e240000000a00 */
[----:B0-----:R-:W2:Y:S04]  /*0330*/  LDG.E R6, desc[UR8][R4.64+0x4] ;  /* 0x0000040804067981 */ /* 0x001ea8000c1e1900 */
[----:B------:R-:W2:Y:S01]  /*0340*/  LDG.E R7, desc[UR8][R4.64] ;  /* 0x0000000804077981 */ /* 0x000ea2000c1e1900 */
[----:B------:R-:W-:Y:S01]  /*0350*/  IABS R12, R2 ;  /* 0x00000002000c7213 */ /* 0x000fe20000000000 */
[----:B--2---:R-:W-:Y:S01]  /*0360*/  IMAD R3, R7, R6, RZ ;  /* 0x0000000607037224 */ /* 0x004fe200078e02ff */
[----:B------:R-:W-:-:S04]  /*0370*/  IABS R4, R7 ;  /* 0x0000000700047213 */ /* 0x000fc80000000000 */
[----:B------:R-:W-:-:S04]  /*0380*/  IABS R10, R3 ;  /* 0x00000003000a7213 */ /* 0x000fc80000000000 */
[----:B------:R-:W0:Y:S08]  /*0390*/  I2F.RP R6, R10 ;  /* 0x0000000a00067306 */ /* 0x000e300000209400 */
[----:B0-----:R-:W0:Y:S02]  /*03a0*/  MUFU.RCP R6, R6 ;  /* 0x0000000600067308 */ /* 0x001e240000001000 */
[----:B0-----:R-:W-:-:S06]  /*03b0*/  IADD3 R8, PT, PT, R6, 0xffffffe, RZ ;  /* 0x0ffffffe06087810 */ /* 0x001fcc0007ffe0ff */
[----:B------:R0:W1:Y:S02]  /*03c0*/  F2I.FTZ.U32.TRUNC.NTZ R9, R8 ;  /* 0x0000000800097305 */ /* 0x000064000021f000 */
[----:B0-----:R-:W-:Y:S02]  /*03d0*/  HFMA2 R8, -RZ, RZ, 0, 0 ;  /* 0x00000000ff087431 */ /* 0x001fe400000001ff */
[----:B-1----:R-:W-:-:S04]  /*03e0*/  IMAD.MOV R11, RZ, RZ, -R9 ;  /* 0x000000ffff0b7224 */ /* 0x002fc800078e0a09 */
[----:B------:R-:W-:Y:S01]  /*03f0*/  IMAD R5, R11, R10, RZ ;  /* 0x0000000a0b057224 */ /* 0x000fe200078e02ff */
[----:B------:R-:W-:-:S03]  /*0400*/  IABS R11, R3 ;  /* 0x00000003000b7213 */ /* 0x000fc60000000000 */
[----:B------:R-:W-:Y:S02]  /*0410*/  IMAD.HI.U32 R9, R9, R5, R8 ;  /* 0x0000000509097227 */ /* 0x000fe400078e0008 */
[----:B------:R-:W0:Y:S02]  /*0420*/  I2F.RP R8, R4 ;  /* 0x0000000400087306 */ /* 0x000e240000209400 */
[----:B------:R-:W-:Y:S02]  /*0430*/  IMAD.MOV R6, RZ, RZ, -R11 ;  /* 0x000000ffff067224 */ /* 0x000fe400078e0a0b */
[----:B------:R-:W-:-:S04]  /*0440*/  IMAD.HI.U32 R9, R9, R12, RZ ;  /* 0x0000000c09097227 */ /* 0x000fc800078e00ff */
[----:B------:R-:W-:-:S05]  /*0450*/  IMAD R5, R9, R6, R12 ;  /* 0x0000000609057224 */ /* 0x000fca00078e020c */
[----:B------:R-:W-:Y:S01]  /*0460*/  ISETP.GT.U32.AND P2, PT, R10, R5, PT ;  /* 0x000000050a00720c */ /* 0x000fe20003f44070 */
[----:B0-----:R-:W0:-:S12]  /*0470*/  MUFU.RCP R8, R8 ;  /* 0x0000000800087308 */ /* 0x001e180000001000 */
[-C--:B------:R-:W-:Y:S02]  /*0480*/  @!P2 IADD3 R5, PT, PT, R5, -R10.reuse, RZ ;  /* 0x8000000a0505a210 */ /* 0x080fe40007ffe0ff */
[----:B------:R-:W-:Y:S02]  /*0490*/  @!P2 IADD3 R9, PT, PT, R9, 0x1, RZ ;  /* 0x000000010909a810 */ /* 0x000fe40007ffe0ff */
[----:B------:R-:W-:Y:S01]  /*04a0*/  ISETP.GE.U32.AND P0, PT, R5, R10, PT ;  /* 0x0000000a0500720c */ /* 0x000fe20003f06070 */
[----:B0-----:R-:W-:Y:S01]  /*04b0*/  VIADD R10, R8, 0xffffffe ;  /* 0x0ffffffe080a7836 */ /* 0x001fe20000000000 */
[----:B------:R-:W-:Y:S02]  /*04c0*/  LOP3.LUT R5, R2, R3, RZ, 0x3c, !PT ;  /* 0x0000000302057212 */ /* 0x000fe400078e3cff */
[----:B------:R-:W-:Y:S01]  /*04d0*/  ISETP.NE.AND P2, PT, R3, RZ, PT ;  /* 0x000000ff0300720c */ /* 0x000fe20003f45270 */
[----:B------:R0:W1:Y:S01]  /*04e0*/  F2I.FTZ.U32.TRUNC.NTZ R11, R10 ;  /* 0x0000000a000b7305 */ /* 0x000062000021f000 */
[----:B------:R-:W-:Y:S01]  /*04f0*/  ISETP.GE.AND P1, PT, R5, RZ, PT ;  /* 0x000000ff0500720c */ /* 0x000fe20003f26270 */
[----:B------:R-:W-:-:S06]  /*0500*/  IMAD.MOV R5, RZ, RZ, -R3 ;  /* 0x000000ffff057224 */ /* 0x000fcc00078e0a03 */
[----:B------:R-:W-:Y:S02]  /*0510*/  @P0 VIADD R9, R9, 0x1 ;  /* 0x0000000109090836 */ /* 0x000fe40000000000 */
[----:B0-----:R-:W-:-:S04]  /*0520*/  IMAD.MOV.U32 R10, RZ, RZ, RZ ;  /* 0x000000ffff0a7224 */ /* 0x001fc800078e00ff */
[----:B------:R-:W-:Y:S02]  /*0530*/  @!P1 IADD3 R9, PT, PT, -R9, RZ, RZ ;  /* 0x000000ff09099210 */ /* 0x000fe40007ffe1ff */
[----:B-1----:R-:W-:Y:S02]  /*0540*/  IADD3 R6, PT, PT, RZ, -R11, RZ ;  /* 0x8000000bff067210 */ /* 0x002fe40007ffe0ff */
[----:B------:R-:W-:-:S03]  /*0550*/  @!P2 LOP3.LUT R9, RZ, R3, RZ, 0x33, !PT ;  /* 0x00000003ff09a212 */ /* 0x000fc600078e33ff */
[----:B------:R-:W-:Y:S02]  /*0560*/  IMAD.MOV.U32 R3, RZ, RZ, R6 ;  /* 0x000000ffff037224 */ /* 0x000fe400078e0006 */
[----:B------:R-:W-:Y:S01]  /*0570*/  IMAD R12, R9, R5, R2 ;  /* 0x00000005090c7224 */ /* 0x000fe200078e0202 */
[----:B------:R-:W-:Y:S01]  /*0580*/  IABS R5, R7 ;  /* 0x0000000700057213 */ /* 0x000fe20000000000 */
[----:B------:R-:W-:-:S03]  /*0590*/  IMAD R3, R3, R4, RZ ;  /* 0x0000000403037224 */ /* 0x000fc600078e02ff */
[----:B------:R-:W-:Y:S01]  /*05a0*/  IABS R6, R12 ;  /* 0x0000000c00067213 */ /* 0x000fe20000000000 */
[----:B------:R-:W-:Y:S01]  /*05b0*/  IMAD.HI.U32 R3, R11, R3, R10 ;  /* 0x000000030b037227 */ /* 0x000fe200078e000a */
[----:B------:R-:W-:-:S05]  /*05c0*/  IADD3 R5, PT, PT, RZ, -R5, RZ ;  /* 0x80000005ff057210 */ /* 0x000fca0007ffe0ff */
        /* <DEDUP_REMOVED lines=9> */
[----:B------:R-:W-:-:S06]  /*0660*/  @P1 IADD3 R3, PT, PT, R3, 0x1, RZ ;  /* 0x0000000103031810 */ /* 0x000fcc0007ffe0ff */
[----:B------:R-:W-:Y:S01]  /*0670*/  @!P0 IMAD.MOV R3, RZ, RZ, -R3 ;  /* 0x000000ffff038224 */ /* 0x000fe200078e0a03 */
[----:B------:R-:W-:-:S04]  /*0680*/  @!P2 LOP3.LUT R3, RZ, R7, RZ, 0x33, !PT ;  /* 0x00000007ff03a212 */ /* 0x000fc800078e33ff */
[----:B------:R-:W-:Y:S01]  /*0690*/  IADD3 R4, PT, PT, -R3, RZ, RZ ;  /* 0x000000ff03047210 */ /* 0x000fe20007ffe1ff */
[----:B------:R-:W-:-:S04]  /*06a0*/  IMAD.MOV.U32 R8, RZ, RZ, R3 ;  /* 0x000000ffff087224 */ /* 0x000fc800078e0003 */
[----:B------:R-:W-:-:S07]  /*06b0*/  IMAD R7, R7, R4, R12 ;  /* 0x0000000407077224 */ /* 0x000fce00078e020c */
.L_x_259:
[----:B------:R-:W-:Y:S02]  /*06c0*/  ISETP.GE.AND P0, PT, R0, 0x1, PT ;  /* 0x000000010000780c */ /* 0x000fe40003f06270 */
[----:B------:R-:W-:-:S11]  /*06d0*/  MOV R11, RZ ;  /* 0x000000ff000b7202 */ /* 0x000fd60000000f00 */
[----:B------:R-:W-:Y:S05]  /*06e0*/  @!P0 BRA `(.L_x_260) ;  /* 0x0000001800388947 */ /* 0x000fea0003800000 */
[C---:B------:R-:W-:Y:S02]  /*06f0*/  ISETP.GE.U32.AND P0, PT, R0.reuse, 0x4, PT ;  /* 0x000000040000780c */ /* 0x040fe40003f06070 */
[----:B------:R-:W-:Y:S02]  /*0700*/  CS2R R10, SRZ ;  /* 0x00000000000a7805 */ /* 0x000fe4000001ff00 */
[----:B------:R-:W-:-:S09]  /*0710*/  LOP3.LUT R19, R0, 0x3, RZ, 0xc0, !PT ;  /* 0x0000000300137812 */ /* 0x000fd200078ec0ff */
[----:B------:R-:W-:Y:S05]  /*0720*/  @!P0 BRA `(.L_x_261) ;  /* 0x0000000c007c8947 */ /* 0x000fea0003800000 */
[----:B------:R-:W0:Y:S01]  /*0730*/  LDCU.128 UR4, c[0x0][0x3a0] ;  /* 0x00007400ff0477ac */ /* 0x000e220008000c00 */
[----:B------:R-:W-:Y:S01]  /*0740*/  LOP3.LUT R10, R0, 0x7ffffffc, RZ, 0xc0, !PT ;  /* 0x7ffffffc000a7812 */ /* 0x000fe200078ec0ff */
[----:B------:R-:W-:Y:S01]  /*0750*/  IMAD.MOV.U32 R20, RZ, RZ, 0x8 ;  /* 0x00000008ff147424 */ /* 0x000fe200078e00ff */
[----:B------:R-:W-:-:S03]  /*0760*/  MOV R11, RZ ;  /* 0x000000ff000b7202 */ /* 0x000fc60000000f00 */
[----:B------:R-:W-:Y:S01]  /*0770*/  IMAD.MOV R21, RZ, RZ, -R10 ;  /* 0x000000ffff157224 */ /* 0x000fe200078e0a0a */
[----:B0-----:R-:W-:Y:S02]  /*0780*/  UIADD3 UR6, UP0, UPT, UR6, 0x8, URZ ;  /* 0x0000000806067890 */ /* 0x001fe4000ff1e0ff */
[----:B------:R-:W-:Y:S02]  /*0790*/  UIADD3 UR4, UP1, UPT, UR4, 0x8, URZ ;  /* 0x0000000804047890 */ /* 0x000fe4000ff3e0ff */
[----:B------:R-:W-:Y:S02]  /*07a0*/  UIADD3.X UR7, UPT, UPT, URZ, UR7, URZ, UP0, !UPT ;  /* 0x00000007ff077290 */ /* 0x000fe400087fe4ff */
[----:B------:R-:W-:Y:S01]  /*07b0*/  UIADD3.X UR5, UPT, UPT, URZ, UR5, URZ, UP1, !UPT ;  /* 0x00000005ff057290 */ /* 0x000fe20008ffe4ff */
[----:B------:R-:W-:Y:S01]  /*07c0*/  MOV R14, UR6 ;  /* 0x00000006000e7c02 */ /* 0x000fe20008000f00 */
[----:B------:R-:W-:Y:S02]  /*07d0*/  IMAD.U32 R6, RZ, RZ, UR4 ;  /* 0x00000004ff067e24 */ /* 0x000fe4000f8e00ff */
[----:B------:R-:W-:-:S02]  /*07e0*/  MOV R15, UR7 ;  /* 0x00000007000f7c02 */ /* 0x000fc40008000f00 */
[----:B------:R-:W-:-:S07]  /*07f0*/  IMAD.U32 R17, RZ, RZ, UR5 ;  /* 0x00000005ff117e24 */ /* 0x000fce000f8e00ff */
.L_x_286:
[----:B------:R-:W2:Y:S01]  /*0800*/  LDG.E R23, desc[UR8][R14.64+-0x8] ;  /* 0xfffff8080e177981 */ /* 0x000ea2000c1e1900 */
[C---:B------:R-:W-:Y:S01]  /*0810*/  ISETP.EQ.AND P0, PT, R20.reuse, 0x8, PT ;  /* 0x000000081400780c */ /* 0x040fe20003f02270 */
[----:B------:R-:W-:Y:S01]  /*0820*/  BSSY.RECONVERGENT B2, `(.L_x_262) ;  /* 0x0000030000027945 */ /* 0x000fe20003800200 */
[C---:B------:R-:W-:Y:S02]  /*0830*/  ISETP.EQ.AND P1, PT, R20.reuse, 0xc, PT ;  /* 0x0000000c1400780c */ /* 0x040fe40003f22270 */
[----:B------:R-:W-:-:S09]  /*0840*/  ISETP.EQ.AND P2, PT, R20, 0x10, PT ;  /* 0x000000101400780c */ /* 0x000fd20003f42270 */
[----:B------:R-:W-:Y:S02]  /*0850*/  @P0 MOV R0, R7 ;  /* 0x0000000700000202 */ /* 0x000fe40000000f00 */
[----:B------:R-:W-:Y:S02]  /*0860*/  @P1 IMAD.MOV.U32 R0, RZ, RZ, R8 ;  /* 0x000000ffff001224 */ /* 0x000fe400078e0008 */
[----:B------:R-:W-:-:S04]  /*0870*/  @P2 MOV R0, R9 ;  /* 0x0000000900002202 */ /* 0x000fc80000000f00 */
        /* <DEDUP_REMOVED lines=22> */
[----:B------:R-:W-:Y:S05]  /*09e0*/  CALL.REL.NOINC `($__internal_6_$__cuda_sm3x_div_rn_noftz_f32_slowpath) ;  /* 0x0000001c00547944 */ /* 0x000fea0003c00000 */
.L_x_265:
[----:B------:R-:W-:Y:S05]  /*09f0*/  BSYNC.RECONVERGENT B3 ;  /* 0x0000000000037941 */ /* 0x000fea0003800200 */
.L_x_264:
[----:B------:R-:W-:Y:S05]  /*0a00*/  BRA `(.L_x_266) ;  /* 0x0000000000447947 */ /* 0x000fea0003800000 */
.L_x_263:
        /* <DEDUP_REMOVED lines=16> */
.L_x_267:
[----:B------:R-:W-:Y:S05]  /*0b10*/  BSYNC.RECONVERGENT B3 ;  /* 0x0000000000037941 */ /* 0x000fea0003800200 */
.L_x_266:
[----:B------:R-:W-:Y:S05]  /*0b20*/  BSYNC.RECONVERGENT B2 ;  /* 0x0000000000027941 */ /* 0x000fea0003800200 */
.L_x_262:
[----:B------:R-:W2:Y:S01]  /*0b30*/  LDG.E R22, desc[UR8][R14.64+-0x4] ;  /* 0xfffffc080e167981 */ /* 0x000ea2000c1e1900 */
[C---:B------:R-:W-:Y:S01]  /*0b40*/  ISETP.EQ.AND P0, PT, R20.reuse, 0x4, PT ;  /* 0x000000041400780c */ /* 0x040fe20003f02270 */
[----:B------:R-:W-:Y:S01]  /*0b50*/  BSSY.RECONVERGENT B2, `(.L_x_268) ;  /* 0x000002f000027945 */ /* 0x000fe20003800200 */
[----:B------:R-:W-:Y:S01]  /*0b60*/  ISETP.EQ.AND P1, PT, R20, 0x8, PT ;  /* 0x000000081400780c */ /* 0x000fe20003f22270 */
[----:B------:R-:W-:Y:S01]  /*0b70*/  FFMA R11, R0, R0, R11 ;  /* 0x00000000000b7223 */ /* 0x000fe2000000000b */
        /* <DEDUP_REMOVED lines=26> */
[----:B------:R-:W-:Y:S05]  /*0d20*/  CALL.REL.NOINC `($__internal_6_$__cuda_sm3x_div_rn_noftz_f32_slowpath) ;  /* 0x0000001800847944 */ /* 0x000fea0003c00000 */
.L_x_271:
[----:B------:R-:W-:Y:S05]  /*0d30*/  BSYNC.RECONVERGENT B3 ;  /* 0x0000000000037941 */ /* 0x000fea0003800200 */
.L_x_270:
[----:B------:R-:W-:Y:S05]  /*0d40*/  BRA `(.L_x_272) ;  /* 0x00000000003c7947 */ /* 0x000fea0003800000 */
.L_x_269:
        /* <DEDUP_REMOVED lines=14> */
.L_x_273:
[----:B------:R-:W-:Y:S05]  /*0e30*/  BSYNC.RECONVERGENT B3 ;  /* 0x0000000000037941 */ /* 0x000fea0003800200 */
.L_x_272:
[----:B------:R-:W-:Y:S05]  /*0e40*/  BSYNC.RECONVERGENT B2 ;  /* 0x0000000000027941 */ /* 0x000fea0003800200 */
.L_x_268:
[----:B------:R-:W2:Y:S01]  /*0e50*/  LDG.E R22, desc[UR8][R14.64] ;  /* 0x000000080e167981 */ /* 0x000ea2000c1e1900 */
[C---:B------:R-:W-:Y:S01]  /*0e60*/  ISETP.EQ.AND P0, PT, R20.reuse, RZ, PT ;  /* 0x000000ff1400720c */ /* 0x040fe20003f02270 */
        /* <DEDUP_REMOVED lines=30> */
.L_x_277:
[----:B------:R-:W-:Y:S05]  /*1050*/  BSYNC.RECONVERGENT B3 ;  /* 0x0000000000037941 */ /* 0x000fea0003800200 */
.L_x_276:
[----:B------:R-:W-:Y:S05]  /*1060*/  BRA `(.L_x_278) ;  /* 0x00000000003c7947 */ /* 0x000fea0003800000 */
.L_x_275:
        /* <DEDUP_REMOVED lines=14> */
.L_x_279:
[----:B------:R-:W-:Y:S05]  /*1150*/  BSYNC.RECONVERGENT B3 ;  /* 0x0000000000037941 */ /* 0x000fea0003800200 */
.L_x_278:
[----:B------:R-:W-:Y:S05]  /*1160*/  BSYNC.RECONVERGENT B2 ;  /* 0x0000000000027941 */ /* 0x000fea0003800200 */
.L_x_274:
[----:B------:R-:W2:Y:S01]  /*1170*/  LDG.E R22, desc[UR8][R14.64+0x4] ;  /* 0x000004080e167981 */ /* 0x000ea2000c1e1900 */
[C---:B------:R-:W-:Y:S01]  /*1180*/  ISETP.EQ.AND P0, PT, R20.reuse, -0x4, PT ;  /* 0xfffffffc1400780c */ /* 0x040fe20003f02270 */
[----:B------:R-:W-:Y:S01]  /*1190*/  BSSY.RECONVERGENT B2, `(.L_x_280) ;  /* 0x000002f000027945 */ /* 0x000fe20003800200 */
[----:B------:R-:W-:Y:S01]  /*11a0*/  ISETP.EQ.AND P1, PT, R20, RZ, PT ;  /* 0x000000ff1400720c */ /* 0x000fe20003f22270 */
        /* <DEDUP_REMOVED lines=28> */
.L_x_283:
[----:B------:R-:W-:Y:S05]  /*1370*/  BSYNC.RECONVERGENT B3 ;  /* 0x0000000000037941 */ /* 0x000fea0003800200 */
.L_x_282:
[----:B------:R-:W-:Y:S05]  /*1380*/  BRA `(.L_x_284) ;  /* 0x00000000003c7947 */ /* 0x000fea0003800000 */
.L_x_281:
        /* <DEDUP_REMOVED lines=14> */
.L_x_285:
[----:B------:R-:W-:Y:S05]  /*1470*/  BSYNC.RECONVERGENT B3 ;  /* 0x0000000000037941 */ /* 0x000fea0003800200 */
.L_x_284:
[----:B------:R-:W-:Y:S05]  /*1480*/  BSYNC.RECONVERGENT B2 ;  /* 0x0000000000027941 */ /* 0x000fea0003800200 */
.L_x_280:
[----:B------:R-:W-:Y:S01]  /*1490*/  IADD3 R21, PT, PT, R21, 0x4, RZ ;  /* 0x0000000415157810 */ /* 0x000fe20007ffe0ff */
[----:B------:R-:W-:Y:S01]  /*14a0*/  FFMA R11, R0, R0, R11 ;  /* 0x00000000000b7223 */ /* 0x000fe2000000000b */
[----:B------:R-:W-:Y:S01]  /*14b0*/  IADD3 R14, P1, PT, R14, 0x10, RZ ;  /* 0x000000100e0e7810 */ /* 0x000fe20007f3e0ff */
[----:B------:R-:W-:Y:S01]  /*14c0*/  VIADD R20, R20, 0x10 ;  /* 0x0000001014147836 */ /* 0x000fe20000000000 */
[----:B------:R-:W-:Y:S02]  /*14d0*/  ISETP.NE.AND P0, PT, R21, RZ, PT ;  /* 0x000000ff1500720c */ /* 0x000fe40003f05270 */
[----:B------:R-:W-:Y:S01]  /*14e0*/  IADD3 R6, P2, PT, R12, 0x10, RZ ;  /* 0x000000100c067810 */ /* 0x000fe20007f5e0ff */
[----:B------:R-:W-:-:S03]  /*14f0*/  IMAD.X R15, RZ, RZ, R15, P1 ;  /* 0x000000ffff0f7224 */ /* 0x000fc600008e060f */
[----:B------:R-:W-:-:S07]  /*1500*/  IADD3.X R17, PT, PT, RZ, R13, RZ, P2, !PT ;  /* 0x0000000dff117210 */ /* 0x000fce00017fe4ff */
[----:B------:R-:W-:Y:S05]  /*1510*/  @P0 BRA `(.L_x_286) ;  /* 0xfffffff000b80947 */ /* 0x000fea000383ffff */
.L_x_261:
[----:B------:R-:W-:-:S13]  /*1520*/  ISETP.NE.AND P0, PT, R19, RZ, PT ;  /* 0x000000ff1300720c */ /* 0x000fda0003f05270 */
[----:B------:R-:W-:Y:S05]  /*1530*/  @!P0 BRA `(.L_x_260) ;  /* 0x0000000800a48947 */ /* 0x000fea0003800000 */
[----:B------:R-:W-:-:S13]  /*1540*/  ISETP.NE.AND P0, PT, R19, 0x1, PT ;  /* 0x000000011300780c */ /* 0x000fda0003f05270 */
[----:B------:R-:W-:Y:S05]  /*1550*/  @!P0 BRA `(.L_x_287) ;  /* 0x0000000400a88947 */ /* 0x000fea0003800000 */
[----:B------:R-:W0:Y:S01]  /*1560*/  LDC.64 R20, c[0x0][0x3a8] ;  /* 0x0000ea00ff147b82 */ /* 0x000e220000000a00 */
[----:B------:R-:W-:-:S07]  /*1570*/  SHF.L.U32 R14, R10, 0x2, RZ ;  /* 0x000000020a0e7819 */ /* 0x000fce00000006ff */
[----:B------:R-:W1:Y:S01]  /*1580*/  LDC.64 R12, c[0x0][0x3a0] ;  /* 0x0000e800ff0c7b82 */ /* 0x000e620000000a00 */
[----:B0-----:R-:W-:-:S05]  /*1590*/  IMAD.WIDE.U32 R20, R10, 0x4, R20 ;  /* 0x000000040a147825 */ /* 0x001fca00078e0014 */
[----:B------:R-:W2:Y:S01]  /*15a0*/  LDG.E R15, desc[UR8][R20.64] ;  /* 0x00000008140f7981 */ /* 0x000ea2000c1e1900 */
[C---:B------:R-:W-:Y:S01]  /*15b0*/  ISETP.EQ.AND P0, PT, R14.reuse, RZ, PT ;  /* 0x000000ff0e00720c */ /* 0x040fe20003f02270 */
[----:B------:R-:W-:Y:S01]  /*15c0*/  BSSY.RECONVERGENT B2, `(.L_x_288) ;  /* 0x000002f000027945 */ /* 0x000fe20003800200 */
[----:B------:R-:W-:Y:S01]  /*15d0*/  ISETP.EQ.AND P1, PT, R14, 0x4, PT ;  /* 0x000000040e00780c */ /* 0x000fe20003f22270 */
[----:B-1----:R-:W-:Y:S01]  /*15e0*/  IMAD.WIDE.U32 R12, R10, 0x4, R12 ;  /* 0x000000040a0c7825 */ /* 0x002fe200078e000c */
[----:B------:R-:W-:-:S09]  /*15f0*/  ISETP.EQ.AND P2, PT, R14, 0x8, PT ;  /* 0x000000080e00780c */ /* 0x000fd20003f42270 */
[----:B------:R-:W-:Y:S02]  /*1600*/  @P0 IMAD.MOV.U32 R0, RZ, RZ, R7 ;  /* 0x000000ffff000224 */ /* 0x000fe400078e0007 */
        /* <DEDUP_REMOVED lines=25> */
.L_x_291:
[----:B------:R-:W-:Y:S05]  /*17a0*/  BSYNC.RECONVERGENT B3 ;  /* 0x0000000000037941 */ /* 0x000fea0003800200 */
.L_x_290:
[----:B------:R-:W-:Y:S05]  /*17b0*/  BRA `(.L_x_292) ;  /* 0x00000000003c7947 */ /* 0x000fea0003800000 */
.L_x_289:
        /* <DEDUP_REMOVED lines=14> */
.L_x_293:
[----:B------:R-:W-:Y:S05]  /*18a0*/  BSYNC.RECONVERGENT B3 ;  /* 0x0000000000037941 */ /* 0x000fea0003800200 */
.L_x_292:
[----:B------:R-:W-:Y:S05]  /*18b0*/  BSYNC.RECONVERGENT B2 ;  /* 0x0000000000027941 */ /* 0x000fea0003800200 */
.L_x_288:
[----:B------:R-:W2:Y:S01]  /*18c0*/  LDG.E R20, desc[UR8][R20.64+0x4] ;  /* 0x0000040814147981 */ /* 0x000ea2000c1e1900 */
[C---:B------:R-:W-:Y:S01]  /*18d0*/  ISETP.EQ.AND P0, PT, R14.reuse, -0x4, PT ;  /* 0xfffffffc0e00780c */ /* 0x040fe20003f02270 */
[----:B------:R-:W-:Y:S01]  /*18e0*/  BSSY.RECONVERGENT B2, `(.L_x_294) ;  /* 0x000002f000027945 */ /* 0x000fe20003800200 */
[----:B------:R-:W-:Y:S01]  /*18f0*/  ISETP.EQ.AND P1, PT, R14, RZ, PT ;  /* 0x000000ff0e00720c */ /* 0x000fe20003f22270 */
[----:B------:R-:W-:Y:S01]  /*1900*/  FFMA R11, R0, R0, R11 ;  /* 0x00000000000b7223 */ /* 0x000fe2000000000b */
        /* <DEDUP_REMOVED lines=27> */
.L_x_297:
[----:B------:R-:W-:Y:S05]  /*1ac0*/  BSYNC.RECONVERGENT B3 ;  /* 0x0000000000037941 */ /* 0x000fea0003800200 */
.L_x_296:
[----:B------:R-:W-:Y:S05]  /*1ad0*/  BRA `(.L_x_298) ;  /* 0x00000000003c7947 */ /* 0x000fea0003800000 */
.L_x_295:
        /* <DEDUP_REMOVED lines=14> */
.L_x_299:
[----:B------:R-:W-:Y:S05]  /*1bc0*/  BSYNC.RECONVERGENT B3 ;  /* 0x0000000000037941 */ /* 0x000fea0003800200 */
.L_x_298:
[----:B------:R-:W-:Y:S05]  /*1bd0*/  BSYNC.RECONVERGENT B2 ;  /* 0x0000000000027941 */ /* 0x000fea0003800200 */
.L_x_294:
[----:B------:R-:W-:Y:S01]  /*1be0*/  FFMA R11, R0, R0, R11 ;  /* 0x00000000000b7223 */ /* 0x000fe2000000000b */
[----:B------:R-:W-:-:S07]  /*1bf0*/  VIADD R10, R10, 0x2 ;  /* 0x000000020a0a7836 */ /* 0x000fce0000000000 */
.L_x_287:
[----:B------:R-:W0:Y:S02]  /*1c00*/  LDCU UR4, c[0x0][0x39c] ;  /* 0x00007380ff0477ac */ /* 0x000e240008000800 */
[----:B0-----:R-:W-:-:S04]  /*1c10*/  ULOP3.LUT UR4, UR4, 0x1, URZ, 0xc0, !UPT ;  /* 0x0000000104047892 */ /* 0x001fc8000f8ec0ff */
[----:B------:R-:W-:-:S09]  /*1c20*/  UISETP.NE.U32.AND UP0, UPT, UR4, 0x1, UPT ;  /* 0x000000010400788c */ /* 0x000fd2000bf05070 */
[----:B------:R-:W-:Y:S05]  /*1c30*/  BRA.U UP0, `(.L_x_260) ;  /* 0x0000000100e47547 */ /* 0x000fea000b800000 */
[----:B------:R-:W0:Y:S02]  /*1c40*/  LDC.64 R4, c[0x0][0x3a8] ;  /* 0x0000ea00ff047b82 */ /* 0x000e240000000a00 */
[----:B0-----:R-:W-:-:S05]  /*1c50*/  IMAD.WIDE.U32 R4, R10, 0x4, R4 ;  /* 0x000000040a047825 */ /* 0x001fca00078e0004 */
[----:B------:R0:W2:Y:S01]  /*1c60*/  LDG.E R13, desc[UR8][R4.64] ;  /* 0x00000008040d7981 */ /* 0x0000a2000c1e1900 */
[----:B------:R-:W-:Y:S01]  /*1c70*/  SHF.L.U32 R0, R10, 0x2, RZ ;  /* 0x000000020a007819 */ /* 0x000fe200000006ff */
[----:B------:R-:W-:Y:S03]  /*1c80*/  BSSY.RECONVERGENT B2, `(.L_x_300) ;  /* 0x0000033000027945 */ /* 0x000fe60003800200 */
[C---:B------:R-:W-:Y:S02]  /*1c90*/  ISETP.EQ.AND P0, PT, R0.reuse, RZ, PT ;  /* 0x000000ff0000720c */ /* 0x040fe40003f02270 */
[C---:B------:R-:W-:Y:S02]  /*1ca0*/  ISETP.EQ.AND P1, PT, R0.reuse, 0x4, PT ;  /* 0x000000040000780c */ /* 0x040fe40003f22270 */
[----:B------:R-:W-:-:S09]  /*1cb0*/  ISETP.EQ.AND P2, PT, R0, 0x8, PT ;  /* 0x000000080000780c */ /* 0x000fd20003f42270 */
[----:B------:R-:W-:Y:S02]  /*1cc0*/  @P0 IMAD.MOV.U32 R0, RZ, RZ, R7 ;  /* 0x000000ffff000224 */ /* 0x000fe400078e0007 */
[----:B------:R-:W-:Y:S02]  /*1cd0*/  @P1 MOV R0, R8 ;  /* 0x0000000800001202 */ /* 0x000fe40000000f00 */
        /* <DEDUP_REMOVED lines=26> */
.L_x_303:
[----:B------:R-:W-:Y:S05]  /*1e80*/  BSYNC.RECONVERGENT B3 ;  /* 0x0000000000037941 */ /* 0x000fea0003800200 */
.L_x_302:
[----:B------:R-:W-:Y:S05]  /*1e90*/  BRA `(.L_x_304) ;  /* 0x0000000000447947 */ /* 0x000fea0003800000 */
.L_x_301:
        /* <DEDUP_REMOVED lines=16> */
.L_x_305:
[----:B------:R-:W-:Y:S05]  /*1fa0*/  BSYNC.RECONVERGENT B3 ;  /* 0x0000000000037941 */ /* 0x000fea0003800200 */
.L_x_304:
[----:B------:R-:W-:Y:S05]  /*1fb0*/  BSYNC.RECONVERGENT B2 ;  /* 0x0000000000027941 */ /* 0x000fea0003800200 */
.L_x_300:
[----:B------:R-:W-:-:S07]  /*1fc0*/  FFMA R11, R0, R0, R11 ;  /* 0x00000000000b7223 */ /* 0x000fce000000000b */
.L_x_260:
[----:B------:R-:W-:-:S13]  /*1fd0*/  FSETP.NEU.AND P0, PT, R11, RZ, PT ;  /* 0x000000ff0b00720b */ /* 0x000fda0003f0d000 */
[----:B------:R-:W-:Y:S05]  /*1fe0*/  @!P0 BRA `(.L_x_306) ;  /* 0x0000000400c48947 */ /* 0x000fea0003800000 */
[----:B------:R-:W0:Y:S01]  /*1ff0*/  LDC.64 R8, c[0x0][0x380] ;  /* 0x0000e000ff087b82 */ /* 0x000e220000000a00 */
[----:B------:R-:W1:Y:S01]  /*2000*/  LDCU UR4, c[0x0][0x390] ;  /* 0x00007200ff0477ac */ /* 0x000e620008000800 */
[----:B0-----:R-:W-:-:S05]  /*2010*/  IMAD.WIDE R8, R2, 0x8, R8 ;  /* 0x0000000802087825 */ /* 0x001fca00078e0208 */
[----:B------:R-:W2:Y:S01]  /*2020*/  LDG.E R0, desc[UR8][R8.64] ;  /* 0x0000000808007981 */ /* 0x000ea2000c1e1900 */
[----:B------:R-:W0:Y:S01]  /*2030*/  MUFU.RCP R4, R11 ;  /* 0x0000000b00047308 */ /* 0x000e220000001000 */
[----:B------:R-:W-:Y:S01]  /*2040*/  BSSY.RECONVERGENT B2, `(.L_x_307) ;  /* 0x000000e000027945 */ /* 0x000fe20003800200 */
[----:B0-----:R-:W-:Y:S01]  /*2050*/  FFMA R5, R4, -R11, 1 ;  /* 0x3f80000004057423 */ /* 0x001fe2000000080b */
[----:B--2---:R-:W-:-:S04]  /*2060*/  FMUL R0, R0, 4 ;  /* 0x4080000000007820 */ /* 0x004fc80000400000 */
[----:B------:R-:W-:-:S04]  /*2070*/  FMUL R0, R0, 3.1415927410125732422 ;  /* 0x40490fdb00007820 */ /* 0x000fc80000400000 */
[----:B-1----:R-:W-:Y:S01]  /*2080*/  FMUL R3, R0, UR4 ;  /* 0x0000000400037c20 */ /* 0x002fe20008400000 */
[----:B------:R-:W-:-:S03]  /*2090*/  FFMA R0, R4, R5, R4 ;  /* 0x0000000504007223 */ /* 0x000fc60000000004 */
[----:B------:R-:W0:Y:S01]  /*20a0*/  FCHK P0, R3, R11 ;  /* 0x0000000b03007302 */ /* 0x000e220000000000 */
[----:B------:R-:W-:-:S04]  /*20b0*/  FFMA R4, R3, R0, RZ ;  /* 0x0000000003047223 */ /* 0x000fc800000000ff */
[----:B------:R-:W-:-:S04]  /*20c0*/  FFMA R5, R4, -R11, R3 ;  /* 0x8000000b04057223 */ /* 0x000fc80000000003 */
[----:B------:R-:W-:Y:S01]  /*20d0*/  FFMA R0, R0, R5, R4 ;  /* 0x0000000500007223 */ /* 0x000fe20000000004 */
[----:B0-----:R-:W-:Y:S06]  /*20e0*/  @!P0 BRA `(.L_x_308) ;  /* 0x00000000000c8947 */ /* 0x001fec0003800000 */
[----:B------:R-:W-:Y:S01]  /*20f0*/  IMAD.MOV.U32 R0, RZ, RZ, R11 ;  /* 0x000000ffff007224 */ /* 0x000fe200078e000b */
[----:B------:R-:W-:-:S07]  /*2100*/  MOV R4, 0x2120 ;  /* 0x0000212000047802 */ /* 0x000fce0000000f00 */
[----:B------:R-:W-:Y:S05]  /*2110*/  CALL.REL.NOINC `($__internal_6_$__cuda_sm3x_div_rn_noftz_f32_slowpath) ;  /* 0x0000000400887944 */ /* 0x000fea0003c00000 */
.L_x_308:
[----:B------:R-:W-:Y:S05]  /*2120*/  BSYNC.RECONVERGENT B2 ;  /* 0x0000000000027941 */ /* 0x000fea0003800200 */
.L_x_307:
[----:B------:R0:W5:Y:S01]  /*2130*/  LDG.E R8, desc[UR8][R8.64+0x4] ;  /* 0x0000040808087981 */ /* 0x000162000c1e1900 */
[----:B------:R-:W1:Y:S01]  /*2140*/  LDCU UR4, c[0x0][0x394] ;  /* 0x00007280ff0477ac */ /* 0x000e620008000800 */
[----:B------:R-:W-:Y:S01]  /*2150*/  MOV R6, 0x652b82fe ;  /* 0x652b82fe00067802 */ /* 0x000fe20000000f00 */
[----:B------:R-:W-:Y:S01]  /*2160*/  IMAD.MOV.U32 R7, RZ, RZ, 0x3ff71547 ;  /* 0x3ff71547ff077424 */ /* 0x000fe200078e00ff */
[----:B------:R0:W2:Y:S01]  /*2170*/  MUFU.RCP R10, R11 ;  /* 0x0000000b000a7308 */ /* 0x0000a20000001000 */
[----:B------:R-:W-:Y:S01]  /*2180*/  UMOV UR5, 0x3fe62e42 ;  /* 0x3fe62e4200057882 */ /* 0x000fe20000000000 */
[----:B------:R-:W-:Y:S01]  /*2190*/  BSSY.RECONVERGENT B0, `(.L_x_309) ;  /* 0x000003d000007945 */ /* 0x000fe20003800200 */
[----:B-1----:R-:W-:-:S04]  /*21a0*/  FMUL R3, R11, UR4 ;  /* 0x000000040b037c20 */ /* 0x002fc80008400000 */
[----:B------:R-:W-:Y:S01]  /*21b0*/  FMUL R3, R3, UR4 ;  /* 0x0000000403037c20 */ /* 0x000fe20008400000 */
[----:B------:R-:W-:-:S03]  /*21c0*/  UMOV UR4, 0xfefa39ef ;  /* 0xfefa39ef00047882 */ /* 0x000fc60000000000 */
[----:B------:R-:W1:Y:S02]  /*21d0*/  F2F.F64.F32 R4, R3 ;  /* 0x0000000300047310 */ /* 0x000e640000201800 */
[----:B-1----:R-:W-:-:S08]  /*21e0*/  DMUL R4, R4, -0.5 ;  /* 0xbfe0000004047828 */ /* 0x002fd00000000000 */
        /* <DEDUP_REMOVED lines=36> */
[----:B------:R-:W-:-:S08]  /*2430*/  DFMA R14, R12, R14, 1 ;  /* 0x3ff000000c0e742b */ /* 0x000fd0000000000e */
[----:B------:R-:W-:Y:S02]  /*2440*/  DFMA R16, R12, R14, 1 ;  /* 0x3ff000000c10742b */ /* 0x000fe4000000000e */
[----:B------:R0:W1:Y:S08]  /*2450*/  F2F.F64.F32 R14, R0 ;  /* 0x00000000000e7310 */ /* 0x0000700000201800 */
[----:B------:R-:W-:Y:S01]  /*2460*/  LEA R13, R6, R17, 0x14 ;  /* 0x00000011060d7211 */ /* 0x000fe200078ea0ff */
[----:B------:R-:W-:Y:S01]  /*2470*/  IMAD.MOV.U32 R12, RZ, RZ, R16 ;  /* 0x000000ffff0c7224 */ /* 0x000fe200078e0010 */
[----:B0-2---:R-:W-:Y:S06]  /*2480*/  @!P0 BRA `(.L_x_310) ;  /* 0x0000000000348947 */ /* 0x005fec0003800000 */
[----:B------:R-:W-:Y:S01]  /*2490*/  FSETP.GEU.AND P1, PT, |R5|, 4.2275390625, PT ;  /* 0x408748000500780b */ /* 0x000fe20003f2e200 */
[C---:B------:R-:W-:Y:S02]  /*24a0*/  DADD R12, R4.reuse, +INF ;  /* 0x7ff00000040c7429 */ /* 0x040fe40000000000 */
[----:B------:R-:W-:-:S08]  /*24b0*/  DSETP.GEU.AND P0, PT, R4, RZ, PT ;  /* 0x000000ff0400722a */ /* 0x000fd00003f0e000 */
[----:B------:R-:W-:Y:S02]  /*24c0*/  FSEL R12, R12, RZ, P0 ;  /* 0x000000ff0c0c7208 */ /* 0x000fe40000000000 */
[C---:B------:R-:W-:Y:S02]  /*24d0*/  @!P1 LEA.HI R0, R6.reuse, R6, RZ, 0x1 ;  /* 0x0000000606009211 */ /* 0x040fe400078f08ff */
[----:B------:R-:W-:Y:S02]  /*24e0*/  @!P1 MOV R4, R16 ;  /* 0x0000001000049202 */ /* 0x000fe40000000f00 */
[----:B------:R-:W-:Y:S02]  /*24f0*/  @!P1 SHF.R.S32.HI R5, RZ, 0x1, R0 ;  /* 0x00000001ff059819 */ /* 0x000fe40000011400 */
[----:B------:R-:W-:Y:S02]  /*2500*/  FSEL R13, R13, RZ, P0 ;  /* 0x000000ff0d0d7208 */ /* 0x000fe40000000000 */
[----:B------:R-:W-:Y:S01]  /*2510*/  @!P1 IADD3 R6, PT, PT, R6, -R5, RZ ;  /* 0x8000000506069210 */ /* 0x000fe20007ffe0ff */
[----:B------:R-:W-:-:S03]  /*2520*/  @!P1 IMAD R5, R5, 0x100000, R17 ;  /* 0x0010000005059824 */ /* 0x000fc600078e0211 */
[----:B------:R-:W-:Y:S01]  /*2530*/  @!P1 LEA R7, R6, 0x3ff00000, 0x14 ;  /* 0x3ff0000006079811 */ /* 0x000fe200078ea0ff */
[----:B------:R-:W-:-:S06]  /*2540*/  @!P1 IMAD.MOV.U32 R6, RZ, RZ, RZ ;  /* 0x000000ffff069224 */ /* 0x000fcc00078e00ff */
[----:B------:R-:W-:-:S11]  /*2550*/  @!P1 DMUL R12, R4, R6 ;  /* 0x00000006040c9228 */ /* 0x000fd60000000000 */
.L_x_310:
[----:B------:R-:W-:Y:S05]  /*2560*/  BSYNC.RECONVERGENT B0 ;  /* 0x0000000000007941 */ /* 0x000fea0003800200 */
.L_x_309:
[----:B------:R-:W0:Y:S01]  /*2570*/  LDCU UR4, c[0x0][0x390] ;  /* 0x00007200ff0477ac */ /* 0x000e220008000800 */
[----:B-----5:R-:W-:Y:S01]  /*2580*/  FMUL R0, R8, 4 ;  /* 0x4080000008007820 */ /* 0x020fe20000400000 */
[----:B------:R-:W2:Y:S01]  /*2590*/  LDC.64 R4, c[0x0][0x388] ;  /* 0x0000e200ff047b82 */ /* 0x000ea20000000a00 */
[----:B-1----:R-:W-:Y:S01]  /*25a0*/  DMUL R8, R14, R12 ;  /* 0x0000000c0e087228 */ /* 0x002fe20000000000 */
[----:B------:R-:W-:Y:S01]  /*25b0*/  FFMA R7, R10, -R11, 1 ;  /* 0x3f8000000a077423 */ /* 0x000fe2000000080b */
[----:B------:R-:W-:Y:S01]  /*25c0*/  FMUL R3, R0, 3.1415927410125732422 ;  /* 0x40490fdb00037820 */ /* 0x000fe20000400000 */
[----:B------:R-:W-:Y:S02]  /*25d0*/  BSSY.RECONVERGENT B2, `(.L_x_311) ;  /* 0x000000d000027945 */ /* 0x000fe40003800200 */
[----:B------:R-:W-:-:S05]  /*25e0*/  FFMA R0, R10, R7, R10 ;  /* 0x000000070a007223 */ /* 0x000fca000000000a */
[----:B------:R1:W3:Y:S01]  /*25f0*/  F2F.F32.F64 R8, R8 ;  /* 0x0000000800087310 */ /* 0x0002e20000301000 */
[----:B0-----:R-:W-:-:S07]  /*2600*/  FMUL R3, R3, UR4 ;  /* 0x0000000403037c20 */ /* 0x001fce0008400000 */
[----:B------:R-:W0:Y:S01]  /*2610*/  FCHK P0, R3, R11 ;  /* 0x0000000b03007302 */ /* 0x000e220000000000 */
[----:B------:R-:W-:Y:S01]  /*2620*/  FFMA R6, R0, R3, RZ ;  /* 0x0000000300067223 */ /* 0x000fe200000000ff */
[----:B--2---:R-:W-:-:S04]  /*2630*/  IMAD.WIDE R14, R2, 0x8, R4 ;  /* 0x00000008020e7825 */ /* 0x004fc800078e0204 */
[----:B------:R-:W-:-:S04]  /*2640*/  FFMA R7, R6, -R11, R3 ;  /* 0x8000000b06077223 */ /* 0x000fc80000000003 */
[----:B------:R-:W-:Y:S01]  /*2650*/  FFMA R0, R0, R7, R6 ;  /* 0x0000000700007223 */ /* 0x000fe20000000006 */
[----:B01-3--:R-:W-:Y:S06]  /*2660*/  @!P0 BRA `(.L_x_312) ;  /* 0x00000000000c8947 */ /* 0x00bfec0003800000 */
[----:B------:R-:W-:Y:S02]  /*2670*/  MOV R0, R11 ;  /* 0x0000000b00007202 */ /* 0x000fe40000000f00 */
[----:B------:R-:W-:-:S07]  /*2680*/  MOV R4, 0x26a0 ;  /* 0x000026a000047802 */ /* 0x000fce0000000f00 */
[----:B------:R-:W-:Y:S05]  /*2690*/  CALL.REL.NOINC `($__internal_6_$__cuda_sm3x_div_rn_noftz_f32_slowpath) ;  /* 0x0000000000287944 */ /* 0x000fea0003c00000 */
.L_x_312:
[----:B------:R-:W-:Y:S05]  /*26a0*/  BSYNC.RECONVERGENT B2 ;  /* 0x0000000000027941 */ /* 0x000fea0003800200 */
.L_x_311:
[----:B------:R-:W0:Y:S02]  /*26b0*/  F2F.F64.F32 R2, R0 ;  /* 0x0000000000027310 */ /* 0x000e240000201800 */
[----:B0-----:R-:W-:-:S06]  /*26c0*/  DMUL R2, R2, R12 ;  /* 0x0000000c02027228 */ /* 0x001fcc0000000000 */
[----:B------:R-:W0:Y:S02]  /*26d0*/  F2F.F32.F64 R9, R2 ;  /* 0x0000000200097310 */ /* 0x000e240000301000 */
[----:B0-----:R-:W-:Y:S01]  /*26e0*/  STG.E.64 desc[UR8][R14.64], R8 ;  /* 0x000000080e007986 */ /* 0x001fe2000c101b08 */
[----:B------:R-:W-:Y:S05]  /*26f0*/  EXIT ;  /* 0x000000000000794d */ /* 0x000fea0003800000 */
.L_x_306:
[----:B------:R-:W0:Y:S02]  /*2700*/  LDC.64 R4, c[0x0][0x388] ;  /* 0x0000e200ff047b82 */ /* 0x000e240000000a00 */
[----:B0-----:R-:W-:-:S05]  /*2710*/  IMAD.WIDE R4, R2, 0x8, R4 ;  /* 0x0000000802047825 */ /* 0x001fca00078e0204 */
[----:B------:R-:W-:Y:S01]  /*2720*/  STG.E.64 desc[UR8][R4.64], RZ ;  /* 0x000000ff04007986 */ /* 0x000fe2000c101b08 */
[----:B------:R-:W-:Y:S05]  /*2730*/  EXIT ;  /* 0x000000000000794d */ /* 0x000fea0003800000 */
        .weak           $__internal_6_$__cuda_sm3x_div_rn_noftz_f32_slowpath
        .type           $__internal_6_$__cuda_sm3x_div_rn_noftz_f32_slowpath,@function
        .size           $__internal_6_$__cuda_sm3x_div_rn_noftz_f32_slowpath,(.L_x_375 - $__internal_6_$__cuda_sm3x_div_rn_noftz_f32_slowpath)
$__internal_6_$__cuda_sm3x_div_rn_noftz_f32_slowpath:
[----:B------:R-:W-:Y:S01]  /*2740*/  SHF.R.U32.HI R5, RZ, 0x17, R0 ;  /* 0x00000017ff057819 */ /* 0x000fe20000011600 */
[----:B------:R-:W-:Y:S01]  /*2750*/  BSSY.RECONVERGENT B0, `(.L_x_313) ;  /* 0x0000062000007945 */ /* 0x000fe20003800200 */
[----:B------:R-:W-:Y:S02]  /*2760*/  SHF.R.U32.HI R16, RZ, 0x17, R3 ;  /* 0x00000017ff107819 */ /* 0x000fe40000011603 */
[----:B------:R-:W-:Y:S02]  /*2770*/  LOP3.LUT R5, R5, 0xff, RZ, 0xc0, !PT ;  /* 0x000000ff05057812 */ /* 0x000fe400078ec0ff */
[----:B------:R-:W-:-:S03]  /*2780*/  LOP3.LUT R16, R16, 0xff, RZ, 0xc0, !PT ;  /* 0x000000ff10107812 */ /* 0x000fc600078ec0ff */
[----:B------:R-:W-:Y:S01]  /*2790*/  VIADD R17, R5, 0xffffffff ;  /* 0xffffffff05117836 */ /* 0x000fe20000000000 */
[----:B------:R-:W-:-:S04]  /*27a0*/  IADD3 R18, PT, PT, R16, -0x1, RZ ;  /* 0xffffffff10127810 */ /* 0x000fc80007ffe0ff */
        /* <DEDUP_REMOVED lines=27> */
.L_x_314:
[----:B------:R-:W-:Y:S01]  /*2960*/  LEA R17, R5, 0xc0800000, 0x17 ;  /* 0xc080000005117811 */ /* 0x000fe200078eb8ff */
[----:B------:R-:W-:Y:S01]  /*2970*/  BSSY.RECONVERGENT B1, `(.L_x_319) ;  /* 0x0000036000017945 */ /* 0x000fe20003800200 */
[----:B------:R-:W-:-:S03]  /*2980*/  IADD3 R16, PT, PT, R16, -0x7f, RZ ;  /* 0xffffff8110107810 */ /* 0x000fc60007ffe0ff */
        /* <DEDUP_REMOVED lines=27> */
[----:B------:R-:W-:Y:S01]  /*2b40*/  IADD3 R16, PT, PT, R3, 0x20, RZ ;  /* 0x0000002003107810 */ /* 0x000fe20007ffe0ff */
[CCC-:B------:R-:W-:Y:S01]  /*2b50*/  FFMA.RP R6, R23.reuse, R17.reuse, R18.reuse ;  /* 0x0000001117067223 */ /* 0x1c0fe20000008012 */
[----:B------:R-:W-:Y:S01]  /*2b60*/  FFMA.RM R17, R23, R17, R18 ;  /* 0x0000001117117223 */ /* 0x000fe20000004012 */
[----:B------:R-:W-:Y:S02]  /*2b70*/  ISETP.NE.AND P2, PT, R3, RZ, PT ;  /* 0x000000ff0300720c */ /* 0x000fe40003f45270 */
        /* <DEDUP_REMOVED lines=17> */
.L_x_321:
[----:B------:R-:W-:-:S04]  /*2c90*/  LOP3.LUT R0, R0, 0x80000000, RZ, 0xc0, !PT ;  /* 0x8000000000007812 */ /* 0x000fc800078ec0ff */
[----:B------:R-:W-:Y:S01]  /*2ca0*/  LOP3.LUT R0, R0, 0x7f800000, RZ, 0xfc, !PT ;  /* 0x7f80000000007812 */ /* 0x000fe200078efcff */
[----:B------:R-:W-:Y:S06]  /*2cb0*/  BRA `(.L_x_322) ;  /* 0x0000000000047947 */ /* 0x000fec0003800000 */
.L_x_320:
[----:B------:R-:W-:-:S07]  /*2cc0*/  IMAD R0, R5, 0x800000, R0 ;  /* 0x0080000005007824 */ /* 0x000fce00078e0200 */
.L_x_322:
[----:B------:R-:W-:Y:S05]  /*2cd0*/  BSYNC.RECONVERGENT B1 ;  /* 0x0000000000017941 */ /* 0x000fea0003800200 */
.L_x_319:
[----:B------:R-:W-:Y:S05]  /*2ce0*/  BRA `(.L_x_323) ;  /* 0x0000000000207947 */ /* 0x000fea0003800000 */
.L_x_318:
[----:B------:R-:W-:-:S04]  /*2cf0*/  LOP3.LUT R0, R0, 0x80000000, R3, 0x48, !PT ;  /* 0x8000000000007812 */ /* 0x000fc800078e4803 */
[----:B------:R-:W-:Y:S01]  /*2d00*/  LOP3.LUT R0, R0, 0x7f800000, RZ, 0xfc, !PT ;  /* 0x7f80000000007812 */ /* 0x000fe200078efcff */
[----:B------:R-:W-:Y:S06]  /*2d10*/  BRA `(.L_x_323) ;  /* 0x0000000000147947 */ /* 0x000fec0003800000 */
.L_x_317:
[----:B------:R-:W-:Y:S01]  /*2d20*/  LOP3.LUT R0, R0, 0x80000000, R3, 0x48, !PT ;  /* 0x8000000000007812 */ /* 0x000fe200078e4803 */
[----:B------:R-:W-:Y:S06]  /*2d30*/  BRA `(.L_x_323) ;  /* 0x00000000000c7947 */ /* 0x000fec0003800000 */
.L_x_316:
[----:B------:R-:W0:Y:S01]  /*2d40*/  MUFU.RSQ R0, -QNAN ;  /* 0xffc0000000007908 */ /* 0x000e220000001400 */
[----:B------:R-:W-:Y:S05]  /*2d50*/  BRA `(.L_x_323) ;  /* 0x0000000000047947 */ /* 0x000fea0003800000 */
.L_x_315:
[----:B------:R-:W-:-:S07]  /*2d60*/  FADD.FTZ R0, R3, R0 ;  /* 0x0000000003007221 */ /* 0x000fce0000010000 */
.L_x_323:
[----:B------:R-:W-:Y:S05]  /*2d70*/  BSYNC.RECONVERGENT B0 ;  /* 0x0000000000007941 */ /* 0x000fea0003800200 */
.L_x_313:
[----:B------:R-:W-:-:S04]  /*2d80*/  HFMA2 R5, -RZ, RZ, 0, 0 ;  /* 0x00000000ff057431 */ /* 0x000fc800000001ff */
[----:B0-----:R-:W-:Y:S05]  /*2d90*/  RET.REL.NODEC R4 `(_Z31d_prepareElectrostaticPotentialP6float2S0_ffiiPKfPKi) ;  /* 0xffffffd004987950 */ /* 0x001fea0003c3ffff */
.L_x_324:
        /* <DEDUP_REMOVED lines=14> */
.L_x_375:


//--------------------- .text._Z22d_prepareChargeDensityPfP6float2i --------------------------
	.section	.text._Z22d_prepareChargeDensityPfP6float2i,"ax",@progbits
	.align	128
        .global         _Z22d_prepareChargeDensityPfP6float2i
        .type           _Z22d_prepareChargeDensityPfP6float2i,@function
        .size           _Z22d_prepareChargeDensityPfP6float2i,(.L_x_399 - _Z22d_prepareChargeDensityPfP6float2i)
        .other          _Z22d_prepareChargeDensityPfP6float2i,@"STO_CUDA_ENTRY STV_DEFAULT"
_Z22d_prepareChargeDensityPfP6float2i:
.text._Z22d_prepareChargeDensityPfP6float2i:
        /* <DEDUP_REMOVED lines=12> */
[----:B-1----:R-:W3:Y:S01]  /*00c0*/  LDG.E R8, desc[UR4][R2.64] ;  /* 0x0000000402087981 */ /* 0x002ee2000c1e1900 */
[----:B------:R-:W-:Y:S02]  /*00d0*/  HFMA2 R9, -RZ, RZ, 0, 0 ;  /* 0x00000000ff097431 */ /* 0x000fe400000001ff */
[----:B--2---:R-:W-:-:S05]  /*00e0*/  IMAD.WIDE R4, R7, 0x8, R4 ;  /* 0x0000000807047825 */ /* 0x004fca00078e0204 */
[----:B---3--:R-:W-:Y:S01]  /*00f0*/  STG.E.64 desc[UR4][R4.64], R8 ;  /* 0x0000000804007986 */ /* 0x008fe2000c101b04 */
[----:B------:R-:W-:Y:S05]  /*0100*/  EXIT ;  /* 0x000000000000794d */ /* 0x000fea0003800000 */
.L_x_325:
        /* <DEDUP_REMOVED lines=15> */
.L_x_399:


//--------------------- .text._Z16d_prepareDensityiPfP6float2i --------------------------
	.section	.text._Z16d_prepareDensityiPfP6float2i,"ax",@progbits
	.align	128
        .global         _Z16d_prepareDensityiPfP6float2i
        .type           _Z16d_prepareDensityiPfP6float2i,@function
        .size           _Z16d_prepareDensityiPfP6float2i,(.L_x_400 - _Z16d_prepareDensityiPfP6float2i)
        .other          _Z16d_prepareDensityiPfP6float2i,@"STO_CUDA_ENTRY STV_DEFAULT"
_Z16d_prepareDensityiPfP6float2i:
.text._Z16d_prepareDensityiPfP6float2i:
        /* <DEDUP_REMOVED lines=10> */
[----:B------:R-:W2:Y:S01]  /*00a0*/  LDC.64 R2, c[0x0][0x388] ;  /* 0x0000e200ff027b82 */ /* 0x000ea20000000a00 */
[----:B0-----:R-:W-:-:S04]  /*00b0*/  IMAD R5, R0, UR6, R7 ;  /* 0x0000000600057c24 */ /* 0x001fc8000f8e0207 */
[----:B--2---:R-:W-:-:S03]  /*00c0*/  IMAD.WIDE R2, R5, 0x4, R2 ;  /* 0x0000000405027825 */ /* 0x004fc600078e0202 */
[----:B------:R-:W0:Y:S02]  /*00d0*/  LDC.64 R4, c[0x0][0x390] ;  /* 0x0000e400ff047b82 */ /* 0x000e240000000a00 */
[----:B-1----:R-:W2:Y:S01]  /*00e0*/  LDG.E R8, desc[UR4][R2.64] ;  /* 0x0000000402087981 */ /* 0x002ea2000c1e1900 */
[----:B------:R-:W-:Y:S02]  /*00f0*/  HFMA2 R9, -RZ, RZ, 0, 0 ;  /* 0x00000000ff097431 */ /* 0x000fe400000001ff */
[----:B0-----:R-:W-:-:S05]  /*0100*/  IMAD.WIDE R4, R7, 0x8, R4 ;  /* 0x0000000807047825 */ /* 0x001fca00078e0204 */
[----:B--2---:R-:W-:Y:S01]  /*0110*/  STG.E.64 desc[UR4][R4.64], R8 ;  /* 0x0000000804007986 */ /* 0x004fe2000c101b04 */
[----:B------:R-:W-:Y:S05]  /*0120*/  EXIT ;  /* 0x000000000000794d */ /* 0x000fea0003800000 */
.L_x_326:
        /* <DEDUP_REMOVED lines=13> */
.L_x_400:


//--------------------- .text._Z23d_multiply_float_scalarPffS_i --------------------------
	.section	.text._Z23d_multiply_float_scalarPffS_i,"ax",@progbits
	.align	128
        .global         _Z23d_multiply_float_scalarPffS_i
        .type           _Z23d_multiply_float_scalarPffS_i,@function
        .size           _Z23d_multiply_float_scalarPffS_i,(.L_x_401 - _Z23d_multiply_float_scalarPffS_i)
        .other          _Z23d_multiply_float_scalarPffS_i,@"STO_CUDA_ENTRY STV_DEFAULT"
_Z23d_multiply_float_scalarPffS_i:
.text._Z23d_multiply_float_scalarPffS_i:
        /* <DEDUP_REMOVED lines=9> */
[----:B------:R-:W1:Y:S01]  /*0090*/  LDCU.64 UR4, c[0x0][0x358] ;  /* 0x00006b00ff0477ac */ /* 0x000e620008000a00 */
[----:B------:R-:W2:Y:S06]  /*00a0*/  LDCU UR6, c[0x0][0x388] ;  /* 0x00007100ff0677ac */ /* 0x000eac0008000800 */
[----:B------:R-:W3:Y:S01]  /*00b0*/  LDC.64 R4, c[0x0][0x390] ;  /* 0x0000e400ff047b82 */ /* 0x000ee20000000a00 */
[----:B0-----:R-:W-:-:S06]  /*00c0*/  IMAD.WIDE R2, R7, 0x4, R2 ;  /* 0x0000000407027825 */ /* 0x001fcc00078e0202 */
[----:B-1----:R-:W2:Y:S01]  /*00d0*/  LDG.E R2, desc[UR4][R2.64] ;  /* 0x0000000402027981 */ /* 0x002ea2000c1e1900 */
[----:B---3--:R-:W-:-:S04]  /*00e0*/  IMAD.WIDE R4, R7, 0x4, R4 ;  /* 0x0000000407047825 */ /* 0x008fc800078e0204 */
[----:B--2---:R-:W-:-:S05]  /*00f0*/  FMUL R7, R2, UR6 ;  /* 0x0000000602077c20 */ /* 0x004fca0008400000 */
[----:B------:R-:W-:Y:S01]  /*0100*/  STG.E desc[UR4][R4.64], R7 ;  /* 0x0000000704007986 */ /* 0x000fe2000c101904 */
[----:B------:R-:W-:Y:S05]  /*0110*/  EXIT ;  /* 0x000000000000794d */ /* 0x000fea0003800000 */
.L_x_327:
        /* <DEDUP_REMOVED lines=14> */
.L_x_401:


//--------------------- .text._Z23d_multiply_float_scalarPffi --------------------------
	.section	.text._Z23d_multiply_float_scalarPffi,"ax",@progbits
	.align	128
        .global         _Z23d_multiply_float_scalarPffi
        .type           _Z23d_multiply_float_scalarPffi,@function
        .size           _Z23d_multiply_float_scalarPffi,(.L_x_402 - _Z23d_multiply_float_scalarPffi)
        .other          _Z23d_multiply_float_scalarPffi,@"STO_CUDA_ENTRY STV_DEFAULT"
_Z23d_multiply_float_scalarPffi:
.text._Z23d_multiply_float_scalarPffi:
        /* <DEDUP_REMOVED lines=10> */
[----:B------:R-:W2:Y:S01]  /*00a0*/  LDCU UR6, c[0x0][0x388] ;  /* 0x00007100ff0677ac */ /* 0x000ea20008000800 */
[----:B0-----:R-:W-:-:S05]  /*00b0*/  IMAD.WIDE R2, R5, 0x4, R2 ;  /* 0x0000000405027825 */ /* 0x001fca00078e0202 */
[----:B-1----:R-:W2:Y:S02]  /*00c0*/  LDG.E R0, desc[UR4][R2.64] ;  /* 0x0000000402007981 */ /* 0x002ea4000c1e1900 */
[----:B--2---:R-:W-:-:S05]  /*00d0*/  FMUL R5, R0, UR6 ;  /* 0x0000000600057c20 */ /* 0x004fca0008400000 */
[----:B------:R-:W-:Y:S01]  /*00e0*/  STG.E desc[UR4][R2.64], R5 ;  /* 0x0000000502007986 */ /* 0x000fe2000c101904 */
[----:B------:R-:W-:Y:S05]  /*00f0*/  EXIT ;  /* 0x000000000000794d */ /* 0x000fea0003800000 */
.L_x_328:
        /* <DEDUP_REMOVED lines=16> */
.L_x_402:


//--------------------- .text._Z26d_multiply_cufftCpx_scalarP6float2fS0_i --------------------------
	.section	.text._Z26d_multiply_cufftCpx_scalarP6float2fS0_i,"ax",@progbits
	.align	128
        .global         _Z26d_multiply_cufftCpx_scalarP6float2fS0_i
        .type           _Z26d_multiply_cufftCpx_scalarP6float2fS0_i,@function
        .size           _Z26d_multiply_cufftCpx_scalarP6float2fS0_i,(.L_x_403 - _Z26d_multiply_cufftCpx_scalarP6float2fS0_i)
        .other          _Z26d_multiply_cufftCpx_scalarP6float2fS0_i,@"STO_CUDA_ENTRY STV_DEFAULT"
_Z26d_multiply_cufftCpx_scalarP6float2fS0_i:
.text._Z26d_multiply_cufftCpx_scalarP6float2fS0_i:
        /* <DEDUP_REMOVED lines=13> */
[----:B-1----:R-:W2:Y:S01]  /*00d0*/  LDG.E.64 R2, desc[UR4][R2.64] ;  /* 0x0000000402027981 */ /* 0x002ea2000c1e1b00 */
[----:B---3--:R-:W-:-:S04]  /*00e0*/  IMAD.WIDE R4, R7, 0x8, R4 ;  /* 0x0000000807047825 */ /* 0x008fc800078e0204 */
[----:B--2---:R-:W-:Y:S01]  /*00f0*/  FMUL R6, R2, UR6 ;  /* 0x0000000602067c20 */ /* 0x004fe20008400000 */
[----:B------:R-:W-:-:S05]  /*0100*/  FMUL R7, R3, UR6 ;  /* 0x0000000603077c20 */ /* 0x000fca0008400000 */
[----:B------:R-:W-:Y:S01]  /*0110*/  STG.E.64 desc[UR4][R4.64], R6 ;  /* 0x0000000604007986 */ /* 0x000fe2000c101b04 */
[----:B------:R-:W-:Y:S05]  /*0120*/  EXIT ;  /* 0x000000000000794d */ /* 0x000fea0003800000 */
.L_x_329:
        /* <DEDUP_REMOVED lines=13> */
.L_x_403:


//--------------------- .text._Z26d_multiply_cufftCpx_scalarP6float2fi --------------------------
	.section	.text._Z26d_multiply_cufftCpx_scalarP6float2fi,"ax",@progbits
	.align	128
        .global         _Z26d_multiply_cufftCpx_scalarP6float2fi
        .type           _Z26d_multiply_cufftCpx_scalarP6float2fi,@function
        .size           _Z26d_multiply_cufftCpx_scalarP6float2fi,(.L_x_404 - _Z26d_multiply_cufftCpx_scalarP6float2fi)
        .other          _Z26d_multiply_cufftCpx_scalarP6float2fi,@"STO_CUDA_ENTRY STV_DEFAULT"
_Z26d_multiply_cufftCpx_scalarP6float2fi:
.text._Z26d_multiply_cufftCpx_scalarP6float2fi:
        /* <DEDUP_REMOVED lines=12> */
[----:B-1----:R-:W2:Y:S02]  /*00c0*/  LDG.E.64 R4, desc[UR4][R2.64] ;  /* 0x0000000402047981 */ /* 0x002ea4000c1e1b00 */
[----:B--2---:R-:W-:Y:S01]  /*00d0*/  FMUL R4, R4, UR6 ;  /* 0x0000000604047c20 */ /* 0x004fe20008400000 */
[----:B------:R-:W-:-:S05]  /*00e0*/  FMUL R5, R5, UR6 ;  /* 0x0000000605057c20 */ /* 0x000fca0008400000 */
[----:B------:R-:W-:Y:S01]  /*00f0*/  STG.E.64 desc[UR4][R2.64], R4 ;  /* 0x0000000402007986 */ /* 0x000fe2000c101b04 */
[----:B------:R-:W-:Y:S05]  /*0100*/  EXIT ;  /* 0x000000000000794d */ /* 0x000fea0003800000 */
.L_x_330:
        /* <DEDUP_REMOVED lines=15> */
.L_x_404:


//--------------------- .text._Z14d_complex2realP6float2Pfi --------------------------
	.section	.text._Z14d_complex2realP6float2Pfi,"ax",@progbits
	.align	128
        .global         _Z14d_complex2realP6float2Pfi
        .type           _Z14d_complex2realP6float2Pfi,@function
        .size           _Z14d_complex2realP6float2Pfi,(.L_x_405 - _Z14d_complex2realP6float2Pfi)
        .other          _Z14d_complex2realP6float2Pfi,@"STO_CUDA_ENTRY STV_DEFAULT"
_Z14d_complex2realP6float2Pfi:
.text._Z14d_complex2realP6float2Pfi:
        /* <DEDUP_REMOVED lines=16> */
.L_x_331:
        /* <DEDUP_REMOVED lines=16> */
.L_x_405:


//--------------------- .text._Z14d_real2complexPfP6float2i --------------------------
	.section	.text._Z14d_real2complexPfP6float2i,"ax",@progbits
	.align	128
        .global         _Z14d_real2complexPfP6float2i
        .type           _Z14d_real2complexPfP6float2i,@function
        .size           _Z14d_real2complexPfP6float2i,(.L_x_406 - _Z14d_real2complexPfP6float2i)
        .other          _Z14d_real2complexPfP6float2i,@"STO_CUDA_ENTRY STV_DEFAULT"
_Z14d_real2complexPfP6float2i:
.text._Z14d_real2complexPfP6float2i:
        /* <DEDUP_REMOVED lines=17> */
.L_x_332:
        /* <DEDUP_REMOVED lines=15> */
.L_x_406:


//--------------------- .text._Z11d_make_stepP6float2PfS1_Piii --------------------------
	.section	.text._Z11d_make_stepP6float2PfS1_Piii,"ax",@progbits
	.align	128
        .global         _Z11d_make_stepP6float2PfS1_Piii
        .type           _Z11d_make_stepP6float2PfS1_Piii,@function
        .size           _Z11d_make_stepP6float2PfS1_Piii,(.L_x_407 - _Z11d_make_stepP6float2PfS1_Piii)
        .other          _Z11d_make_stepP6float2PfS1_Piii,@"STO_CUDA_ENTRY STV_DEFAULT"
_Z11d_make_stepP6float2PfS1_Piii:
.text._Z11d_make_stepP6float2PfS1_Piii:
        /* <DEDUP_REMOVED lines=16> */
.L_x_361:
[----:B-1----:R-:W-:Y:S05]  /*0100*/  BRX R2 -0x110                                                                 (*"BRANCH_TARGETS .L_x_362,.L_x_363,.L_x_364"*) ;  /* 0xfffffffc02bc7949 */ /* 0x002fea000383ffff */
.L_x_364:
[----:B------:R-:W-:-:S13]  /*0110*/  ISETP.NE.AND P0, PT, R6, 0x1, PT ;  /* 0x000000010600780c */ /* 0x000fda0003f05270 */
[----:B------:R-:W-:Y:S05]  /*0120*/  @P0 BRA `(.L_x_333) ;  /* 0x0000000400780947 */ /* 0x000fea0003800000 */
[----:B------:R0:W-:Y:S01]  /*0130*/  STL [R1], R0 ;  /* 0x0000000001007387 */ /* 0x0001e20000100800 */
[----:B------:R-:W-:Y:S05]  /*0140*/  BRA `(.L_x_333) ;  /* 0x0000000400707947 */ /* 0x000fea0003800000 */
.L_x_362:
[----:B------:R-:W0:Y:S02]  /*0150*/  LDC.64 R2, c[0x0][0x398] ;  /* 0x0000e600ff027b82 */ /* 0x000e240000000a00 */
[----:B0-----:R0:W2:Y:S02]  /*0160*/  LDG.E R7, desc[UR6][R2.64] ;  /* 0x0000000602077981 */ /* 0x0010a4000c1e1900 */
[----:B0-----:R-:W-:Y:S02]  /*0170*/  IABS R2, R0 ;  /* 0x0000000000027213 */ /* 0x001fe40000000000 */
[-C--:B--2---:R-:W-:Y:S02]  /*0180*/  IABS R9, R7.reuse ;  /* 0x0000000700097213 */ /* 0x084fe40000000000 */
[----:B------:R-:W-:Y:S02]  /*0190*/  IABS R3, R7 ;  /* 0x0000000700037213 */ /* 0x000fe40000000000 */
[----:B------:R-:W0:Y:S08]  /*01a0*/  I2F.RP R8, R9 ;  /* 0x0000000900087306 */ /* 0x000e300000209400 */
[----:B0-----:R-:W0:Y:S02]  /*01b0*/  MUFU.RCP R8, R8 ;  /* 0x0000000800087308 */ /* 0x001e240000001000 */
[----:B0-----:R-:W-:Y:S01]  /*01c0*/  IADD3 R4, PT, PT, R8, 0xffffffe, RZ ;  /* 0x0ffffffe08047810 */ /* 0x001fe20007ffe0ff */
[----:B------:R-:W-:-:S05]  /*01d0*/  IMAD.MOV R8, RZ, RZ, -R3 ;  /* 0x000000ffff087224 */ /* 0x000fca00078e0a03 */
        /* <DEDUP_REMOVED lines=15> */
[----:B------:R-:W-:Y:S02]  /*02d0*/  @!P1 IADD3 R3, PT, PT, -R3, RZ, RZ ;  /* 0x000000ff03039210 */ /* 0x000fe40007ffe1ff */
[----:B------:R-:W-:-:S05]  /*02e0*/  @!P2 LOP3.LUT R3, RZ, R7, RZ, 0x33, !PT ;  /* 0x00000007ff03a212 */ /* 0x000fca00078e33ff */
[----:B------:R-:W-:-:S04]  /*02f0*/  IMAD.MOV R2, RZ, RZ, -R3 ;  /* 0x000000ffff027224 */ /* 0x000fc800078e0a03 */
[----:B------:R-:W-:-:S05]  /*0300*/  IMAD R2, R7, R2, R0 ;  /* 0x0000000207027224 */ /* 0x000fca00078e0200 */
[----:B------:R1:W-:Y:S01]  /*0310*/  STL.64 [R1], R2 ;  /* 0x0000000201007387 */ /* 0x0003e20000100a00 */
[----:B------:R-:W-:Y:S05]  /*0320*/  BRA `(.L_x_333) ;  /* 0x0000000000f87947 */ /* 0x000fea0003800000 */
.L_x_363:
[----:B------:R-:W0:Y:S02]  /*0330*/  LDC.64 R8, c[0x0][0x398] ;  /* 0x0000e600ff087b82 */ /* 0x000e240000000a00 */
[----:B0-----:R-:W2:Y:S04]  /*0340*/  LDG.E R3, desc[UR6][R8.64+0x4] ;  /* 0x0000040608037981 */ /* 0x001ea8000c1e1900 */
[----:B------:R0:W2:Y:S02]  /*0350*/  LDG.E R4, desc[UR6][R8.64] ;  /* 0x0000000608047981 */ /* 0x0000a4000c1e1900 */
[----:B0-----:R-:W-:Y:S01]  /*0360*/  IABS R8, R0 ;  /* 0x0000000000087213 */ /* 0x001fe20000000000 */
[----:B--2---:R-:W-:Y:S01]  /*0370*/  IMAD R3, R4, R3, RZ ;  /* 0x0000000304037224 */ /* 0x004fe200078e02ff */
[----:B------:R-:W-:-:S04]  /*0380*/  IABS R9, R4 ;  /* 0x0000000400097213 */ /* 0x000fc80000000000 */
[-C--:B------:R-:W-:Y:S02]  /*0390*/  IABS R12, R3.reuse ;  /* 0x00000003000c7213 */ /* 0x080fe40000000000 */
[----:B------:R-:W-:Y:S02]  /*03a0*/  IABS R7, R3 ;  /* 0x0000000300077213 */ /* 0x000fe40000000000 */
[----:B------:R-:W0:Y:S02]  /*03b0*/  I2F.RP R2, R12 ;  /* 0x0000000c00027306 */ /* 0x000e240000209400 */
[----:B------:R-:W-:-:S06]  /*03c0*/  IADD3 R7, PT, PT, RZ, -R7, RZ ;  /* 0x80000007ff077210 */ /* 0x000fcc0007ffe0ff */
[----:B0-----:R-:W0:Y:S02]  /*03d0*/  MUFU.RCP R2, R2 ;  /* 0x0000000200027308 */ /* 0x001e240000001000 */
[----:B0-----:R-:W-:-:S06]  /*03e0*/  VIADD R10, R2, 0xffffffe ;  /* 0x0ffffffe020a7836 */ /* 0x001fcc0000000000 */
[----:B------:R0:W1:Y:S02]  /*03f0*/  F2I.FTZ.U32.TRUNC.NTZ R11, R10 ;  /* 0x0000000a000b7305 */ /* 0x000064000021f000 */
[----:B0-----:R-:W-:Y:S01]  /*0400*/  IMAD.MOV.U32 R10, RZ, RZ, RZ ;  /* 0x000000ffff0a7224 */ /* 0x001fe200078e00ff */
[----:B-1----:R-:W-:-:S05]  /*0410*/  IADD3 R5, PT, PT, RZ, -R11, RZ ;  /* 0x8000000bff057210 */ /* 0x002fca0007ffe0ff */
[----:B------:R-:W-:-:S04]  /*0420*/  IMAD R5, R5, R12, RZ ;  /* 0x0000000c05057224 */ /* 0x000fc800078e02ff */
[----:B------:R-:W-:-:S04]  /*0430*/  IMAD.HI.U32 R11, R11, R5, R10 ;  /* 0x000000050b0b7227 */ /* 0x000fc800078e000a */
[----:B------:R-:W-:Y:S02]  /*0440*/  IMAD.MOV.U32 R5, RZ, RZ, R9 ;  /* 0x000000ffff057224 */ /* 0x000fe400078e0009 */
[----:B------:R-:W-:Y:S02]  /*0450*/  IMAD.HI.U32 R2, R11, R8, RZ ;  /* 0x000000080b027227 */ /* 0x000fe400078e00ff */
[----:B------:R-:W0:Y:S02]  /*0460*/  I2F.RP R10, R5 ;  /* 0x00000005000a7306 */ /* 0x000e240000209400 */
[----:B------:R-:W-:-:S05]  /*0470*/  IMAD R7, R2, R7, R8 ;  /* 0x0000000702077224 */ /* 0x000fca00078e0208 */
[----:B------:R-:W-:Y:S01]  /*0480*/  ISETP.GT.U32.AND P2, PT, R12, R7, PT ;  /* 0x000000070c00720c */ /* 0x000fe20003f44070 */
[----:B0-----:R-:W0:-:S12]  /*0490*/  MUFU.RCP R10, R10 ;  /* 0x0000000a000a7308 */ /* 0x001e180000001000 */
[----:B------:R-:W-:Y:S01]  /*04a0*/  @!P2 IMAD.IADD R7, R7, 0x1, -R12 ;  /* 0x000000010707a824 */ /* 0x000fe200078e0a0c */
[----:B------:R-:W-:Y:S02]  /*04b0*/  @!P2 IADD3 R2, PT, PT, R2, 0x1, RZ ;  /* 0x000000010202a810 */ /* 0x000fe40007ffe0ff */
[----:B------:R-:W-:Y:S02]  /*04c0*/  ISETP.NE.AND P2, PT, R3, RZ, PT ;  /* 0x000000ff0300720c */ /* 0x000fe40003f45270 */
[----:B------:R-:W-:Y:S02]  /*04d0*/  ISETP.GE.U32.AND P0, PT, R7, R12, PT ;  /* 0x0000000c0700720c */ /* 0x000fe40003f06070 */
[----:B------:R-:W-:-:S04]  /*04e0*/  LOP3.LUT R7, R0, R3, RZ, 0x3c, !PT ;  /* 0x0000000300077212 */ /* 0x000fc800078e3cff */
[----:B------:R-:W-:Y:S01]  /*04f0*/  ISETP.GE.AND P1, PT, R7, RZ, PT ;  /* 0x000000ff0700720c */ /* 0x000fe20003f26270 */
[----:B0-----:R-:W-:Y:S01]  /*0500*/  VIADD R8, R10, 0xffffffe ;  /* 0x0ffffffe0a087836 */ /* 0x001fe20000000000 */
[----:B------:R-:W-:-:S03]  /*0510*/  IADD3 R7, PT, PT, -R3, RZ, RZ ;  /* 0x000000ff03077210 */ /* 0x000fc60007ffe1ff */
[----:B------:R0:W1:Y:S02]  /*0520*/  F2I.FTZ.U32.TRUNC.NTZ R9, R8 ;  /* 0x0000000800097305 */ /* 0x000064000021f000 */
[----:B------:R-:W-:-:S06]  /*0530*/  @P0 VIADD R2, R2, 0x1 ;  /* 0x0000000102020836 */ /* 0x000fcc0000000000 */
[----:B------:R-:W-:Y:S01]  /*0540*/  @!P1 IMAD.MOV R2, RZ, RZ, -R2 ;  /* 0x000000ffff029224 */ /* 0x000fe200078e0a02 */
[----:B0-----:R-:W-:Y:S02]  /*0550*/  IABS R8, R4 ;  /* 0x0000000400087213 */ /* 0x001fe40000000000 */
[----:B------:R-:W-:-:S03]  /*0560*/  @!P2 LOP3.LUT R2, RZ, R3, RZ, 0x33, !PT ;  /* 0x00000003ff02a212 */ /* 0x000fc600078e33ff */
[----:B------:R-:W-:Y:S02]  /*0570*/  IMAD.MOV R11, RZ, RZ, -R8 ;  /* 0x000000ffff0b7224 */ /* 0x000fe400078e0a08 */
[----:B------:R-:W-:Y:S02]  /*0580*/  HFMA2 R8, -RZ, RZ, 0, 0 ;  /* 0x00000000ff087431 */ /* 0x000fe400000001ff */
[----:B-1----:R-:W-:Y:S01]  /*0590*/  IMAD.MOV R10, RZ, RZ, -R9 ;  /* 0x000000ffff0a7224 */ /* 0x002fe200078e0a09 */
[----:B------:R2:W-:Y:S01]  /*05a0*/  STL [R1+0x8], R2 ;  /* 0x0000080201007387 */ /* 0x0005e20000100800 */
[----:B------:R-:W-:Y:S02]  /*05b0*/  IMAD R7, R2, R7, R0 ;  /* 0x0000000702077224 */ /* 0x000fe400078e0200 */
[----:B------:R-:W-:-:S03]  /*05c0*/  IMAD R3, R10, R5, RZ ;  /* 0x000000050a037224 */ /* 0x000fc600078e02ff */
[----:B------:R-:W-:Y:S01]  /*05d0*/  IABS R10, R7 ;  /* 0x00000007000a7213 */ /* 0x000fe20000000000 */
        /* <DEDUP_REMOVED lines=12> */
[----:B------:R-:W-:-:S05]  /*06a0*/  @P1 VIADD R3, R3, 0x1 ;  /* 0x0000000103031836 */ /* 0x000fca0000000000 */
[----:B------:R-:W-:-:S05]  /*06b0*/  MOV R5, R3 ;  /* 0x0000000300057202 */ /* 0x000fca0000000f00 */
[----:B------:R-:W-:Y:S01]  /*06c0*/  @!P0 IMAD.MOV R5, RZ, RZ, -R5 ;  /* 0x000000ffff058224 */ /* 0x000fe200078e0a05 */
[----:B------:R-:W-:-:S05]  /*06d0*/  @!P2 LOP3.LUT R5, RZ, R4, RZ, 0x33, !PT ;  /* 0x00000004ff05a212 */ /* 0x000fca00078e33ff */
[----:B------:R-:W-:-:S04]  /*06e0*/  IMAD.MOV R3, RZ, RZ, -R5 ;  /* 0x000000ffff037224 */ /* 0x000fc800078e0a05 */
[----:B------:R-:W-:-:S05]  /*06f0*/  IMAD R4, R4, R3, R7 ;  /* 0x0000000304047224 */ /* 0x000fca00078e0207 */
[----:B------:R2:W-:Y:S02]  /*0700*/  STL.64 [R1], R4 ;  /* 0x0000000401007387 */ /* 0x0005e40000100a00 */
.L_x_333:
[----:B------:R-:W-:-:S13]  /*0710*/  ISETP.GE.AND P0, PT, R6, 0x1, PT ;  /* 0x000000010600780c */ /* 0x000fda0003f06270 */
[----:B------:R-:W-:Y:S05]  /*0720*/  @!P0 BRA `(.L_x_334) ;  /* 0x0000000800588947 */ /* 0x000fea0003800000 */
[C---:B------:R-:W-:Y:S01]  /*0730*/  ISETP.GE.U32.AND P1, PT, R6.reuse, 0x10, PT ;  /* 0x000000100600780c */ /* 0x040fe20003f26070 */
[----:B--2---:R-:W-:Y:S01]  /*0740*/  HFMA2 R4, -RZ, RZ, 0, 0 ;  /* 0x00000000ff047431 */ /* 0x004fe200000001ff */
[----:B------:R-:W-:-:S04]  /*0750*/  LOP3.LUT R11, R6, 0xf, RZ, 0xc0, !PT ;  /* 0x0000000f060b7812 */ /* 0x000fc800078ec0ff */
[----:B------:R-:W-:-:S07]  /*0760*/  ISETP.NE.AND P0, PT, R11, RZ, PT ;  /* 0x000000ff0b00720c */ /* 0x000fce0003f05270 */
[----:B------:R-:W-:Y:S06]  /*0770*/  @!P1 BRA `(.L_x_335) ;  /* 0x0000000400809947 */ /* 0x000fec0003800000 */
[----:B------:R-:W2:Y:S01]  /*0780*/  LDCU.64 UR4, c[0x0][0x390] ;  /* 0x00007200ff0477ac */ /* 0x000ea20008000a00 */
[----:B------:R-:W-:Y:S01]  /*0790*/  LOP3.LUT R4, R6, 0x7ffffff0, RZ, 0xc0, !PT ;  /* 0x7ffffff006047812 */ /* 0x000fe200078ec0ff */
[C---:B------:R-:W-:Y:S02]  /*07a0*/  VIADD R7, R1.reuse, 0x20 ;  /* 0x0000002001077836 */ /* 0x040fe40000000000 */
[----:B------:R-:W-:Y:S01]  /*07b0*/  VIADD R5, R1, 0x2c ;  /* 0x0000002c01057836 */ /* 0x000fe20000000000 */
[----:B------:R-:W-:Y:S01]  /*07c0*/  IADD3 R8, PT, PT, -R4, RZ, RZ ;  /* 0x000000ff04087210 */ /* 0x000fe20007ffe1ff */
[----:B--2---:R-:W-:-:S04]  /*07d0*/  UIADD3 UR4, UP0, UPT, UR4, 0x20, URZ ;  /* 0x0000002004047890 */ /* 0x004fc8000ff1e0ff */
[----:B------:R-:W-:Y:S02]  /*07e0*/  UIADD3.X UR5, UPT, UPT, URZ, UR5, URZ, UP0, !UPT ;  /* 0x00000005ff057290 */ /* 0x000fe400087fe4ff */
[----:B-1----:R-:W-:-:S04]  /*07f0*/  IMAD.U32 R2, RZ, RZ, UR4 ;  /* 0x00000004ff027e24 */ /* 0x002fc8000f8e00ff */
[----:B------:R-:W-:-:S07]  /*0800*/  IMAD.U32 R3, RZ, RZ, UR5 ;  /* 0x00000005ff037e24 */ /* 0x000fce000f8e00ff */
.L_x_336:
[----:B------:R-:W2:Y:S04]  /*0810*/  LDL R9, [R7+-0x20] ;  /* 0xffffe00007097983 */ /* 0x000ea80000100800 */
[----:B------:R-:W3:Y:S04]  /*0820*/  LDG.E R10, desc[UR6][R2.64+-0x20] ;  /* 0xffffe006020a7981 */ /* 0x000ee8000c1e1900 */
[----:B------:R-:W4:Y:S04]  /*0830*/  LDG.E R12, desc[UR6][R2.64+-0x1c] ;  /* 0xffffe406020c7981 */ /* 0x000f28000c1e1900 */
[----:B------:R-:W5:Y:S01]  /*0840*/  LDG.E R14, desc[UR6][R2.64+-0x18] ;  /* 0xffffe806020e7981 */ /* 0x000f62000c1e1900 */
[----:B--2---:R-:W-:-:S05]  /*0850*/  I2FP.F32.S32 R9, R9 ;  /* 0x0000000900097245 */ /* 0x004fca0000201400 */
[----:B---3--:R-:W-:-:S05]  /*0860*/  FMUL R10, R9, R10 ;  /* 0x0000000a090a7220 */ /* 0x008fca0000400000 */
[----:B------:R1:W-:Y:S04]  /*0870*/  STL [R5+-0x20], R10 ;  /* 0xffffe00a05007387 */ /* 0x0003e80000100800 */
[----:B------:R-:W2:Y:S04]  /*0880*/  LDL R9, [R7+-0x1c] ;  /* 0xffffe40007097983 */ /* 0x000ea80000100800 */
[----:B-1----:R-:W3:Y:S01]  /*0890*/  LDG.E R10, desc[UR6][R2.64+-0x14] ;  /* 0xffffec06020a7981 */ /* 0x002ee2000c1e1900 */
[----:B--2---:R-:W-:-:S05]  /*08a0*/  I2FP.F32.S32 R9, R9 ;  /* 0x0000000900097245 */ /* 0x004fca0000201400 */
[----:B----4-:R-:W-:-:S05]  /*08b0*/  FMUL R12, R9, R12 ;  /* 0x0000000c090c7220 */ /* 0x010fca0000400000 */
[----:B------:R1:W-:Y:S04]  /*08c0*/  STL [R5+-0x1c], R12 ;  /* 0xffffe40c05007387 */ /* 0x0003e80000100800 */
[----:B------:R-:W2:Y:S04]  /*08d0*/  LDL R9, [R7+-0x18] ;  /* 0xffffe80007097983 */ /* 0x000ea80000100800 */
[----:B-1----:R-:W4:Y:S01]  /*08e0*/  LDG.E R12, desc[UR6][R2.64+-0x10] ;  /* 0xfffff006020c7981 */ /* 0x002f22000c1e1900 */
[----:B--2---:R-:W-:-:S05]  /*08f0*/  I2FP.F32.S32 R9, R9 ;  /* 0x0000000900097245 */ /* 0x004fca0000201400 */
[----:B-----5:R-:W-:-:S05]  /*0900*/  FMUL R14, R9, R14 ;  /* 0x0000000e090e7220 */ /* 0x020fca0000400000 */
[----:B------:R1:W-:Y:S04]  /*0910*/  STL [R5+-0x18], R14 ;  /* 0xffffe80e05007387 */ /* 0x0003e80000100800 */
[----:B------:R-:W2:Y:S04]  /*0920*/  LDL R9, [R7+-0x14] ;  /* 0xffffec0007097983 */ /* 0x000ea80000100800 */
[----:B-1----:R-:W5:Y:S01]  /*0930*/  LDG.E R14, desc[UR6][R2.64+-0xc] ;  /* 0xfffff406020e7981 */ /* 0x002f62000c1e1900 */
        /* <DEDUP_REMOVED lines=23> */
[----:B------:R-:W2:Y:S04]  /*0ab0*/  LDL R9, [R7] ;  /* 0x0000000007097983 */ /* 0x000ea80000100800 */
[----:B-1----:R-:W4:Y:S01]  /*0ac0*/  LDG.E R12, desc[UR6][R2.64+0x8] ;  /* 0x00000806020c7981 */ /* 0x002f22000c1e1900 */
[----:B--2---:R-:W-:-:S05]  /*0ad0*/  I2FP.F32.S32 R9, R9 ;  /* 0x0000000900097245 */ /* 0x004fca0000201400 */
[----:B-----5:R-:W-:-:S05]  /*0ae0*/  FMUL R14, R9, R14 ;  /* 0x0000000e090e7220 */ /* 0x020fca0000400000 */
[----:B------:R1:W-:Y:S04]  /*0af0*/  STL [R5], R14 ;  /* 0x0000000e05007387 */ /* 0x0003e80000100800 */
[----:B------:R-:W2:Y:S04]  /*0b00*/  LDL R9, [R7+0x4] ;  /* 0x0000040007097983 */ /* 0x000ea80000100800 */
[----:B-1----:R-:W5:Y:S01]  /*0b10*/  LDG.E R14, desc[UR6][R2.64+0xc] ;  /* 0x00000c06020e7981 */ /* 0x002f62000c1e1900 */
[----:B--2---:R-:W-:-:S05]  /*0b20*/  I2FP.F32.S32 R9, R9 ;  /* 0x0000000900097245 */ /* 0x004fca0000201400 */
[----:B---3--:R-:W-:-:S05]  /*0b30*/  FMUL R10, R9, R10 ;  /* 0x0000000a090a7220 */ /* 0x008fca0000400000 */
[----:B------:R1:W-:Y:S04]  /*0b40*/  STL [R5+0x4], R10 ;  /* 0x0000040a05007387 */ /* 0x0003e80000100800 */
[----:B------:R-:W2:Y:S04]  /*0b50*/  LDL R9, [R7+0x8] ;  /* 0x0000080007097983 */ /* 0x000ea80000100800 */
[----:B-1----:R-:W3:Y:S01]  /*0b60*/  LDG.E R10, desc[UR6][R2.64+0x10] ;  /* 0x00001006020a7981 */ /* 0x002ee2000c1e1900 */
[----:B--2---:R-:W-:-:S05]  /*0b70*/  I2FP.F32.S32 R9, R9 ;  /* 0x0000000900097245 */ /* 0x004fca0000201400 */
[----:B----4-:R-:W-:-:S05]  /*0b80*/  FMUL R12, R9, R12 ;  /* 0x0000000c090c7220 */ /* 0x010fca0000400000 */
[----:B------:R1:W-:Y:S04]  /*0b90*/  STL [R5+0x8], R12 ;  /* 0x0000080c05007387 */ /* 0x0003e80000100800 */
[----:B------:R-:W2:Y:S04]  /*0ba0*/  LDL R9, [R7+0xc] ;  /* 0x00000c0007097983 */ /* 0x000ea80000100800 */
[----:B-1----:R-:W4:Y:S01]  /*0bb0*/  LDG.E R12, desc[UR6][R2.64+0x14] ;  /* 0x00001406020c7981 */ /* 0x002f22000c1e1900 */
[----:B--2---:R-:W-:-:S05]  /*0bc0*/  I2FP.F32.S32 R9, R9 ;  /* 0x0000000900097245 */ /* 0x004fca0000201400 */
[----:B-----5:R-:W-:-:S05]  /*0bd0*/  FMUL R14, R9, R14 ;  /* 0x0000000e090e7220 */ /* 0x020fca0000400000 */
[----:B------:R1:W-:Y:S04]  /*0be0*/  STL [R5+0xc], R14 ;  /* 0x00000c0e05007387 */ /* 0x0003e80000100800 */
[----:B------:R-:W2:Y:S04]  /*0bf0*/  LDL R9, [R7+0x10] ;  /* 0x0000100007097983 */ /* 0x000ea80000100800 */
[----:B-1----:R-:W5:Y:S01]  /*0c00*/  LDG.E R14, desc[UR6][R2.64+0x18] ;  /* 0x00001806020e7981 */ /* 0x002f62000c1e1900 */
[----:B--2---:R-:W-:-:S05]  /*0c10*/  I2FP.F32.S32 R9, R9 ;  /* 0x0000000900097245 */ /* 0x004fca0000201400 */
[----:B---3--:R-:W-:-:S05]  /*0c20*/  FMUL R10, R9, R10 ;  /* 0x0000000a090a7220 */ /* 0x008fca0000400000 */
[----:B------:R1:W-:Y:S04]  /*0c30*/  STL [R5+0x10], R10 ;  /* 0x0000100a05007387 */ /* 0x0003e80000100800 */
[----:B------:R-:W2:Y:S04]  /*0c40*/  LDL R9, [R7+0x14] ;  /* 0x0000140007097983 */ /* 0x000ea80000100800 */
[----:B-1----:R1:W3:Y:S01]  /*0c50*/  LDG.E R10, desc[UR6][R2.64+0x1c] ;  /* 0x00001c06020a7981 */ /* 0x0022e2000c1e1900 */
[----:B--2---:R-:W-:-:S05]  /*0c60*/  I2FP.F32.S32 R9, R9 ;  /* 0x0000000900097245 */ /* 0x004fca0000201400 */
[----:B----4-:R-:W-:-:S05]  /*0c70*/  FMUL R12, R9, R12 ;  /* 0x0000000c090c7220 */ /* 0x010fca0000400000 */
[----:B------:R-:W-:Y:S04]  /*0c80*/  STL [R5+0x14], R12 ;  /* 0x0000140c05007387 */ /* 0x000fe80000100800 */
[----:B------:R-:W2:Y:S02]  /*0c90*/  LDL R9, [R7+0x18] ;  /* 0x0000180007097983 */ /* 0x000ea40000100800 */
[----:B--2---:R-:W-:-:S05]  /*0ca0*/  I2FP.F32.S32 R9, R9 ;  /* 0x0000000900097245 */ /* 0x004fca0000201400 */
[----:B-----5:R-:W-:-:S05]  /*0cb0*/  FMUL R14, R9, R14 ;  /* 0x0000000e090e7220 */ /* 0x020fca0000400000 */
[----:B------:R-:W-:Y:S04]  /*0cc0*/  STL [R5+0x18], R14 ;  /* 0x0000180e05007387 */ /* 0x000fe80000100800 */
[----:B------:R2:W4:Y:S01]  /*0cd0*/  LDL R9, [R7+0x1c] ;  /* 0x00001c0007097983 */ /* 0x0005220000100800 */
[----:B------:R-:W-:-:S04]  /*0ce0*/  IADD3 R8, PT, PT, R8, 0x10, RZ ;  /* 0x0000001008087810 */ /* 0x000fc80007ffe0ff */
[----:B------:R-:W-:Y:S02]  /*0cf0*/  ISETP.NE.AND P1, PT, R8, RZ, PT ;  /* 0x000000ff0800720c */ /* 0x000fe40003f25270 */
[----:B-1----:R-:W-:Y:S01]  /*0d00*/  IADD3 R2, P2, PT, R2, 0x40, RZ ;  /* 0x0000004002027810 */ /* 0x002fe20007f5e0ff */
[----:B--2---:R-:W-:-:S04]  /*0d10*/  VIADD R7, R7, 0x40 ;  /* 0x0000004007077836 */ /* 0x004fc80000000000 */
[----:B------:R-:W-:Y:S01]  /*0d20*/  IMAD.X R3, RZ, RZ, R3, P2 ;  /* 0x000000ffff037224 */ /* 0x000fe200010e0603 */
[----:B----4-:R-:W-:-:S05]  /*0d30*/  I2FP.F32.S32 R9, R9 ;  /* 0x0000000900097245 */ /* 0x010fca0000201400 */
[----:B---3--:R-:W-:-:S05]  /*0d40*/  FMUL R10, R9, R10 ;  /* 0x0000000a090a7220 */ /* 0x008fca0000400000 */
[----:B------:R1:W-:Y:S02]  /*0d50*/  STL [R5+0x1c], R10 ;  /* 0x00001c0a05007387 */ /* 0x0003e40000100800 */
[----:B-1----:R-:W-:Y:S01]  /*0d60*/  IADD3 R5, PT, PT, R5, 0x40, RZ ;  /* 0x0000004005057810 */ /* 0x002fe20007ffe0ff */
[----:B------:R-:W-:Y:S06]  /*0d70*/  @P1 BRA `(.L_x_336) ;  /* 0xfffffff800a41947 */ /* 0x000fec000383ffff */
.L_x_335:
[----:B-1----:R-:W-:Y:S01]  /*0d80*/  VIADD R3, R1, 0xc ;  /* 0x0000000c01037836 */ /* 0x002fe20000000000 */
[----:B------:R-:W-:Y:S06]  /*0d90*/  @!P0 BRA `(.L_x_334) ;  /* 0x0000000000bc8947 */ /* 0x000fec0003800000 */
[----:B------:R-:W-:Y:S02]  /*0da0*/  ISETP.GE.U32.AND P0, PT, R11, 0x8, PT ;  /* 0x000000080b00780c */ /* 0x000fe40003f06070 */
[----:B------:R-:W-:-:S04]  /*0db0*/  LOP3.LUT R7, R6, 0x7, RZ, 0xc0, !PT ;  /* 0x0000000706077812 */ /* 0x000fc800078ec0ff */
[----:B------:R-:W-:-:S07]  /*0dc0*/  ISETP.NE.AND P1, PT, R7, RZ, PT ;  /* 0x000000ff0700720c */ /* 0x000fce0003f25270 */
[----:B------:R-:W-:Y:S06]  /*0dd0*/  @!P0 BRA `(.L_x_337) ;  /* 0x0000000000248947 */ /* 0x000fec0003800000 */
[----:B------:R-:W1:Y:S01]  /*0de0*/  LDC.64 R8, c[0x0][0x390] ;  /* 0x0000e400ff087b82 */ /* 0x000e620000000a00 */
[----:B------:R-:W-:-:S05]  /*0df0*/  IMAD R2, R4, 0x4, R1 ;  /* 0x0000000404027824 */ /* 0x000fca00078e0201 */
[----:B------:R-:W2:Y:S01]  /*0e00*/  LDL R5, [R2] ;  /* 0x0000000002057983 */ /* 0x000ea20000100800 */
[----:B-1----:R-:W-:-:S06]  /*0e10*/  IMAD.WIDE.U32 R8, R4, 0x4, R8 ;  /* 0x0000000404087825 */ /* 0x002fcc00078e0008 */
[----:B------:R-:W3:Y:S01]  /*0e20*/  LDG.E R8, desc[UR6][R8.64] ;  /* 0x0000000608087981 */ /* 0x000ee2000c1e1900 */
[----:B------:R-:W-:Y:S02]  /*0e30*/  IADD3 R4, PT, PT, R4, 0x8, RZ ;  /* 0x0000000804047810 */ /* 0x000fe40007ffe0ff */
[----:B--2---:R-:W-:-:S05]  /*0e40*/  I2FP.F32.S32 R5, R5 ;  /* 0x0000000500057245 */ /* 0x004fca0000201400 */
[----:B---3--:R-:W-:-:S05]  /*0e50*/  FMUL R5, R5, R8 ;  /* 0x0000000805057220 */ /* 0x008fca0000400000 */
[----:B------:R1:W-:Y:S02]  /*0e60*/  STL [R2+0xc], R5 ;  /* 0x00000c0502007387 */ /* 0x0003e40000100800 */
.L_x_337:
[----:B------:R-:W-:Y:S05]  /*0e70*/  @!P1 BRA `(.L_x_334) ;  /* 0x0000000000849947 */ /* 0x000fea0003800000 */
[----:B------:R-:W-:Y:S02]  /*0e80*/  ISETP.GE.U32.AND P0, PT, R7, 0x4, PT ;  /* 0x000000040700780c */ /* 0x000fe40003f06070 */
[----:B-1----:R-:W-:-:S04]  /*0e90*/  LOP3.LUT R2, R6, 0x3, RZ, 0xc0, !PT ;  /* 0x0000000306027812 */ /* 0x002fc800078ec0ff */
[----:B------:R-:W-:-:S07]  /*0ea0*/  ISETP.NE.AND P1, PT, R2, RZ, PT ;  /* 0x000000ff0200720c */ /* 0x000fce0003f25270 */
[----:B------:R-:W-:Y:S06]  /*0eb0*/  @!P0 BRA `(.L_x_338) ;  /* 0x0000000000248947 */ /* 0x000fec0003800000 */
[----:B------:R-:W1:Y:S01]  /*0ec0*/  LDC.64 R6, c[0x0][0x390] ;  /* 0x0000e400ff067b82 */ /* 0x000e620000000a00 */
[----:B------:R-:W-:-:S05]  /*0ed0*/  IMAD R8, R4, 0x4, R1 ;  /* 0x0000000404087824 */ /* 0x000fca00078e0201 */
[----:B------:R-:W2:Y:S01]  /*0ee0*/  LDL R5, [R8] ;  /* 0x0000000008057983 */ /* 0x000ea20000100800 */
[----:B-1----:R-:W-:-:S06]  /*0ef0*/  IMAD.WIDE.U32 R6, R4, 0x4, R6 ;  /* 0x0000000404067825 */ /* 0x002fcc00078e0006 */
[----:B------:R-:W3:Y:S01]  /*0f00*/  LDG.E R6, desc[UR6][R6.64] ;  /* 0x0000000606067981 */ /* 0x000ee2000c1e1900 */
[----:B------:R-:W-:Y:S01]  /*0f10*/  VIADD R4, R4, 0x4 ;  /* 0x0000000404047836 */ /* 0x000fe20000000000 */
[----:B--2---:R-:W-:-:S05]  /*0f20*/  I2FP.F32.S32 R5, R5 ;  /* 0x0000000500057245 */ /* 0x004fca0000201400 */
[----:B---3--:R-:W-:-:S05]  /*0f30*/  FMUL R5, R6, R5 ;  /* 0x0000000506057220 */ /* 0x008fca0000400000 */
[----:B------:R1:W-:Y:S02]  /*0f40*/  STL [R8+0xc], R5 ;  /* 0x00000c0508007387 */ /* 0x0003e40000100800 */
.L_x_338:
[----:B------:R-:W-:Y:S05]  /*0f50*/  @!P1 BRA `(.L_x_334) ;  /* 0x00000000004c9947 */ /* 0x000fea0003800000 */
[----:B------:R-:W2:Y:S01]  /*0f60*/  LDC.64 R6, c[0x0][0x390] ;  /* 0x0000e400ff067b82 */ /* 0x000ea20000000a00 */
[C---:B------:R-:W-:Y:S02]  /*0f70*/  IMAD R10, R4.reuse, 0x4, R3 ;  /* 0x00000004040a7824 */ /* 0x040fe400078e0203 */
[C---:B-1----:R-:W-:Y:S02]  /*0f80*/  IMAD R8, R4.reuse, 0x4, R1 ;  /* 0x0000000404087824 */ /* 0x042fe400078e0201 */
[----:B--2---:R-:W-:Y:S01]  /*0f90*/  IMAD.WIDE.U32 R6, R4, 0x4, R6 ;  /* 0x0000000404067825 */ /* 0x004fe200078e0006 */
[----:B------:R-:W-:-:S07]  /*0fa0*/  IADD3 R4, PT, PT, -R2, RZ, RZ ;  /* 0x000000ff02047210 */ /* 0x000fce0007ffe1ff */
.L_x_339:
[----:B------:R-:W-:Y:S01]  /*0fb0*/  IMAD.MOV.U32 R2, RZ, RZ, R6 ;  /* 0x000000ffff027224 */ /* 0x000fe200078e0006 */
[----:B------:R1:W2:Y:S01]  /*0fc0*/  LDL R5, [R8] ;  /* 0x0000000008057983 */ /* 0x0002a20000100800 */
[----:B------:R-:W-:-:S05]  /*0fd0*/  IMAD.MOV.U32 R3, RZ, RZ, R7 ;  /* 0x000000ffff037224 */ /* 0x000fca00078e0007 */
[----:B------:R-:W3:Y:S01]  /*0fe0*/  LDG.E R2, desc[UR6][R2.64] ;  /* 0x0000000602027981 */ /* 0x000ee2000c1e1900 */
[----:B------:R-:W-:Y:S01]  /*0ff0*/  IADD3 R4, PT, PT, R4, 0x1, RZ ;  /* 0x0000000104047810 */ /* 0x000fe20007ffe0ff */
[----:B-1----:R-:W-:Y:S01]  /*1000*/  VIADD R8, R8, 0x4 ;  /* 0x0000000408087836 */ /* 0x002fe20000000000 */
[----:B------:R-:W-:Y:S02]  /*1010*/  IADD3 R6, P1, PT, R6, 0x4, RZ ;  /* 0x0000000406067810 */ /* 0x000fe40007f3e0ff */
[----:B------:R-:W-:-:S03]  /*1020*/  ISETP.NE.AND P0, PT, R4, RZ, PT ;  /* 0x000000ff0400720c */ /* 0x000fc60003f05270 */
[----:B------:R-:W-:Y:S01]  /*1030*/  IMAD.X R7, RZ, RZ, R7, P1 ;  /* 0x000000ffff077224 */ /* 0x000fe200008e0607 */
[----:B--2---:R-:W-:-:S05]  /*1040*/  I2FP.F32.S32 R5, R5 ;  /* 0x0000000500057245 */ /* 0x004fca0000201400 */
[----:B---3--:R-:W-:-:S05]  /*1050*/  FMUL R5, R5, R2 ;  /* 0x0000000205057220 */ /* 0x008fca0000400000 */
[----:B------:R1:W-:Y:S02]  /*1060*/  STL [R10], R5 ;  /* 0x000000050a007387 */ /* 0x0003e40000100800 */
[----:B-1----:R-:W-:Y:S01]  /*1070*/  IADD3 R10, PT, PT, R10, 0x4, RZ ;  /* 0x000000040a0a7810 */ /* 0x002fe20007ffe0ff */
[----:B------:R-:W-:Y:S06]  /*1080*/  @P0 BRA `(.L_x_339) ;  /* 0xfffffffc00c80947 */ /* 0x000fec000383ffff */
.L_x_334:
[----:B-12---:R-:W1:Y:S01]  /*1090*/  LDC.64 R4, c[0x0][0x380] ;  /* 0x0000e000ff047b82 */ /* 0x006e620000000a00 */
[----:B------:R-:W2:Y:S07]  /*10a0*/  LDL R3, [R1+0xc] ;  /* 0x00000c0001037983 */ /* 0x000eae0000100800 */
[----:B------:R-:W3:Y:S01]  /*10b0*/  LDC.64 R6, c[0x0][0x388] ;  /* 0x0000e200ff067b82 */ /* 0x000ee20000000a00 */
[----:B-1----:R-:W-:-:S05]  /*10c0*/  IMAD.WIDE R4, R0, 0x8, R4 ;  /* 0x0000000800047825 */ /* 0x002fca00078e0204 */
[----:B------:R1:W-:Y:S04]  /*10d0*/  STG.E desc[UR6][R4.64+0x4], RZ ;  /* 0x000004ff04007986 */ /* 0x0003e8000c101906 */
[----:B---3--:R-:W3:Y:S02]  /*10e0*/  LDG.E R6, desc[UR6][R6.64] ;  /* 0x0000000606067981 */ /* 0x008ee4000c1e1900 */
[C---:B---3--:R-:W-:Y:S01]  /*10f0*/  FMUL.D4 R2, R6.reuse, 3 ;  /* 0x4040000006027820 */ /* 0x048fe20000200000 */
[----:B0-----:R-:W-:-:S04]  /*1100*/  FMUL R0, R6, 0.25 ;  /* 0x3e80000006007820 */ /* 0x001fc80000400000 */
[----:B--2---:R-:W-:-:S04]  /*1110*/  FSETP.GT.AND P0, PT, R3, R2, PT ;  /* 0x000000020300720b */ /* 0x004fc80003f04000 */
[----:B------:R-:W-:-:S13]  /*1120*/  FSETP.GEU.AND P0, PT, R3, R0, !P0 ;  /* 0x000000000300720b */ /* 0x000fda000470e000 */
[----:B------:R1:W-:Y:S01]  /*1130*/  @!P0 STG.E desc[UR6][R4.64], RZ ;  /* 0x000000ff04008986 */ /* 0x0003e2000c101906 */
[----:B------:R-:W-:Y:S05]  /*1140*/  @!P0 EXIT ;  /* 0x000000000000894d */ /* 0x000fea0003800000 */
[----:B------:R-:W-:-:S05]  /*1150*/  IMAD.MOV.U32 R3, RZ, RZ, 0x3f800000 ;  /* 0x3f800000ff037424 */ /* 0x000fca00078e00ff */
[----:B------:R-:W-:Y:S01]  /*1160*/  STG.E desc[UR6][R4.64], R3 ;  /* 0x0000000304007986 */ /* 0x000fe2000c101906 */
[----:B------:R-:W-:Y:S05]  /*1170*/  EXIT ;  /* 0x000000000000794d */ /* 0x000fea0003800000 */
.L_x_340:
        /* <DEDUP_REMOVED lines=16> */
.L_x_407:


//--------------------- .text._Z16d_make_dens_stepPfS_S_Piiii --------------------------
	.section	.text._Z16d_make_dens_stepPfS_S_Piiii,"ax",@progbits
	.align	128
        .global         _Z16d_make_dens_stepPfS_S_Piiii
        .type           _Z16d_make_dens_stepPfS_S_Piiii,@function
        .size           _Z16d_make_dens_stepPfS_S_Piiii,(.L_x_408 - _Z16d_make_dens_stepPfS_S_Piiii)
        .other          _Z16d_make_dens_stepPfS_S_Piiii,@"STO_CUDA_ENTRY STV_DEFAULT"
_Z16d_make_dens_stepPfS_S_Piiii:
.text._Z16d_make_dens_stepPfS_S_Piiii:
[----:B------:R-:W0:Y:S01]  /*0000*/  LDC R1, c[0x0][0x37c] ;  /* 0x0000df00ff017b82 */ /* 0x000e220000000800 */
[----:B------:R-:W1:Y:S07]  /*0010*/  S2R R3, SR_TID.X ;  /* 0x0000000000037919 */ /* 0x000e6e0000002100 */
[----:B------:R-:W1:Y:S01]  /*0020*/  S2UR UR4, SR_CTAID.X ;  /* 0x00000000000479c3 */ /* 0x000e620000002500 */
[----:B0-----:R-:W-:-:S07]  /*0030*/  VIADD R1, R1, 0xffffffe8 ;  /* 0xffffffe801017836 */ /* 0x001fce0000000000 */
[----:B------:R-:W1:Y:S08]  /*0040*/  LDC R0, c[0x0][0x360] ;  /* 0x0000d800ff007b82 */ /* 0x000e700000000800 */
[----:B------:R-:W0:Y:S01]  /*0050*/  LDC R9, c[0x0][0x3a4] ;  /* 0x0000e900ff097b82 */ /* 0x000e220000000800 */
[----:B-1----:R-:W-:-:S05]  /*0060*/  IMAD R0, R0, UR4, R3 ;  /* 0x0000000400007c24 */ /* 0x002fca000f8e0203 */
[----:B0-----:R-:W-:-:S13]  /*0070*/  ISETP.GE.AND P0, PT, R0, R9, PT ;  /* 0x000000090000720c */ /* 0x001fda0003f06270 */
[----:B------:R-:W-:Y:S05]  /*0080*/  @P0 EXIT ;  /* 0x000000000000094d */ /* 0x000fea0003800000 */
[----:B------:R-:W0:Y:S01]  /*0090*/  LDC R6, c[0x0][0x3a0] ;  /* 0x0000e800ff067b82 */ /* 0x000e220000000800 */
[----:B------:R-:W-:Y:S01]  /*00a0*/  IMAD.MOV.U32 R3, RZ, RZ, -0x2 ;  /* 0xfffffffeff037424 */ /* 0x000fe200078e00ff */
[----:B------:R-:W1:Y:S04]  /*00b0*/  LDCU.64 UR6, c[0x0][0x358] ;  /* 0x00006b00ff0677ac */ /* 0x000e680008000a00 */
[----:B0-----:R-:W-:-:S04]  /*00c0*/  VIADDMNMX.U32 R2, R6, R3, 0x2, PT ;  /* 0x0000000206027446 */ /* 0x001fc80003800003 */
[----:B------:R-:W-:-:S04]  /*00d0*/  SHF.L.U32 R4, R2, 0x2, RZ ;  /* 0x0000000202047819 */ /* 0x000fc800000006ff */
[----:B------:R-:W0:Y:S02]  /*00e0*/  LDC R2, c[0x2][R4] ;  /* 0x0080000004027b82 */ /* 0x000e240000000800 */
[----:B0-----:R-:W-:-:S04]  /*00f0*/  SHF.R.S32.HI R3, RZ, 0x1f, R2 ;  /* 0x0000001fff037819 */ /* 0x001fc80000011402 */
.L_x_365:
[----:B-1----:R-:W-:Y:S05]  /*0100*/  BRX R2 -0x110                                                                 (*"BRANCH_TARGETS .L_x_366,.L_x_367,.L_x_368"*) ;  /* 0xfffffffc02bc7949 */ /* 0x002fea000383ffff */
.L_x_368:
[----:B------:R-:W-:-:S13]  /*0110*/  ISETP.NE.AND P0, PT, R6, 0x1, PT ;  /* 0x000000010600780c */ /* 0x000fda0003f05270 */
[----:B------:R-:W-:Y:S05]  /*0120*/  @P0 BRA `(.L_x_341) ;  /* 0x0000000400740947 */ /* 0x000fea0003800000 */
[----:B------:R0:W-:Y:S01]  /*0130*/  STL [R1], R0 ;  /* 0x0000000001007387 */ /* 0x0001e20000100800 */
[----:B------:R-:W-:Y:S05]  /*0140*/  BRA `(.L_x_341) ;  /* 0x00000004006c7947 */ /* 0x000fea0003800000 */
.L_x_366:
        /* <DEDUP_REMOVED lines=26> */
[----:B------:R-:W-:-:S05]  /*02f0*/  IADD3 R2, PT, PT, -R3, RZ, RZ ;  /* 0x000000ff03027210 */ /* 0x000fca0007ffe1ff */
[----:B------:R-:W-:-:S05]  /*0300*/  IMAD R2, R7, R2, R0 ;  /* 0x0000000207027224 */ /* 0x000fca00078e0200 */
[----:B------:R1:W-:Y:S01]  /*0310*/  STL.64 [R1], R2 ;  /* 0x0000000201007387 */ /* 0x0003e20000100a00 */
[----:B------:R-:W-:Y:S05]  /*0320*/  BRA `(.L_x_341) ;  /* 0x0000000000f47947 */ /* 0x000fea0003800000 */
.L_x_367:
        /* <DEDUP_REMOVED lines=8> */
[----:B------:R-:W0:Y:S03]  /*03b0*/  I2F.RP R2, R8 ;  /* 0x0000000800027306 */ /* 0x000e260000209400 */
[----:B------:R-:W-:-:S05]  /*03c0*/  IMAD.MOV R7, RZ, RZ, -R7 ;  /* 0x000000ffff077224 */ /* 0x000fca00078e0a07 */
[----:B0-----:R-:W0:Y:S02]  /*03d0*/  MUFU.RCP R2, R2 ;  /* 0x0000000200027308 */ /* 0x001e240000001000 */
[----:B0-----:R-:W-:-:S06]  /*03e0*/  VIADD R12, R2, 0xffffffe ;  /* 0x0ffffffe020c7836 */ /* 0x001fcc0000000000 */
[----:B------:R0:W1:Y:S02]  /*03f0*/  F2I.FTZ.U32.TRUNC.NTZ R13, R12 ;  /* 0x0000000c000d7305 */ /* 0x000064000021f000 */
[----:B0-----:R-:W-:Y:S02]  /*0400*/  HFMA2 R12, -RZ, RZ, 0, 0 ;  /* 0x00000000ff0c7431 */ /* 0x001fe400000001ff */
[----:B-1----:R-:W-:-:S04]  /*0410*/  IMAD.MOV R5, RZ, RZ, -R13 ;  /* 0x000000ffff057224 */ /* 0x002fc800078e0a0d */
        /* <DEDUP_REMOVED lines=8> */
[-C--:B------:R-:W-:Y:S01]  /*04a0*/  @!P2 IADD3 R7, PT, PT, R7, -R8.reuse, RZ ;  /* 0x800000080707a210 */ /* 0x080fe20007ffe0ff */
[----:B------:R-:W-:Y:S01]  /*04b0*/  @!P2 VIADD R2, R2, 0x1 ;  /* 0x000000010202a836 */ /* 0x000fe20000000000 */
[----:B------:R-:W-:Y:S02]  /*04c0*/  ISETP.NE.AND P2, PT, R3, RZ, PT ;  /* 0x000000ff0300720c */ /* 0x000fe40003f45270 */
[----:B------:R-:W-:Y:S02]  /*04d0*/  ISETP.GE.U32.AND P0, PT, R7, R8, PT ;  /* 0x000000080700720c */ /* 0x000fe40003f06070 */
[----:B------:R-:W-:-:S04]  /*04e0*/  LOP3.LUT R7, R0, R3, RZ, 0x3c, !PT ;  /* 0x0000000300077212 */ /* 0x000fc800078e3cff */
[----:B------:R-:W-:Y:S01]  /*04f0*/  ISETP.GE.AND P1, PT, R7, RZ, PT ;  /* 0x000000ff0700720c */ /* 0x000fe20003f26270 */
[----:B------:R-:W-:Y:S02]  /*0500*/  IMAD.MOV R7, RZ, RZ, -R3 ;  /* 0x000000ffff077224 */ /* 0x000fe400078e0a03 */
[----:B0-----:R-:W-:-:S04]  /*0510*/  VIADD R10, R12, 0xffffffe ;  /* 0x0ffffffe0c0a7836 */ /* 0x001fc80000000000 */
[----:B------:R0:W1:Y:S01]  /*0520*/  F2I.FTZ.U32.TRUNC.NTZ R11, R10 ;  /* 0x0000000a000b7305 */ /* 0x000062000021f000 */
[----:B------:R-:W-:-:S05]  /*0530*/  @P0 IADD3 R2, PT, PT, R2, 0x1, RZ ;  /* 0x0000000102020810 */ /* 0x000fca0007ffe0ff */
[----:B------:R-:W-:Y:S01]  /*0540*/  @!P1 IMAD.MOV R2, RZ, RZ, -R2 ;  /* 0x000000ffff029224 */ /* 0x000fe200078e0a02 */
[----:B------:R-:W-:Y:S02]  /*0550*/  @!P2 LOP3.LUT R2, RZ, R3, RZ, 0x33, !PT ;  /* 0x00000003ff02a212 */ /* 0x000fe400078e33ff */
[----:B0-----:R-:W-:-:S03]  /*0560*/  IABS R10, R4 ;  /* 0x00000004000a7213 */ /* 0x001fc60000000000 */
[----:B------:R-:W-:Y:S01]  /*0570*/  IMAD R7, R2, R7, R0 ;  /* 0x0000000702077224 */ /* 0x000fe200078e0200 */
[----:B------:R2:W-:Y:S01]  /*0580*/  STL [R1+0x8], R2 ;  /* 0x0000080201007387 */ /* 0x0005e20000100800 */
[----:B------:R-:W-:Y:S01]  /*0590*/  IMAD.MOV R12, RZ, RZ, -R10 ;  /* 0x000000ffff0c7224 */ /* 0x000fe200078e0a0a */
[----:B-1----:R-:W-:Y:S01]  /*05a0*/  IADD3 R8, PT, PT, RZ, -R11, RZ ;  /* 0x8000000bff087210 */ /* 0x002fe20007ffe0ff */
[----:B------:R-:W-:-:S04]  /*05b0*/  IMAD.MOV.U32 R10, RZ, RZ, RZ ;  /* 0x000000ffff0a7224 */ /* 0x000fc800078e00ff */
[----:B------:R-:W-:Y:S01]  /*05c0*/  IMAD R3, R8, R5, RZ ;  /* 0x0000000508037224 */ /* 0x000fe200078e02ff */
[----:B------:R-:W-:-:S03]  /*05d0*/  IABS R8, R7 ;  /* 0x0000000700087213 */ /* 0x000fc60000000000 */
[----:B------:R-:W-:Y:S01]  /*05e0*/  IMAD.HI.U32 R3, R11, R3, R10 ;  /* 0x000000030b037227 */ /* 0x000fe200078e000a */
[----:B------:R-:W-:-:S05]  /*05f0*/  MOV R10, R12 ;  /* 0x0000000c000a7202 */ /* 0x000fca0000000f00 */
        /* <DEDUP_REMOVED lines=12> */
[----:B------:R-:W-:-:S04]  /*06c0*/  @!P2 LOP3.LUT R5, RZ, R4, RZ, 0x33, !PT ;  /* 0x00000004ff05a212 */ /* 0x000fc800078e33ff */
[----:B------:R-:W-:-:S05]  /*06d0*/  IADD3 R3, PT, PT, -R5, RZ, RZ ;  /* 0x000000ff05037210 */ /* 0x000fca0007ffe1ff */
[----:B------:R-:W-:-:S05]  /*06e0*/  IMAD R4, R4, R3, R7 ;  /* 0x0000000304047224 */ /* 0x000fca00078e0207 */
[----:B------:R2:W-:Y:S02]  /*06f0*/  STL.64 [R1], R4 ;  /* 0x0000000401007387 */ /* 0x0005e40000100a00 */
.L_x_341:
[----:B------:R-:W-:-:S13]  /*0700*/  ISETP.GE.AND P0, PT, R6, 0x1, PT ;  /* 0x000000010600780c */ /* 0x000fda0003f06270 */
[----:B------:R-:W-:Y:S05]  /*0710*/  @!P0 BRA `(.L_x_342) ;  /* 0x0000000800808947 */ /* 0x000fea0003800000 */
[C---:B------:R-:W-:Y:S01]  /*0720*/  ISETP.GE.U32.AND P1, PT, R6.reuse, 0x10, PT ;  /* 0x000000100600780c */ /* 0x040fe20003f26070 */
[----:B--2---:R-:W-:Y:S01]  /*0730*/  IMAD.MOV.U32 R4, RZ, RZ, RZ ;  /* 0x000000ffff047224 */ /* 0x004fe200078e00ff */
[----:B------:R-:W-:-:S04]  /*0740*/  LOP3.LUT R13, R6, 0xf, RZ, 0xc0, !PT ;  /* 0x0000000f060d7812 */ /* 0x000fc800078ec0ff */
[----:B------:R-:W-:-:S07]  /*0750*/  ISETP.NE.AND P0, PT, R13, RZ, PT ;  /* 0x000000ff0d00720c */ /* 0x000fce0003f05270 */
[----:B------:R-:W-:Y:S06]  /*0760*/  @!P1 BRA `(.L_x_343) ;  /* 0x0000000400809947 */ /* 0x000fec0003800000 */
[----:B------:R-:W2:Y:S01]  /*0770*/  LDCU.64 UR4, c[0x0][0x390] ;  /* 0x00007200ff0477ac */ /* 0x000ea20008000a00 */
[----:B------:R-:W-:Y:S01]  /*0780*/  LOP3.LUT R4, R6, 0x7ffffff0, RZ, 0xc0, !PT ;  /* 0x7ffffff006047812 */ /* 0x000fe200078ec0ff */
[C---:B------:R-:W-:Y:S01]  /*0790*/  VIADD R7, R1.reuse, 0x20 ;  /* 0x0000002001077836 */ /* 0x040fe20000000000 */
[----:B------:R-:W-:-:S03]  /*07a0*/  IADD3 R5, PT, PT, R1, 0x2c, RZ ;  /* 0x0000002c01057810 */ /* 0x000fc60007ffe0ff */
[----:B------:R-:W-:Y:S01]  /*07b0*/  IMAD.MOV R8, RZ, RZ, -R4 ;  /* 0x000000ffff087224 */ /* 0x000fe200078e0a04 */
[----:B--2---:R-:W-:-:S04]  /*07c0*/  UIADD3 UR4, UP0, UPT, UR4, 0x20, URZ ;  /* 0x0000002004047890 */ /* 0x004fc8000ff1e0ff */
[----:B------:R-:W-:Y:S02]  /*07d0*/  UIADD3.X UR5, UPT, UPT, URZ, UR5, URZ, UP0, !UPT ;  /* 0x00000005ff057290 */ /* 0x000fe400087fe4ff */
[----:B-1----:R-:W-:-:S04]  /*07e0*/  IMAD.U32 R2, RZ, RZ, UR4 ;  /* 0x00000004ff027e24 */ /* 0x002fc8000f8e00ff */
[----:B------:R-:W-:-:S07]  /*07f0*/  MOV R3, UR5 ;  /* 0x0000000500037c02 */ /* 0x000fce0008000f00 */
.L_x_344:
[----:B------:R-:W2:Y:S04]  /*0800*/  LDL R10, [R7+-0x20] ;  /* 0xffffe000070a7983 */ /* 0x000ea80000100800 */
[----:B------:R-:W3:Y:S04]  /*0810*/  LDG.E R11, desc[UR6][R2.64+-0x20] ;  /* 0xffffe006020b7981 */ /* 0x000ee8000c1e1900 */
[----:B------:R-:W4:Y:S04]  /*0820*/  LDG.E R12, desc[UR6][R2.64+-0x1c] ;  /* 0xffffe406020c7981 */ /* 0x000f28000c1e1900 */
[----:B------:R-:W5:Y:S01]  /*0830*/  LDG.E R14, desc[UR6][R2.64+-0x18] ;  /* 0xffffe806020e7981 */ /* 0x000f62000c1e1900 */
[----:B--2---:R-:W-:-:S05]  /*0840*/  I2FP.F32.S32 R10, R10 ;  /* 0x0000000a000a7245 */ /* 0x004fca0000201400 */
[----:B---3--:R-:W-:-:S05]  /*0850*/  FMUL R10, R10, R11 ;  /* 0x0000000b0a0a7220 */ /* 0x008fca0000400000 */
[----:B------:R-:W-:Y:S04]  /*0860*/  STL [R5+-0x20], R10 ;  /* 0xffffe00a05007387 */ /* 0x000fe80000100800 */
[----:B------:R-:W2:Y:S02]  /*0870*/  LDL R11, [R7+-0x1c] ;  /* 0xffffe400070b7983 */ /* 0x000ea40000100800 */
[----:B--2---:R-:W-:-:S05]  /*0880*/  I2FP.F32.S32 R11, R11 ;  /* 0x0000000b000b7245 */ /* 0x004fca0000201400 */
[----:B----4-:R-:W-:-:S05]  /*0890*/  FMUL R12, R11, R12 ;  /* 0x0000000c0b0c7220 */ /* 0x010fca0000400000 */
[----:B------:R1:W-:Y:S04]  /*08a0*/  STL [R5+-0x1c], R12 ;  /* 0xffffe40c05007387 */ /* 0x0003e80000100800 */
[----:B------:R-:W2:Y:S04]  /*08b0*/  LDL R11, [R7+-0x18] ;  /* 0xffffe800070b7983 */ /* 0x000ea80000100800 */
[----:B-1----:R-:W3:Y:S01]  /*08c0*/  LDG.E R12, desc[UR6][R2.64+-0x10] ;  /* 0xfffff006020c7981 */ /* 0x002ee2000c1e1900 */
[----:B--2---:R-:W-:-:S05]  /*08d0*/  I2FP.F32.S32 R11, R11 ;  /* 0x0000000b000b7245 */ /* 0x004fca0000201400 */
[----:B-----5:R-:W-:Y:S02]  /*08e0*/  FMUL R14, R11, R14 ;  /* 0x0000000e0b0e7220 */ /* 0x020fe40000400000 */
[----:B------:R-:W2:Y:S04]  /*08f0*/  LDG.E R11, desc[UR6][R2.64+-0x14] ;  /* 0xffffec06020b7981 */ /* 0x000ea8000c1e1900 */
[----:B------:R1:W-:Y:S04]  /*0900*/  STL [R5+-0x18], R14 ;  /* 0xffffe80e05007387 */ /* 0x0003e80000100800 */
[----:B------:R-:W4:Y:S04]  /*0910*/  LDL R10, [R7+-0x14] ;  /* 0xffffec00070a7983 */ /* 0x000f280000100800 */
[----:B-1----:R-:W5:Y:S01]  /*0920*/  LDG.E R14, desc[UR6][R2.64+-0xc] ;  /* 0xfffff406020e7981 */ /* 0x002f62000c1e1900 */
[----:B----4-:R-:W-:-:S05]  /*0930*/  I2FP.F32.S32 R10, R10 ;  /* 0x0000000a000a7245 */ /* 0x010fca0000201400 */
[----:B--2---:R-:W-:-:S05]  /*0940*/  FMUL R10, R10, R11 ;  /* 0x0000000b0a0a7220 */ /* 0x004fca0000400000 */
[----:B------:R-:W-:Y:S04]  /*0950*/  STL [R5+-0x14], R10 ;  /* 0xffffec0a05007387 */ /* 0x000fe80000100800 */
[----:B------:R-:W2:Y:S02]  /*0960*/  LDL R11, [R7+-0x10] ;  /* 0xfffff000070b7983 */ /* 0x000ea40000100800 */
[----:B--2---:R-:W-:-:S05]  /*0970*/  I2FP.F32.S32 R11, R11 ;  /* 0x0000000b000b7245 */ /* 0x004fca0000201400 */
[----:B---3--:R-:W-:-:S05]  /*0980*/  FMUL R12, R11, R12 ;  /* 0x0000000c0b0c7220 */ /* 0x008fca0000400000 */
        /* <DEDUP_REMOVED lines=17> */
[----:B-1----:R-:W3:Y:S01]  /*0aa0*/  LDG.E R12, desc[UR6][R2.64+0x8] ;  /* 0x00000806020c7981 */ /* 0x002ee2000c1e1900 */
[----:B--2---:R-:W-:-:S05]  /*0ab0*/  I2FP.F32.S32 R11, R11 ;  /* 0x0000000b000b7245 */ /* 0x004fca0000201400 */
[----:B-----5:R-:W-:Y:S02]  /*0ac0*/  FMUL R14, R11, R14 ;  /* 0x0000000e0b0e7220 */ /* 0x020fe40000400000 */
[----:B------:R-:W2:Y:S04]  /*0ad0*/  LDG.E R11, desc[UR6][R2.64+0x4] ;  /* 0x00000406020b7981 */ /* 0x000ea8000c1e1900 */
[----:B------:R1:W-:Y:S04]  /*0ae0*/  STL [R5], R14 ;  /* 0x0000000e05007387 */ /* 0x0003e80000100800 */
[----:B------:R-:W4:Y:S04]  /*0af0*/  LDL R10, [R7+0x4] ;  /* 0x00000400070a7983 */ /* 0x000f280000100800 */
[----:B-1----:R-:W5:Y:S01]  /*0b00*/  LDG.E R14, desc[UR6][R2.64+0xc] ;  /* 0x00000c06020e7981 */ /* 0x002f62000c1e1900 */
        /* <DEDUP_REMOVED lines=8> */
[----:B-1----:R-:W3:Y:S01]  /*0b90*/  LDG.E R12, desc[UR6][R2.64+0x14] ;  /* 0x00001406020c7981 */ /* 0x002ee2000c1e1900 */
[----:B--2---:R-:W-:-:S05]  /*0ba0*/  I2FP.F32.S32 R11, R11 ;  /* 0x0000000b000b7245 */ /* 0x004fca0000201400 */
[----:B-----5:R-:W-:Y:S02]  /*0bb0*/  FMUL R14, R11, R14 ;  /* 0x0000000e0b0e7220 */ /* 0x020fe40000400000 */
[----:B------:R-:W2:Y:S04]  /*0bc0*/  LDG.E R11, desc[UR6][R2.64+0x10] ;  /* 0x00001006020b7981 */ /* 0x000ea8000c1e1900 */
[----:B------:R1:W-:Y:S04]  /*0bd0*/  STL [R5+0xc], R14 ;  /* 0x00000c0e05007387 */ /* 0x0003e80000100800 */
[----:B------:R-:W4:Y:S04]  /*0be0*/  LDL R10, [R7+0x10] ;  /* 0x00001000070a7983 */ /* 0x000f280000100800 */
[----:B-1----:R-:W5:Y:S01]  /*0bf0*/  LDG.E R14, desc[UR6][R2.64+0x18] ;  /* 0x00001806020e7981 */ /* 0x002f62000c1e1900 */
        /* <DEDUP_REMOVED lines=10> */
[----:B------:R2:W3:Y:S04]  /*0ca0*/  LDG.E R11, desc[UR6][R2.64+0x1c] ;  /* 0x00001c06020b7981 */ /* 0x0004e8000c1e1900 */
[----:B------:R-:W-:Y:S04]  /*0cb0*/  STL [R5+0x18], R14 ;  /* 0x0000180e05007387 */ /* 0x000fe80000100800 */
[----:B-1----:R1:W4:Y:S01]  /*0cc0*/  LDL R10, [R7+0x1c] ;  /* 0x00001c00070a7983 */ /* 0x0023220000100800 */
[----:B------:R-:W-:-:S05]  /*0cd0*/  VIADD R8, R8, 0x10 ;  /* 0x0000001008087836 */ /* 0x000fca0000000000 */
[----:B------:R-:W-:Y:S02]  /*0ce0*/  ISETP.NE.AND P1, PT, R8, RZ, PT ;  /* 0x000000ff0800720c */ /* 0x000fe40003f25270 */
[----:B--2---:R-:W-:Y:S02]  /*0cf0*/  IADD3 R2, P2, PT, R2, 0x40, RZ ;  /* 0x0000004002027810 */ /* 0x004fe40007f5e0ff */
[----:B-1----:R-:W-:-:S03]  /*0d00*/  IADD3 R7, PT, PT, R7, 0x40, RZ ;  /* 0x0000004007077810 */ /* 0x002fc60007ffe0ff */
[----:B------:R-:W-:Y:S01]  /*0d10*/  IMAD.X R3, RZ, RZ, R3, P2 ;  /* 0x000000ffff037224 */ /* 0x000fe200010e0603 */
[----:B----4-:R-:W-:-:S05]  /*0d20*/  I2FP.F32.S32 R10, R10 ;  /* 0x0000000a000a7245 */ /* 0x010fca0000201400 */
[----:B---3--:R-:W-:-:S05]  /*0d30*/  FMUL R10, R10, R11 ;  /* 0x0000000b0a0a7220 */ /* 0x008fca0000400000 */
[----:B------:R1:W-:Y:S02]  /*0d40*/  STL [R5+0x1c], R10 ;  /* 0x00001c0a05007387 */ /* 0x0003e40000100800 */
[----:B-1----:R-:W-:Y:S01]  /*0d50*/  VIADD R5, R5, 0x40 ;  /* 0x0000004005057836 */ /* 0x002fe20000000000 */
[----:B------:R-:W-:Y:S06]  /*0d60*/  @P1 BRA `(.L_x_344) ;  /* 0xfffffff800a41947 */ /* 0x000fec000383ffff */
.L_x_343:
[----:B-1----:R-:W-:Y:S01]  /*0d70*/  VIADD R3, R1, 0xc ;  /* 0x0000000c01037836 */ /* 0x002fe20000000000 */
[----:B------:R-:W-:Y:S06]  /*0d80*/  @!P0 BRA `(.L_x_342) ;  /* 0x0000000000e48947 */ /* 0x000fec0003800000 */
[----:B------:R-:W-:Y:S02]  /*0d90*/  ISETP.GE.U32.AND P0, PT, R13, 0x8, PT ;  /* 0x000000080d00780c */ /* 0x000fe40003f06070 */
[----:B------:R-:W-:-:S04]  /*0da0*/  LOP3.LUT R14, R6, 0x7, RZ, 0xc0, !PT ;  /* 0x00000007060e7812 */ /* 0x000fc800078ec0ff */
[----:B------:R-:W-:-:S07]  /*0db0*/  ISETP.NE.AND P1, PT, R14, RZ, PT ;  /* 0x000000ff0e00720c */ /* 0x000fce0003f25270 */
[----:B------:R-:W-:Y:S06]  /*0dc0*/  @!P0 BRA `(.L_x_345) ;  /* 0x0000000000388947 */ /* 0x000fec0003800000 */
[----:B------:R-:W1:Y:S01]  /*0dd0*/  LDC.64 R10, c[0x0][0x390] ;  /* 0x0000e400ff0a7b82 */ /* 0x000e620000000a00 */
[----:B------:R-:W-:-:S05]  /*0de0*/  LEA R2, R4, R1, 0x2 ;  /* 0x0000000104027211 */ /* 0x000fca00078e10ff */
[----:B------:R-:W2:Y:S04]  /*0df0*/  LDL R5, [R2] ;  /* 0x0000000002057983 */ /* 0x000ea80000100800 */
[----:B------:R-:W3:Y:S01]  /*0e00*/  LDL R7, [R2+0x4] ;  /* 0x0000040002077983 */ /* 0x000ee20000100800 */
[----:B-1----:R-:W-:-:S05]  /*0e10*/  IMAD.WIDE.U32 R10, R4, 0x4, R10 ;  /* 0x00000004040a7825 */ /* 0x002fca00078e000a */
[----:B------:R-:W4:Y:S04]  /*0e20*/  LDG.E R8, desc[UR6][R10.64] ;  /* 0x000000060a087981 */ /* 0x000f28000c1e1900 */
[----:B------:R-:W5:Y:S01]  /*0e30*/  LDG.E R12, desc[UR6][R10.64+0x4] ;  /* 0x000004060a0c7981 */ /* 0x000f62000c1e1900 */
[----:B------:R-:W-:Y:S01]  /*0e40*/  VIADD R4, R4, 0x8 ;  /* 0x0000000804047836 */ /* 0x000fe20000000000 */
[----:B--2---:R-:W-:Y:S02]  /*0e50*/  I2FP.F32.S32 R5, R5 ;  /* 0x0000000500057245 */ /* 0x004fe40000201400 */
[----:B---3--:R-:W-:-:S03]  /*0e60*/  I2FP.F32.S32 R7, R7 ;  /* 0x0000000700077245 */ /* 0x008fc60000201400 */
[----:B----4-:R-:W-:Y:S02]  /*0e70*/  FMUL R5, R5, R8 ;  /* 0x0000000805057220 */ /* 0x010fe40000400000 */
[----:B-----5:R-:W-:-:S03]  /*0e80*/  FMUL R7, R7, R12 ;  /* 0x0000000c07077220 */ /* 0x020fc60000400000 */
[----:B------:R1:W-:Y:S04]  /*0e90*/  STL [R2+0xc], R5 ;  /* 0x00000c0502007387 */ /* 0x0003e80000100800 */
[----:B------:R1:W-:Y:S02]  /*0ea0*/  STL [R2+0x10], R7 ;  /* 0x0000100702007387 */ /* 0x0003e40000100800 */
.L_x_345:
[----:B------:R-:W-:Y:S05]  /*0eb0*/  @!P1 BRA `(.L_x_342) ;  /* 0x0000000000989947 */ /* 0x000fea0003800000 */
[----:B------:R-:W-:Y:S02]  /*0ec0*/  ISETP.GE.U32.AND P0, PT, R14, 0x4, PT ;  /* 0x000000040e00780c */ /* 0x000fe40003f06070 */
[----:B-1----:R-:W-:-:S04]  /*0ed0*/  LOP3.LUT R2, R6, 0x3, RZ, 0xc0, !PT ;  /* 0x0000000306027812 */ /* 0x002fc800078ec0ff */
[----:B------:R-:W-:-:S07]  /*0ee0*/  ISETP.NE.AND P1, PT, R2, RZ, PT ;  /* 0x000000ff0200720c */ /* 0x000fce0003f25270 */
[----:B------:R-:W-:Y:S06]  /*0ef0*/  @!P0 BRA `(.L_x_346) ;  /* 0x0000000000388947 */ /* 0x000fec0003800000 */
[----:B------:R-:W1:Y:S01]  /*0f00*/  LDC.64 R6, c[0x0][0x390] ;  /* 0x0000e400ff067b82 */ /* 0x000e620000000a00 */
[----:B------:R-:W-:-:S05]  /*0f10*/  IMAD R10, R4, 0x4, R1 ;  /* 0x00000004040a7824 */ /* 0x000fca00078e0201 */
[----:B------:R-:W2:Y:S04]  /*0f20*/  LDL R5, [R10] ;  /* 0x000000000a057983 */ /* 0x000ea80000100800 */
[----:B------:R-:W3:Y:S01]  /*0f30*/  LDL R8, [R10+0x4] ;  /* 0x000004000a087983 */ /* 0x000ee20000100800 */
[----:B-1----:R-:W-:-:S05]  /*0f40*/  IMAD.WIDE.U32 R6, R4, 0x4, R6 ;  /* 0x0000000404067825 */ /* 0x002fca00078e0006 */
[----:B------:R-:W4:Y:S04]  /*0f50*/  LDG.E R12, desc[UR6][R6.64] ;  /* 0x00000006060c7981 */ /* 0x000f28000c1e1900 */
[----:B------:R-:W5:Y:S01]  /*0f60*/  LDG.E R11, desc[UR6][R6.64+0x4] ;  /* 0x00000406060b7981 */ /* 0x000f62000c1e1900 */
[----:B------:R-:W-:Y:S02]  /*0f70*/  IADD3 R4, PT, PT, R4, 0x4, RZ ;  /* 0x0000000404047810 */ /* 0x000fe40007ffe0ff */
[----:B--2---:R-:W-:Y:S02]  /*0f80*/  I2FP.F32.S32 R5, R5 ;  /* 0x0000000500057245 */ /* 0x004fe40000201400 */
[----:B---3--:R-:W-:-:S03]  /*0f90*/  I2FP.F32.S32 R8, R8 ;  /* 0x0000000800087245 */ /* 0x008fc60000201400 */
[----:B----4-:R-:W-:Y:S02]  /*0fa0*/  FMUL R5, R12, R5 ;  /* 0x000000050c057220 */ /* 0x010fe40000400000 */
[----:B-----5:R-:W-:-:S03]  /*0fb0*/  FMUL R8, R11, R8 ;  /* 0x000000080b087220 */ /* 0x020fc60000400000 */
[----:B------:R1:W-:Y:S04]  /*0fc0*/  STL [R10+0xc], R5 ;  /* 0x00000c050a007387 */ /* 0x0003e80000100800 */
[----:B------:R1:W-:Y:S02]  /*0fd0*/  STL [R10+0x10], R8 ;  /* 0x000010080a007387 */ /* 0x0003e40000100800 */
.L_x_346:
[----:B------:R-:W-:Y:S05]  /*0fe0*/  @!P1 BRA `(.L_x_342) ;  /* 0x00000000004c9947 */ /* 0x000fea0003800000 */
[----:B------:R-:W2:Y:S01]  /*0ff0*/  LDC.64 R6, c[0x0][0x390] ;  /* 0x0000e400ff067b82 */ /* 0x000ea20000000a00 */
[C---:B-1----:R-:W-:Y:S02]  /*1000*/  IMAD R10, R4.reuse, 0x4, R3 ;  /* 0x00000004040a7824 */ /* 0x042fe400078e0203 */
[C---:B------:R-:W-:Y:S02]  /*1010*/  IMAD R8, R4.reuse, 0x4, R1 ;  /* 0x0000000404087824 */ /* 0x040fe400078e0201 */
[----:B--2---:R-:W-:-:S04]  /*1020*/  IMAD.WIDE.U32 R6, R4, 0x4, R6 ;  /* 0x0000000404067825 */ /* 0x004fc800078e0006 */
[----:B------:R-:W-:-:S07]  /*1030*/  IMAD.MOV R4, RZ, RZ, -R2 ;  /* 0x000000ffff047224 */ /* 0x000fce00078e0a02 */
.L_x_347:
[----:B------:R-:W-:Y:S01]  /*1040*/  IMAD.MOV.U32 R2, RZ, RZ, R6 ;  /* 0x000000ffff027224 */ /* 0x000fe200078e0006 */
[----:B------:R1:W2:Y:S01]  /*1050*/  LDL R5, [R8] ;  /* 0x0000000008057983 */ /* 0x0002a20000100800 */
[----:B------:R-:W-:-:S05]  /*1060*/  MOV R3, R7 ;  /* 0x0000000700037202 */ /* 0x000fca0000000f00 */
[----:B------:R-:W3:Y:S01]  /*1070*/  LDG.E R2, desc[UR6][R2.64] ;  /* 0x0000000602027981 */ /* 0x000ee2000c1e1900 */
[----:B------:R-:W-:Y:S01]  /*1080*/  VIADD R4, R4, 0x1 ;  /* 0x0000000104047836 */ /* 0x000fe20000000000 */
[----:B------:R-:W-:Y:S02]  /*1090*/  IADD3 R6, P1, PT, R6, 0x4, RZ ;  /* 0x0000000406067810 */ /* 0x000fe40007f3e0ff */
[----:B-1----:R-:W-:Y:S02]  /*10a0*/  IADD3 R8, PT, PT, R8, 0x4, RZ ;  /* 0x0000000408087810 */ /* 0x002fe40007ffe0ff */
[----:B------:R-:W-:Y:S01]  /*10b0*/  ISETP.NE.AND P0, PT, R4, RZ, PT ;  /* 0x000000ff0400720c */ /* 0x000fe20003f05270 */
[----:B------:R-:W-:Y:S01]  /*10c0*/  IMAD.X R7, RZ, RZ, R7, P1 ;  /* 0x000000ffff077224 */ /* 0x000fe200008e0607 */
[----:B--2---:R-:W-:-:S05]  /*10d0*/  I2FP.F32.S32 R5, R5 ;  /* 0x0000000500057245 */ /* 0x004fca0000201400 */
[----:B---3--:R-:W-:-:S05]  /*10e0*/  FMUL R5, R5, R2 ;  /* 0x0000000205057220 */ /* 0x008fca0000400000 */
[----:B------:R1:W-:Y:S02]  /*10f0*/  STL [R10], R5 ;  /* 0x000000050a007387 */ /* 0x0003e40000100800 */
[----:B-1----:R-:W-:Y:S01]  /*1100*/  IADD3 R10, PT, PT, R10, 0x4, RZ ;  /* 0x000000040a0a7810 */ /* 0x002fe20007ffe0ff */
[----:B------:R-:W-:Y:S06]  /*1110*/  @P0 BRA `(.L_x_347) ;  /* 0xfffffffc00c80947 */ /* 0x000fec000383ffff */
.L_x_342:
[----:B-1----:R-:W1:Y:S01]  /*1120*/  LDC.64 R10, c[0x0][0x388] ;  /* 0x0000e200ff0a7b82 */ /* 0x002e620000000a00 */
[----:B--2---:R-:W2:Y:S04]  /*1130*/  LDL R2, [R1+0x10] ;  /* 0x0000100001027983 */ /* 0x004ea80000100800 */
[----:B-1----:R1:W2:Y:S01]  /*1140*/  LDG.E R11, desc[UR6][R10.64+0x4] ;  /* 0x000004060a0b7981 */ /* 0x0022a2000c1e1900 */
[----:B------:R-:W-:Y:S01]  /*1150*/  MOV R12, 0x3c80f082 ;  /* 0x3c80f082000c7802 */ /* 0x000fe20000000f00 */
[----:B-1----:R-:W-:Y:S02]  /*1160*/  IMAD.MOV.U32 R10, RZ, RZ, 0x3f800000 ;  /* 0x3f800000ff0a7424 */ /* 0x002fe400078e00ff */
[----:B--2---:R-:W-:Y:S01]  /*1170*/  FFMA R2, R11, -0.5, R2 ;  /* 0xbf0000000b027823 */ /* 0x004fe20000000002 */
[----:B------:R-:W-:Y:S08]  /*1180*/  F2F.F64.F32 R4, R11 ;  /* 0x0000000b00047310 */ /* 0x000ff00000201800 */
[----:B------:R-:W1:Y:S02]  /*1190*/  F2F.F64.F32 R2, |R2| ;  /* 0x4000000200027310 */ /* 0x000e640000201800 */
[----:B-1----:R-:W-:-:S06]  /*11a0*/  DFMA R4, R4, -0.25, R2 ;  /* 0xbfd000000404782b */ /* 0x002fcc0000000002 */
[----:B------:R-:W1:Y:S02]  /*11b0*/  F2F.F32.F64 R3, R4 ;  /* 0x0000000400037310 */ /* 0x000e640000301000 */
[----:B-1----:R-:W-:-:S06]  /*11c0*/  FMUL R6, |R3|, 2.8853900432586669922 ;  /* 0x4038aa3b03067820 */ /* 0x002fcc0000400200 */
[----:B------:R-:W1:Y:S02]  /*11d0*/  MUFU.EX2 R6, R6 ;  /* 0x0000000600067308 */ /* 0x000e640000000800 */
[----:B-1----:R-:W-:-:S06]  /*11e0*/  FADD R7, R6, 1 ;  /* 0x3f80000006077421 */ /* 0x002fcc0000000000 */
[----:B------:R-:W1:Y:S01]  /*11f0*/  MUFU.RCP R7, R7 ;  /* 0x0000000700077308 */ /* 0x000e620000001000 */
[----:B------:R-:W-:Y:S01]  /*1200*/  FMUL R11, R3, R3 ;  /* 0x00000003030b7220 */ /* 0x000fe20000400000 */
[----:B------:R-:W-:-:S03]  /*1210*/  SHF.R.U32.HI R8, RZ, 0x1f, R5 ;  /* 0x0000001fff087819 */ /* 0x000fc60000011605 */
[----:B------:R-:W-:Y:S01]  /*1220*/  FFMA R4, R11, R12, -0.052303962409496307373 ;  /* 0xbd563cae0b047423 */ /* 0x000fe2000000000c */
[----:B------:R-:W-:Y:S02]  /*1230*/  LOP3.LUT R8, R8, 0x1, RZ, 0xc0, !PT ;  /* 0x0000000108087812 */ /* 0x000fe400078ec0ff */
[----:B------:R-:W-:Y:S01]  /*1240*/  FSETP.GE.AND P1, PT, |R3|, 9.010913848876953125, PT ;  /* 0x41102cb40300780b */ /* 0x000fe20003f26200 */
[----:B------:R-:W-:Y:S01]  /*1250*/  FFMA R6, R11, R4, 0.1331529766321182251 ;  /* 0x3e0859410b067423 */ /* 0x000fe20000000004 */
[----:B------:R-:W-:Y:S02]  /*1260*/  FSETP.GE.AND P2, PT, |R3|, 0.60000002384185791016, PT ;  /* 0x3f19999a0300780b */ /* 0x000fe40003f46200 */
[----:B------:R-:W-:Y:S01]  /*1270*/  ISETP.NE.U32.AND P0, PT, R8, 0x1, PT ;  /* 0x000000010800780c */ /* 0x000fe20003f05070 */
[----:B-1----:R-:W-:-:S03]  /*1280*/  FFMA R2, R7, -2, R10 ;  /* 0xc000000007027823 */ /* 0x002fc6000000000a */
[----:B------:R-:W-:Y:S01]  /*1290*/  ISETP.NE.U32.AND.EX P0, PT, RZ, RZ, PT, P0 ;  /* 0x000000ffff00720c */ /* 0x000fe20003f05100 */
[----:B------:R-:W1:Y:S01]  /*12a0*/  LDC R7, c[0x0][0x3a8] ;  /* 0x0000ea00ff077b82 */ /* 0x000e620000000800 */
[----:B------:R-:W-:Y:S01]  /*12b0*/  FSEL R4, R2, 1, !P1 ;  /* 0x3f80000002047808 */ /* 0x000fe20004800000 */
[----:B------:R-:W-:-:S04]  /*12c0*/  FFMA R2, R11, R6, -0.33332768082618713379 ;  /* 0xbeaaa9ed0b027423 */ /* 0x000fc80000000006 */
[----:B------:R-:W-:Y:S01]  /*12d0*/  FFMA R2, R11, R2, RZ ;  /* 0x000000020b027223 */ /* 0x000fe200000000ff */
[----:B------:R-:W-:Y:S02]  /*12e0*/  FSEL R6, -|R4|, |R4|, !P0 ;  /* 0x4000000404067208 */ /* 0x000fe40004000300 */
[----:B------:R-:W2:Y:S01]  /*12f0*/  LDC.64 R4, c[0x0][0x380] ;  /* 0x0000e000ff047b82 */ /* 0x000ea20000000a00 */
[----:B------:R-:W-:-:S04]  /*1300*/  @!P2 FFMA R6, R3, R2, R3 ;  /* 0x000000020306a223 */ /* 0x000fc80000000003 */
[----:B------:R-:W3:Y:S02]  /*1310*/  F2F.F64.F32 R2, R6 ;  /* 0x0000000600027310 */ /* 0x000ee40000201800 */
[----:B---3--:R-:W-:-:S08]  /*1320*/  DADD R2, -R2, 1 ;  /* 0x3ff0000002027429 */ /* 0x008fd00000000100 */
[----:B------:R-:W-:Y:S01]  /*1330*/  DMUL R2, R2, 0.5 ;  /* 0x3fe0000002027828 */ /* 0x000fe20000000000 */
[----:B-1----:R-:W-:-:S09]  /*1340*/  ISETP.GE.AND P0, PT, R7, 0x2, PT ;  /* 0x000000020700780c */ /* 0x002fd20003f06270 */
[----:B------:R-:W1:Y:S01]  /*1350*/  F2F.F32.F64 R3, R2 ;  /* 0x0000000200037310 */ /* 0x000e620000301000 */
[----:B--2---:R-:W-:-:S05]  /*1360*/  IMAD.WIDE R4, R0, 0x4, R4 ;  /* 0x0000000400047825 */ /* 0x004fca00078e0204 */
[----:B-1----:R1:W-:Y:S01]  /*1370*/  STG.E desc[UR6][R4.64], R3 ;  /* 0x0000000304007986 */ /* 0x0023e2000c101906 */
[----:B------:R-:W-:Y:S05]  /*1380*/  @!P0 EXIT ;  /* 0x000000000000894d */ /* 0x000fea0003800000 */
[----:B-1----:R-:W-:-:S04]  /*1390*/  IMAD.WIDE R4, R9, 0x4, R4 ;  /* 0x0000000409047825 */ /* 0x002fc800078e0204 */
[----:B------:R-:W-:-:S05]  /*13a0*/  FADD R3, -R3, 1 ;  /* 0x3f80000003037421 */ /* 0x000fca0000000100 */
[----:B------:R-:W-:Y:S01]  /*13b0*/  STG.E desc[UR6][R4.64], R3 ;  /* 0x0000000304007986 */ /* 0x000fe2000c101906 */
[----:B------:R-:W-:Y:S05]  /*13c0*/  EXIT ;  /* 0x000000000000794d */ /* 0x000fea0003800000 */
.L_x_348:
        /* <DEDUP_REMOVED lines=11> */
.L_x_408:


//--------------------- .nv.shared.reserved.0     --------------------------
	.section	.nv.shared.reserved.0,"aw",@nobits
	.weak		__nv_reservedSMEM_offset_0_alias
	.size		__nv_reservedSMEM_offset_0_alias, 0, 64
	.other		__nv_reservedSMEM_offset_0_alias,@"STO_CUDA_RESERVED_SHARED STV_DEFAULT"
__nv_reservedSMEM_offset_0_alias:
	.zero		0
	.zero		64


//--------------------- .nv.constant0._Z21d_insertVirialCompC2CP6float2PKS_iii --------------------------
	.section	.nv.constant0._Z21d_insertVirialCompC2CP6float2PKS_iii,"a",@progbits
	.sectionflags	@""
	.align	4
.nv.constant0._Z21d_insertVirialCompC2CP6float2PKS_iii:
	.zero		924


//--------------------- .nv.constant0._Z22d_extractVirialCompR2CP6float2PKfiii --------------------------
	.section	.nv.constant0._Z22d_extractVirialCompR2CP6float2PKfiii,"a",@progbits
	.sectionflags	@""
	.align	4
.nv.constant0._Z22d_extractVirialCompR2CP6float2PKfiii:
	.zero		924


//--------------------- .nv.constant0._Z15d_prepareVirialPK6float2S1_PS_iiii --------------------------
	.section	.nv.constant0._Z15d_prepareVirialPK6float2S1_PS_iiii,"a",@progbits
	.sectionflags	@""
	.align	4
.nv.constant0._Z15d_prepareVirialPK6float2S1_PS_iiii:
	.zero		936


//--------------------- .nv.constant0._Z12d_initVirialPfPKfS1_S1_S1_iiPKii --------------------------
	.section	.nv.constant0._Z12d_initVirialPfPKfS1_S1_S1_iiPKii,"a",@progbits
	.sectionflags	@""
	.align	4
.nv.constant0._Z12d_initVirialPfPKfS1_S1_S1_iiPKii:
	.zero		956


//--------------------- .nv.constant0._Z15d_copyPositionsPfS_ii --------------------------
	.section	.nv.constant0._Z15d_copyPositionsPfS_ii,"a",@progbits
	.sectionflags	@""
	.align	4
.nv.constant0._Z15d_copyPositionsPfS_ii:
	.zero		920


//--------------------- .nv.constant0._Z14d_assignValueRPffii --------------------------
	.section	.nv.constant0._Z14d_assignValueRPffii,"a",@progbits
	.sectionflags	@""
	.align	4
.nv.constant0._Z14d_assignValueRPffii:
	.zero		916


//--------------------- .nv.constant0._Z14d_complex2realP6float2PfS1_i --------------------------
	.section	.nv.constant0._Z14d_complex2realP6float2PfS1_i,"a",@progbits
	.sectionflags	@""
	.align	4
.nv.constant0._Z14d_complex2realP6float2PfS1_i:
	.zero		924


//--------------------- .nv.constant0._Z19d_prepareFieldForceP6float2S0_PKfS2_iiiii --------------------------
	.section	.nv.constant0._Z19d_prepareFieldForceP6float2S0_PKfS2_iiiii,"a",@progbits
	.sectionflags	@""
	.align	4
.nv.constant0._Z19d_prepareFieldForceP6float2S0_PKfS2_iiiii:
	.zero		948


//--------------------- .nv.constant0._Z18d_extractForceCompP6float2S0_iii --------------------------
	.section	.nv.constant0._Z18d_extractForceCompP6float2S0_iii,"a",@progbits
	.sectionflags	@""
	.align	4
.nv.constant0._Z18d_extractForceCompP6float2S0_iii:
	.zero		924


//--------------------- .nv.constant0._Z20d_insertForceCompC2RPfP6float2iii --------------------------
	.section	.nv.constant0._Z20d_insertForceCompC2RPfP6float2iii,"a",@progbits
	.sectionflags	@""
	.align	4
.nv.constant0._Z20d_insertForceCompC2RPfP6float2iii:
	.zero		924


//--------------------- .nv.constant0._Z32d_accumulateGridForceWithChargesP6float2PfS1_i --------------------------
	.section	.nv.constant0._Z32d_accumulateGridForceWithChargesP6float2PfS1_i,"a",@progbits
	.sectionflags	@""
	.align	4
.nv.constant0._Z32d_accumulateGridForceWithChargesP6float2PfS1_i:
	.zero		924


//--------------------- .nv.constant0._Z21d_accumulateGridForceP6float2PfS1_ii --------------------------
	.section	.nv.constant0._Z21d_accumulateGridForceP6float2PfS1_ii,"a",@progbits
	.sectionflags	@""
	.align	4
.nv.constant0._Z21d_accumulateGridForceP6float2PfS1_ii:
	.zero		928


//--------------------- .nv.constant0._Z17d_kSpaceMakeForceP6float2S0_PKfPKiii --------------------------
	.section	.nv.constant0._Z17d_kSpaceMakeForceP6float2S0_PKfPKiii,"a",@progbits
	.sectionflags	@""
	.align	4
.nv.constant0._Z17d_kSpaceMakeForceP6float2S0_PKfPKiii:
	.zero		936


//--------------------- .nv.constant0._Z19d_divideByDimensionP6float2i --------------------------
	.section	.nv.constant0._Z19d_divideByDimensionP6float2i,"a",@progbits
	.sectionflags	@""
	.align	4
.nv.constant0._Z19d_divideByDimensionP6float2i:
	.zero		908


//--------------------- .nv.constant0._Z17d_multiplyComplexP6float2S0_S0_i --------------------------
	.section	.nv.constant0._Z17d_multiplyComplexP6float2S0_S0_i,"a",@progbits
	.sectionflags	@""
	.align	4
.nv.constant0._Z17d_multiplyComplexP6float2S0_S0_i:
	.zero		924


//--------------------- .nv.constant0._Z22d_prepareForceKSpace3DP6float2S0_S0_S0_S0_ii --------------------------
	.section	.nv.constant0._Z22d_prepareForceKSpace3DP6float2S0_S0_S0_S0_ii,"a",@progbits
	.sectionflags	@""
	.align	4
.nv.constant0._Z22d_prepareForceKSpace3DP6float2S0_S0_S0_S0_ii:
	.zero		944


//--------------------- .nv.constant0._Z20d_prepareForceKSpaceP6float2S0_S0_iii --------------------------
	.section	.nv.constant0._Z20d_prepareForceKSpaceP6float2S0_S0_iii,"a",@progbits
	.sectionflags	@""
	.align	4
.nv.constant0._Z20d_prepareForceKSpaceP6float2S0_S0_iii:
	.zero		932


//--------------------- .nv.constant0._Z18d_prepareIntegrandP6float2iPfS1_i --------------------------
	.section	.nv.constant0._Z18d_prepareIntegrandP6float2iPfS1_i,"a",@progbits
	.sectionflags	@""
	.align	4
.nv.constant0._Z18d_prepareIntegrandP6float2iPfS1_i:
	.zero		932


//--------------------- .nv.constant0._Z16d_resetComplexesP6float2S0_i --------------------------
	.section	.nv.constant0._Z16d_resetComplexesP6float2S0_i,"a",@progbits
	.sectionflags	@""
	.align	4
.nv.constant0._Z16d_resetComplexesP6float2S0_i:
	.zero		916


//--------------------- .nv.constant0._Z18d_setElectricFieldP6float2Pfii --------------------------
	.section	.nv.constant0._Z18d_setElectricFieldP6float2Pfii,"a",@progbits
	.sectionflags	@""
	.align	4
.nv.constant0._Z18d_setElectricFieldP6float2Pfii:
	.zero		920


//--------------------- .nv.constant0._Z27d_setElectrostaticPotentialP6float2Pfi --------------------------
	.section	.nv.constant0._Z27d_setElectrostaticPotentialP6float2Pfi,"a",@progbits
	.sectionflags	@""
	.align	4
.nv.constant0._Z27d_setElectrostaticPotentialP6float2Pfi:
	.zero		916


//--------------------- .nv.constant0._Z22d_prepareElectricFieldP6float2S0_S0_S0_fiiPKfPKi --------------------------
	.section	.nv.constant0._Z22d_prepareElectricFieldP6float2S0_S0_S0_fiiPKfPKi,"a",@progbits
	.sectionflags	@""
	.align	4
.nv.constant0._Z22d_prepareElectricFieldP6float2S0_S0_S0_fiiPKfPKi:
	.zero		960


//--------------------- .nv.constant0._Z31d_prepareElectrostaticPotentialP6float2S0_ffiiPKfPKi --------------------------
	.section	.nv.constant0._Z31d_prepareElectrostaticPotentialP6float2S0_ffiiPKfPKi,"a",@progbits
	.sectionflags	@""
	.align	4
.nv.constant0._Z31d_prepareElectrostaticPotentialP6float2S0_ffiiPKfPKi:
	.zero		944


//--------------------- .nv.constant0._Z22d_prepareChargeDensityPfP6float2i --------------------------
	.section	.nv.constant0._Z22d_prepareChargeDensityPfP6float2i,"a",@progbits
	.sectionflags	@""
	.align	4
.nv.constant0._Z22d_prepareChargeDensityPfP6float2i:
	.zero		916


//--------------------- .nv.constant0._Z16d_prepareDensityiPfP6float2i --------------------------
	.section	.nv.constant0._Z16d_prepareDensityiPfP6float2i,"a",@progbits
	.sectionflags	@""
	.align	4
.nv.constant0._Z16d_prepareDensityiPfP6float2i:
	.zero		924


//--------------------- .nv.constant0._Z23d_multiply_float_scalarPffS_i --------------------------
	.section	.nv.constant0._Z23d_multiply_float_scalarPffS_i,"a",@progbits
	.sectionflags	@""
	.align	4
.nv.constant0._Z23d_multiply_float_scalarPffS_i:
	.zero		924


//--------------------- .nv.constant0._Z23d_multiply_float_scalarPffi --------------------------
	.section	.nv.constant0._Z23d_multiply_float_scalarPffi,"a",@progbits
	.sectionflags	@""
	.align	4
.nv.constant0._Z23d_multiply_float_scalarPffi:
	.zero		912


//--------------------- .nv.constant0._Z26d_multiply_cufftCpx_scalarP6float2fS0_i --------------------------
	.section	.nv.constant0._Z26d_multiply_cufftCpx_scalarP6float2fS0_i,"a",@progbits
	.sectionflags	@""
	.align	4
.nv.constant0._Z26d_multiply_cufftCpx_scalarP6float2fS0_i:
	.zero		924


//--------------------- .nv.constant0._Z26d_multiply_cufftCpx_scalarP6float2fi --------------------------
	.section	.nv.constant0._Z26d_multiply_cufftCpx_scalarP6float2fi,"a",@progbits
	.sectionflags	@""
	.align	4
.nv.constant0._Z26d_multiply_cufftCpx_scalarP6float2fi:
	.zero		912


//--------------------- .nv.constant0._Z14d_complex2realP6float2Pfi --------------------------
	.section	.nv.constant0._Z14d_complex2realP6float2Pfi,"a",@progbits
	.sectionflags	@""
	.align	4
.nv.constant0._Z14d_complex2realP6float2Pfi:
	.zero		916


//--------------------- .nv.constant0._Z14d_real2complexPfP6float2i --------------------------
	.section	.nv.constant0._Z14d_real2complexPfP6float2i,"a",@progbits
	.sectionflags	@""
	.align	4
.nv.constant0._Z14d_real2complexPfP6float2i:
	.zero		916


//--------------------- .nv.constant0._Z11d_make_stepP6float2PfS1_Piii --------------------------
	.section	.nv.constant0._Z11d_make_stepP6float2PfS1_Piii,"a",@progbits
	.sectionflags	@""
	.align	4
.nv.constant0._Z11d_make_stepP6float2PfS1_Piii:
	.zero		936


//--------------------- .nv.constant0._Z16d_make_dens_stepPfS_S_Piiii --------------------------
	.section	.nv.constant0._Z16d_make_dens_stepPfS_S_Piiii,"a",@progbits
	.sectionflags	@""
	.align	4
.nv.constant0._Z16d_make_dens_stepPfS_S_Piiii:
	.zero		940


//--------------------- SYMBOLS --------------------------

	.type		.nv.reservedSmem.offset0,@object
	.size		.nv.reservedSmem.offset0,0x4
